// auto-generated by cutlass_sweep.gemm — config: {"arch": "sm_90", "cluster_m": 2, "cluster_n": 1, "dtype": "e4m3", "dtype_b": "e4m3", "layout": "nt", "stages": 0, "tile_k": 64, "tile_m": 384, "tile_n": 512}
#include "cutlass/cutlass.h"
#include "cutlass/gemm/collective/collective_builder.hpp"
#include "cutlass/gemm/device/gemm_universal_adapter.h"
#include "cutlass/gemm/kernel/gemm_universal.hpp"
#include "cutlass/epilogue/collective/collective_builder.hpp"

using ElemA = cutlass::float_e4m3_t;
using ElemB = cutlass::float_e4m3_t;
using ElemCD = cutlass::float_e4m3_t;
using Acc  = float;
using TileShape    = cute::Shape<cute::_384, cute::_512, cute::_64>;
using ClusterShape = cute::Shape<cute::_2, cute::_1, cute::_1>;

using CollectiveEpilogue = typename cutlass::epilogue::collective::CollectiveBuilder<
    cutlass::arch::Sm90, cutlass::arch::OpClassTensorOp,
    TileShape, ClusterShape,
    cutlass::epilogue::collective::EpilogueTileAuto,
    Acc, Acc,
    ElemCD, cutlass::layout::RowMajor, 128 / cutlass::sizeof_bits<ElemCD>::value,
    ElemCD, cutlass::layout::RowMajor, 128 / cutlass::sizeof_bits<ElemCD>::value,
    cutlass::epilogue::collective::EpilogueScheduleAuto
  >::CollectiveOp;

using CollectiveMainloop = typename cutlass::gemm::collective::CollectiveBuilder<
    cutlass::arch::Sm90, cutlass::arch::OpClassTensorOp,
    ElemA, cutlass::layout::RowMajor, 128 / cutlass::sizeof_bits<ElemA>::value,
    ElemB, cutlass::layout::ColumnMajor, 128 / cutlass::sizeof_bits<ElemB>::value,
    Acc,
    TileShape, ClusterShape,
    cutlass::gemm::collective::StageCountAutoCarveout<static_cast<int>(sizeof(typename CollectiveEpilogue::SharedStorage))>,
    cutlass::gemm::collective::KernelScheduleAuto
  >::CollectiveOp;

using GemmKernel = cutlass::gemm::kernel::GemmUniversal<
    cute::Shape<int,int,int,int>,
    CollectiveMainloop,
    CollectiveEpilogue
>;
using Gemm = cutlass::gemm::device::GemmUniversalAdapter<GemmKernel>;

// Force the device kernel symbol into the cubin without needing a host main.
auto* _anchor = &cutlass::device_kernel<GemmKernel>;


// ===== COMPILED SASS (sm_90a) =====

	.target	sm_90a

	.elftype	@"ET_EXEC"


//--------------------- .note.nv.tkinfo           --------------------------
	.section	.note.nv.tkinfo,"",@"SHT_NOTE"
	.sectionflags	@"SHF_NOTE_NV_TKINFO"
	.tkinfo
        /*0018*/ 	.word	0x00000002
        /*0030*/ 	.string	""
        /*0030*/ 	.string	"ptxas"
        /*0030*/ 	.string	"Cuda compilation tools, release 13.0, V13.0.88"
        /*0030*/ 	.string	"Build cuda_13.0.r13.0/compiler.36424714_0"
        /*0030*/ 	.string	"-arch sm_90a -m 64 "



//--------------------- .note.nv.cuinfo           --------------------------
	.section	.note.nv.cuinfo,"",@"SHT_NOTE"
	.sectionflags	@"SHF_NOTE_NV_CUINFO"
        /*0018*/ 	.short	0x0002
        /*001a*/ 	.short	0x005a
        /*001c*/ 	.short	0x0082
	.zero		2


//--------------------- .nv.info                  --------------------------
	.section	.nv.info,"",@"SHT_CUDA_INFO"
	.align	4


	//----- nvinfo : EIATTR_REGCOUNT
	.align		4
        /*0000*/ 	.byte	0x04, 0x2f
        /*0002*/ 	.short	(.L_12 - .L_11)
	.align		4
.L_11:
        /*0004*/ 	.word	index@(_ZN7cutlass13device_kernelINS_4gemm6kernel13GemmUniversalIN4cute5tupleIJiiiiEEENS1_10collective13CollectiveMmaINS1_37MainloopSm90TmaGmmaWarpSpecializedFP8ILi4ENS5_IJNS4_1CILi2EEENSA_ILi1EEESC_EEENS1_35KernelTmaWarpSpecializedCooperativeEEENS5_IJNSA_ILi384EEENSA_ILi512EEENSA_ILi64EEEEEENS_12float_e4m3_tENS5_IJlSC_lEEESK_SL_NS4_8TiledMMAINS4_8MMA_AtomIJNS4_4SM904GMMA31MMA_64x256x32_F32E4M3E4M3_SS_TNILNSP_7ScaleInE1ELSR_1EEEEEENS4_6LayoutISD_NS5_IJSC_NSA_ILi0EEESV_EEEEENS5_IJNS4_10UnderscoreESY_SY_EEEEENS4_13SM90_TMA_LOADENS4_14ComposedLayoutINS4_7SwizzleILi2ELi4ELi3EEENS4_18smem_ptr_flag_bitsILi8EEENSU_INS5_IJNSA_ILi8EEESI_EEENS5_IJSI_SC_EEEEEEEvNS4_8identityENS4_23SM90_TMA_LOAD_MULTICASTES1B_vS1C_EENS_8epilogue10collective6detail29Sm90TmaWarpSpecializedAdapterINS1G_15DefaultEpilogueISK_SL_SL_NS1F_6thread17LinearCombinationISK_Li1EffLNS1K_9ScaleType4KindE0ELNS_15FloatRoundStyleE2ESK_EENS1_15EpilogueDefaultEEEEEvvEEEEvNT_6ParamsE)
        /*0008*/ 	.word	0x000000a8


	//----- nvinfo : EIATTR_FRAME_SIZE
	.align		4
.L_12:
        /*000c*/ 	.byte	0x04, 0x11
        /*000e*/ 	.short	(.L_14 - .L_13)
	.align		4
.L_13:
        /*0010*/ 	.word	index@(_ZN7cutlass13device_kernelINS_4gemm6kernel13GemmUniversalIN4cute5tupleIJiiiiEEENS1_10collective13CollectiveMmaINS1_37MainloopSm90TmaGmmaWarpSpecializedFP8ILi4ENS5_IJNS4_1CILi2EEENSA_ILi1EEESC_EEENS1_35KernelTmaWarpSpecializedCooperativeEEENS5_IJNSA_ILi384EEENSA_ILi512EEENSA_ILi64EEEEEENS_12float_e4m3_tENS5_IJlSC_lEEESK_SL_NS4_8TiledMMAINS4_8MMA_AtomIJNS4_4SM904GMMA31MMA_64x256x32_F32E4M3E4M3_SS_TNILNSP_7ScaleInE1ELSR_1EEEEEENS4_6LayoutISD_NS5_IJSC_NSA_ILi0EEESV_EEEEENS5_IJNS4_10UnderscoreESY_SY_EEEEENS4_13SM90_TMA_LOADENS4_14ComposedLayoutINS4_7SwizzleILi2ELi4ELi3EEENS4_18smem_ptr_flag_bitsILi8EEENSU_INS5_IJNSA_ILi8EEESI_EEENS5_IJSI_SC_EEEEEEEvNS4_8identityENS4_23SM90_TMA_LOAD_MULTICASTES1B_vS1C_EENS_8epilogue10collective6detail29Sm90TmaWarpSpecializedAdapterINS1G_15DefaultEpilogueISK_SL_SL_NS1F_6thread17LinearCombinationISK_Li1EffLNS1K_9ScaleType4KindE0ELNS_15FloatRoundStyleE2ESK_EENS1_15EpilogueDefaultEEEEEvvEEEEvNT_6ParamsE)
        /*0014*/ 	.word	0x00002710


	//----- nvinfo : EIATTR_MIN_STACK_SIZE
	.align		4
.L_14:
        /*0018*/ 	.byte	0x04, 0x12
        /*001a*/ 	.short	(.L_16 - .L_15)
	.align		4
.L_15:
        /*001c*/ 	.word	index@(_ZN7cutlass13device_kernelINS_4gemm6kernel13GemmUniversalIN4cute5tupleIJiiiiEEENS1_10collective13CollectiveMmaINS1_37MainloopSm90TmaGmmaWarpSpecializedFP8ILi4ENS5_IJNS4_1CILi2EEENSA_ILi1EEESC_EEENS1_35KernelTmaWarpSpecializedCooperativeEEENS5_IJNSA_ILi384EEENSA_ILi512EEENSA_ILi64EEEEEENS_12float_e4m3_tENS5_IJlSC_lEEESK_SL_NS4_8TiledMMAINS4_8MMA_AtomIJNS4_4SM904GMMA31MMA_64x256x32_F32E4M3E4M3_SS_TNILNSP_7ScaleInE1ELSR_1EEEEEENS4_6LayoutISD_NS5_IJSC_NSA_ILi0EEESV_EEEEENS5_IJNS4_10UnderscoreESY_SY_EEEEENS4_13SM90_TMA_LOADENS4_14ComposedLayoutINS4_7SwizzleILi2ELi4ELi3EEENS4_18smem_ptr_flag_bitsILi8EEENSU_INS5_IJNSA_ILi8EEESI_EEENS5_IJSI_SC_EEEEEEEvNS4_8identityENS4_23SM90_TMA_LOAD_MULTICASTES1B_vS1C_EENS_8epilogue10collective6detail29Sm90TmaWarpSpecializedAdapterINS1G_15DefaultEpilogueISK_SL_SL_NS1F_6thread17LinearCombinationISK_Li1EffLNS1K_9ScaleType4KindE0ELNS_15FloatRoundStyleE2ESK_EENS1_15EpilogueDefaultEEEEEvvEEEEvNT_6ParamsE)
        /*0020*/ 	.word	0x00002710
.L_16:


//--------------------- .nv.compat                --------------------------
	.section	.nv.compat,"",@"SHT_CUDA_COMPAT_INFO"
	.align	4
        /*0000*/ 	.byte	0x02, 0x09, 0x01, 0x00, 0x02, 0x02, 0x04, 0x00, 0x02, 0x05, 0x05, 0x00, 0x03, 0x07, 0x01, 0x01
        /*0010*/ 	.byte	0x02, 0x03, 0x01, 0x00, 0x02, 0x06, 0x01, 0x00, 0x04, 0x0b, 0x08, 0x00, 0x00, 0x00, 0x00, 0x00
        /*0020*/ 	.byte	0x00, 0x00, 0x00, 0x00


//--------------------- .nv.info._ZN7cutlass13device_kernelINS_4gemm6kernel13GemmUniversalIN4cute5tupleIJiiiiEEENS1_10collective13CollectiveMmaINS1_37MainloopSm90TmaGmmaWarpSpecializedFP8ILi4ENS5_IJNS4_1CILi2EEENSA_ILi1EEESC_EEENS1_35KernelTmaWarpSpecializedCooperativeEEENS5_IJNSA_ILi384EEENSA_ILi512EEENSA_ILi64EEEEEENS_12float_e4m3_tENS5_IJlSC_lEEESK_SL_NS4_8TiledMMAINS4_8MMA_AtomIJNS4_4SM904GMMA31MMA_64x256x32_F32E4M3E4M3_SS_TNILNSP_7ScaleInE1ELSR_1EEEEEENS4_6LayoutISD_NS5_IJSC_NSA_ILi0EEESV_EEEEENS5_IJNS4_10UnderscoreESY_SY_EEEEENS4_13SM90_TMA_LOADENS4_14ComposedLayoutINS4_7SwizzleILi2ELi4ELi3EEENS4_18smem_ptr_flag_bitsILi8EEENSU_INS5_IJNSA_ILi8EEESI_EEENS5_IJSI_SC_EEEEEEEvNS4_8identityENS4_23SM90_TMA_LOAD_MULTICASTES1B_vS1C_EENS_8epilogue10collective6detail29Sm90TmaWarpSpecializedAdapterINS1G_15DefaultEpilogueISK_SL_SL_NS1F_6thread17LinearCombinationISK_Li1EffLNS1K_9ScaleType4KindE0ELNS_15FloatRoundStyleE2ESK_EENS1_15EpilogueDefaultEEEEEvvEEEEvNT_6ParamsE --------------------------
	.section	.nv.info._ZN7cutlass13device_kernelINS_4gemm6kernel13GemmUniversalIN4cute5tupleIJiiiiEEENS1_10collective13CollectiveMmaINS1_37MainloopSm90TmaGmmaWarpSpecializedFP8ILi4ENS5_IJNS4_1CILi2EEENSA_ILi1EEESC_EEENS1_35KernelTmaWarpSpecializedCooperativeEEENS5_IJNSA_ILi384EEENSA_ILi512EEENSA_ILi64EEEEEENS_12float_e4m3_tENS5_IJlSC_lEEESK_SL_NS4_8TiledMMAINS4_8MMA_AtomIJNS4_4SM904GMMA31MMA_64x256x32_F32E4M3E4M3_SS_TNILNSP_7ScaleInE1ELSR_1EEEEEENS4_6LayoutISD_NS5_IJSC_NSA_ILi0EEESV_EEEEENS5_IJNS4_10UnderscoreESY_SY_EEEEENS4_13SM90_TMA_LOADENS4_14ComposedLayoutINS4_7SwizzleILi2ELi4ELi3EEENS4_18smem_ptr_flag_bitsILi8EEENSU_INS5_IJNSA_ILi8EEESI_EEENS5_IJSI_SC_EEEEEEEvNS4_8identityENS4_23SM90_TMA_LOAD_MULTICASTES1B_vS1C_EENS_8epilogue10collective6detail29Sm90TmaWarpSpecializedAdapterINS1G_15DefaultEpilogueISK_SL_SL_NS1F_6thread17LinearCombinationISK_Li1EffLNS1K_9ScaleType4KindE0ELNS_15FloatRoundStyleE2ESK_EENS1_15EpilogueDefaultEEEEEvvEEEEvNT_6ParamsE,"",@"SHT_CUDA_INFO"
	.sectionflags	@""
	.align	4


	//----- nvinfo : EIATTR_CUDA_API_VERSION
	.align		4
        /*0000*/ 	.byte	0x04, 0x37
        /*0002*/ 	.short	(.L_18 - .L_17)
.L_17:
        /*0004*/ 	.word	0x00000082


	//----- nvinfo : EIATTR_KPARAM_INFO
	.align		4
.L_18:
        /*0008*/ 	.byte	0x04, 0x17
        /*000a*/ 	.short	(.L_20 - .L_19)
.L_19:
        /*000c*/ 	.word	0x00000000
        /*0010*/ 	.short	0x0000
        /*0012*/ 	.short	0x0070
        /*0014*/ 	.byte	0x00, 0xf0, 0x01, 0x10


	//----- nvinfo : EIATTR_SPARSE_MMA_MASK
	.align		4
.L_20:
        /*0018*/ 	.byte	0x03, 0x50
        /*001a*/ 	.short	0x0000


	//----- nvinfo : EIATTR_MAXREG_COUNT
	.align		4
        /*001c*/ 	.byte	0x03, 0x1b
        /*001e*/ 	.short	0x00a8


	//----- nvinfo : EIATTR_NUM_BARRIERS
	.align		4
        /*0020*/ 	.byte	0x02, 0x4c
        /*0022*/ 	.byte	0x01
	.zero		1


	//----- nvinfo : EIATTR_ANNOTATIONS
	.align		4
        /*0024*/ 	.byte	0x04, 0x55
        /*0026*/ 	.short	(.L_22 - .L_21)


	//   ....[0]....
.L_21:
        /*0028*/ 	.word	0x00000001
        /*002c*/ 	.byte	0x10, 0x07, 0x00, 0x00, 0x01, 0x00, 0x00, 0x00, 0x00, 0x08, 0x00, 0x00, 0x01, 0x00, 0x00, 0x00
        /* <DEDUP_REMOVED lines=3052> */
        /*befc*/ 	.byte	0x70, 0xe3, 0x01, 0x00


	//----- nvinfo : EIATTR_MERCURY_ISA_VERSION
	.align		4
.L_22:
        /*bf00*/ 	.byte	0x03, 0x5f
        /*bf02*/ 	.short	0x0101


	//----- nvinfo : EIATTR_INT_WARP_WIDE_INSTR_OFFSETS
	.align		4
        /*bf04*/ 	.byte	0x04, 0x31
        /*bf06*/ 	.short	(.L_24 - .L_23)


	//   ....[0]....
.L_23:
        /*bf08*/ 	.word	0x00000550


	//   ....[1]....
        /*bf0c*/ 	.word	0x00000570


	//   ....[2]....
        /*bf10*/ 	.word	0x000006e0


	//   ....[3]....
        /*bf14*/ 	.word	0x0003c040


	//----- nvinfo : EIATTR_COOP_GROUP_MASK_REGIDS
	.align		4
.L_24:
        /*bf18*/ 	.byte	0x04, 0x29
        /*bf1a*/ 	.short	(.L_26 - .L_25)


	//   ....[0]....
.L_25:
        /*bf1c*/ 	.word	0xffffffff


	//   ....[1]....
        /*bf20*/ 	.word	0xffffffff


	//   ....[2]....
        /*bf24*/ 	.word	0xffffffff


	//   ....[3]....
        /*bf28*/ 	.word	0xffffffff


	//   ....[4]....
        /*bf2c*/ 	.word	0xffffffff


	//   ....[5]....
        /*bf30*/ 	.word	0xffffffff


	//----- nvinfo : EIATTR_COOP_GROUP_INSTR_OFFSETS
	.align		4
.L_26:
        /*bf34*/ 	.byte	0x04, 0x28
        /*bf36*/ 	.short	(.L_28 - .L_27)


	//   ....[0]....
.L_27:
        /*bf38*/ 	.word	0x00000070


	//   ....[1]....
        /*bf3c*/ 	.word	0x00000080


	//   ....[2]....
        /*bf40*/ 	.word	0x000001a0


	//   ....[3]....
        /*bf44*/ 	.word	0x000003c0


	//   ....[4]....
        /*bf48*/ 	.word	0x00000840


	//   ....[5]....
        /*bf4c*/ 	.word	0x00006aa0


	//----- nvinfo : EIATTR_REG_RECONFIG
	.align		4
.L_28:
        /*bf50*/ 	.byte	0x01, 0x54
	.zero		2


	//----- nvinfo : EIATTR_MBARRIER_INSTR_OFFSETS
	.align		4
        /*bf54*/ 	.byte	0x04, 0x39
        /*bf56*/ 	.short	(.L_30 - .L_29)


	//   ....[0]....
.L_29:
        /*bf58*/ 	.word	0x00000320
        /*bf5c*/ 	.word	0x000000ff
        /*bf60*/ 	.word	0x00000000
        /*bf64*/ 	.short	0x0100
        /*bf66*/ 	.byte	0x0a
	.zero		1


	//   ....[1]....
        /*bf68*/ 	.word	0x00000330
        /*bf6c*/ 	.word	0x000000ff
        /*bf70*/ 	.word	0x00000020
        /*bf74*/ 	.short	0x0100
        /*bf76*/ 	.byte	0x0a
	.zero		1


	//   ....[2]....
        /*bf78*/ 	.word	0x00000340
        /*bf7c*/ 	.word	0x000000ff
        /*bf80*/ 	.word	0x00000008
        /*bf84*/ 	.short	0x0100
        /*bf86*/ 	.byte	0x0a
	.zero		1


	//   ....[3]....
        /*bf88*/ 	.word	0x00000350
        /*bf8c*/ 	.word	0x000000ff
        /*bf90*/ 	.word	0x00000028
        /*bf94*/ 	.short	0x0100
        /*bf96*/ 	.byte	0x0a
	.zero		1


	//   ....[4]....
        /*bf98*/ 	.word	0x00000360
        /*bf9c*/ 	.word	0x000000ff
        /*bfa0*/ 	.word	0x00000010
        /*bfa4*/ 	.short	0x0100
        /*bfa6*/ 	.byte	0x0a
	.zero		1


	//   ....[5]....
        /*bfa8*/ 	.word	0x00000370
        /*bfac*/ 	.word	0x000000ff
        /*bfb0*/ 	.word	0x00000030
        /*bfb4*/ 	.short	0x0100
        /*bfb6*/ 	.byte	0x0a
	.zero		1


	//   ....[6]....
        /*bfb8*/ 	.word	0x00000380
        /*bfbc*/ 	.word	0x000000ff
        /*bfc0*/ 	.word	0x00000018
        /*bfc4*/ 	.short	0x0100
        /*bfc6*/ 	.byte	0x0a
	.zero		1


	//   ....[7]....
        /*bfc8*/ 	.word	0x00000390
        /*bfcc*/ 	.word	0x000000ff
        /*bfd0*/ 	.word	0x00000038
        /*bfd4*/ 	.short	0x0100
        /*bfd6*/ 	.byte	0x0a
	.zero		1


	//   ....[8]....
        /*bfd8*/ 	.word	0x00000770
        /*bfdc*/ 	.word	0x000000ff
        /*bfe0*/ 	.word	0x00000050
        /*bfe4*/ 	.short	0x0100
        /*bfe6*/ 	.byte	0x08
	.zero		1


	//   ....[9]....
        /*bfe8*/ 	.word	0x000007e0
        /*bfec*/ 	.word	0x000000ff
        /*bff0*/ 	.word	0x00000058
        /*bff4*/ 	.short	0x0100
        /*bff6*/ 	.byte	0x08
	.zero		1


	//   ....[10]....
        /*bff8*/ 	.word	0x00006e90
        /*bffc*/ 	.word	0x000000ff
        /*c000*/ 	.word	0x00000000
        /*c004*/ 	.short	0x010a
        /*c006*/ 	.byte	0x0c
	.zero		1


	//   ....[11]....
        /*c008*/ 	.word	0x00006ef0
        /*c00c*/ 	.word	0x000000ff
        /*c010*/ 	.word	0x00000000
        /*c014*/ 	.short	0x010a
        /*c016*/ 	.byte	0x0c
	.zero		1


	//   ....[12]....
        /*c018*/ 	.word	0x00019470
        /*c01c*/ 	.word	0x000000ff
        /*c020*/ 	.word	0x00000000
        /*c024*/ 	.short	0x010a
        /*c026*/ 	.byte	0x12
	.zero		1


	//   ....[13]....
        /*c028*/ 	.word	0x000194b0
        /*c02c*/ 	.word	0x000000ff
        /*c030*/ 	.word	0x00000000
        /*c034*/ 	.short	0x010a
        /*c036*/ 	.byte	0x12
	.zero		1


	//   ....[14]....
        /*c038*/ 	.word	0x000305e0
        /*c03c*/ 	.word	0x00000012
        /*c040*/ 	.word	0x00000000
        /*c044*/ 	.short	0x0101
        /*c046*/ 	.byte	0x3f
	.zero		1


	//   ....[15]....
        /*c048*/ 	.word	0x0003c0d0
        /*c04c*/ 	.word	0x00000010
        /*c050*/ 	.word	0x00000000
        /*c054*/ 	.short	0x0101
        /*c056*/ 	.byte	0x3f
	.zero		1


	//   ....[16]....
        /*c058*/ 	.word	0x00090320
        /*c05c*/ 	.word	0x0000000c
        /*c060*/ 	.word	0x00000020
        /*c064*/ 	.short	0x010a
        /*c066*/ 	.byte	0x3f
	.zero		1


	//   ....[17]....
        /*c068*/ 	.word	0x00090740
        /*c06c*/ 	.word	0x00000002
        /*c070*/ 	.word	0x00000058
        /*c074*/ 	.short	0x0101
        /*c076*/ 	.byte	0x3f
	.zero		1


	//   ....[18]....
        /*c078*/ 	.word	0x00090e80
        /*c07c*/ 	.word	0x00000005
        /*c080*/ 	.word	0x00000000
        /*c084*/ 	.short	0x010a
        /*c086*/ 	.byte	0x3f
	.zero		1


	//   ....[19]....
        /*c088*/ 	.word	0x00090f10
        /*c08c*/ 	.word	0x00000007
        /*c090*/ 	.word	0x00000000
        /*c094*/ 	.short	0x010a
        /*c096*/ 	.byte	0x3f
	.zero		1


	//   ....[20]....
        /*c098*/ 	.word	0x00090fa0
        /*c09c*/ 	.word	0x00000007
        /*c0a0*/ 	.word	0x00000000
        /*c0a4*/ 	.short	0x010a
        /*c0a6*/ 	.byte	0x3f
	.zero		1


	//   ....[21]....
        /*c0a8*/ 	.word	0x00091030
        /*c0ac*/ 	.word	0x00000003
        /*c0b0*/ 	.word	0x00000000
        /*c0b4*/ 	.short	0x010a
        /*c0b6*/ 	.byte	0x3f
	.zero		1


	//   ....[22]....
        /*c0b8*/ 	.word	0x000910a0
        /*c0bc*/ 	.word	0x00000011
        /*c0c0*/ 	.word	0x00000000
        /*c0c4*/ 	.short	0x010a
        /*c0c6*/ 	.byte	0x3f
	.zero		1


	//   ....[23]....
        /*c0c8*/ 	.word	0x00091110
        /*c0cc*/ 	.word	0x00000000
        /*c0d0*/ 	.word	0x00000000
        /*c0d4*/ 	.short	0x010a
        /*c0d6*/ 	.byte	0x3f
	.zero		1


	//   ....[24]....
        /*c0d8*/ 	.word	0x000911f0
        /*c0dc*/ 	.word	0x0000000c
        /*c0e0*/ 	.word	0x00000020
        /*c0e4*/ 	.short	0x010a
        /*c0e6*/ 	.byte	0x3f
	.zero		1


	//   ....[25]....
        /*c0e8*/ 	.word	0x000912c0
        /*c0ec*/ 	.word	0x00000005
        /*c0f0*/ 	.word	0x00000000
        /*c0f4*/ 	.short	0x010a
        /*c0f6*/ 	.byte	0x3f
	.zero		1


	//   ....[26]....
        /*c0f8*/ 	.word	0x00091310
        /*c0fc*/ 	.word	0x00000007
        /*c100*/ 	.word	0x00000000
        /*c104*/ 	.short	0x010a
        /*c106*/ 	.byte	0x3f
	.zero		1


	//   ....[27]....
        /*c108*/ 	.word	0x00091360
        /*c10c*/ 	.word	0x00000007
        /*c110*/ 	.word	0x00000000
        /*c114*/ 	.short	0x010a
        /*c116*/ 	.byte	0x3f
	.zero		1


	//----- nvinfo : EIATTR_NUM_MBARRIERS
	.align		4
.L_30:
        /*c118*/ 	.byte	0x03, 0x38
        /*c11a*/ 	.short	0x000a


	//----- nvinfo : EIATTR_EXIT_INSTR_OFFSETS
	.align		4
        /*c11c*/ 	.byte	0x04, 0x1c
        /*c11e*/ 	.short	(.L_32 - .L_31)


	//   ....[0]....
.L_31:
        /*c120*/ 	.word	0x000009f0


	//   ....[1]....
        /*c124*/ 	.word	0x00001280


	//   ....[2]....
        /*c128*/ 	.word	0x0008fa00


	//   ....[3]....
        /*c12c*/ 	.word	0x0008ffb0


	//   ....[4]....
        /*c130*/ 	.word	0x00091080


	//----- nvinfo : EIATTR_MAX_THREADS
	.align		4
.L_32:
        /*c134*/ 	.byte	0x04, 0x05
        /*c136*/ 	.short	(.L_34 - .L_33)
.L_33:
        /*c138*/ 	.word	0x00000180
        /*c13c*/ 	.word	0x00000001
        /*c140*/ 	.word	0x00000001


	//----- nvinfo : EIATTR_CRS_STACK_SIZE
	.align		4
.L_34:
        /*c144*/ 	.byte	0x04, 0x1e
        /*c146*/ 	.short	(.L_36 - .L_35)
.L_35:
        /*c148*/ 	.word	0x00000000


	//----- nvinfo : EIATTR_CBANK_PARAM_SIZE
	.align		4
.L_36:
        /*c14c*/ 	.byte	0x03, 0x19
        /*c14e*/ 	.short	0x0470


	//----- nvinfo : EIATTR_PARAM_CBANK
	.align		4
        /*c150*/ 	.byte	0x04, 0x0a
        /*c152*/ 	.short	(.L_38 - .L_37)
	.align		4
.L_37:
        /*c154*/ 	.word	index@(.nv.constant0._ZN7cutlass13device_kernelINS_4gemm6kernel13GemmUniversalIN4cute5tupleIJiiiiEEENS1_10collective13CollectiveMmaINS1_37MainloopSm90TmaGmmaWarpSpecializedFP8ILi4ENS5_IJNS4_1CILi2EEENSA_ILi1EEESC_EEENS1_35KernelTmaWarpSpecializedCooperativeEEENS5_IJNSA_ILi384EEENSA_ILi512EEENSA_ILi64EEEEEENS_12float_e4m3_tENS5_IJlSC_lEEESK_SL_NS4_8TiledMMAINS4_8MMA_AtomIJNS4_4SM904GMMA31MMA_64x256x32_F32E4M3E4M3_SS_TNILNSP_7ScaleInE1ELSR_1EEEEEENS4_6LayoutISD_NS5_IJSC_NSA_ILi0EEESV_EEEEENS5_IJNS4_10UnderscoreESY_SY_EEEEENS4_13SM90_TMA_LOADENS4_14ComposedLayoutINS4_7SwizzleILi2ELi4ELi3EEENS4_18smem_ptr_flag_bitsILi8EEENSU_INS5_IJNSA_ILi8EEESI_EEENS5_IJSI_SC_EEEEEEEvNS4_8identityENS4_23SM90_TMA_LOAD_MULTICASTES1B_vS1C_EENS_8epilogue10collective6detail29Sm90TmaWarpSpecializedAdapterINS1G_15DefaultEpilogueISK_SL_SL_NS1F_6thread17LinearCombinationISK_Li1EffLNS1K_9ScaleType4KindE0ELNS_15FloatRoundStyleE2ESK_EENS1_15EpilogueDefaultEEEEEvvEEEEvNT_6ParamsE)
        /*c158*/ 	.short	0x0210
        /*c15a*/ 	.short	0x0470


	//----- nvinfo : EIATTR_SW_WAR
	.align		4
.L_38:
        /*c15c*/ 	.byte	0x04, 0x36
        /*c15e*/ 	.short	(.L_40 - .L_39)
.L_39:
        /*c160*/ 	.word	0x00000008
.L_40:


//--------------------- .nv.callgraph             --------------------------
	.section	.nv.callgraph,"",@"SHT_CUDA_CALLGRAPH"
	.align	4
	.sectionentsize	8
	.align		4
        /*0000*/ 	.word	0x00000000
	.align		4
        /*0004*/ 	.word	0xffffffff
	.align		4
        /*0008*/ 	.word	0x00000000
	.align		4
        /*000c*/ 	.word	0xfffffffe
	.align		4
        /*0010*/ 	.word	0x00000000
	.align		4
        /*0014*/ 	.word	0xfffffffd
	.align		4
        /*0018*/ 	.word	0x00000000
	.align		4
        /*001c*/ 	.word	0xfffffffc


//--------------------- .nv.constant4             --------------------------
	.section	.nv.constant4,"a",@progbits
	.align	8
	.align		8
.nv.constant4:
        /*0000*/ 	.dword	_ZN39_INTERNAL_223525e2_4_k_cu_7a9d594a_44754cuda3std3__45__cpo5beginE
	.align		8
        /*0008*/ 	.dword	_ZN39_INTERNAL_223525e2_4_k_cu_7a9d594a_44754cuda3std3__45__cpo3endE
	.align		8
        /*0010*/ 	.dword	_ZN39_INTERNAL_223525e2_4_k_cu_7a9d594a_44754cuda3std3__45__cpo6cbeginE
	.align		8
        /*0018*/ 	.dword	_ZN39_INTERNAL_223525e2_4_k_cu_7a9d594a_44754cuda3std3__45__cpo4cendE
	.align		8
        /*0020*/ 	.dword	_ZN39_INTERNAL_223525e2_4_k_cu_7a9d594a_44754cuda3std3__441_GLOBAL__N__223525e2_4_k_cu_7a9d594a_44756ignoreE
	.align		8
        /*0028*/ 	.dword	_ZN39_INTERNAL_223525e2_4_k_cu_7a9d594a_44754cuda3std3__419piecewise_constructE
	.align		8
        /*0030*/ 	.dword	_ZN39_INTERNAL_223525e2_4_k_cu_7a9d594a_44754cuda3std3__48in_placeE
	.align		8
        /*0038*/ 	.dword	_ZN39_INTERNAL_223525e2_4_k_cu_7a9d594a_44754cuda3std6ranges3__45__cpo4swapE
	.align		8
        /*0040*/ 	.dword	_ZN39_INTERNAL_223525e2_4_k_cu_7a9d594a_44754cuda3std6ranges3__45__cpo9iter_moveE
	.align		8
        /*0048*/ 	.dword	_ZN39_INTERNAL_223525e2_4_k_cu_7a9d594a_44754cute7productE
	.align		8
        /*0050*/ 	.dword	_ZN39_INTERNAL_223525e2_4_k_cu_7a9d594a_44754cute1_E


//--------------------- .text._ZN7cutlass13device_kernelINS_4gemm6kernel13GemmUniversalIN4cute5tupleIJiiiiEEENS1_10collective13CollectiveMmaINS1_37MainloopSm90TmaGmmaWarpSpecializedFP8ILi4ENS5_IJNS4_1CILi2EEENSA_ILi1EEESC_EEENS1_35KernelTmaWarpSpecializedCooperativeEEENS5_IJNSA_ILi384EEENSA_ILi512EEENSA_ILi64EEEEEENS_12float_e4m3_tENS5_IJlSC_lEEESK_SL_NS4_8TiledMMAINS4_8MMA_AtomIJNS4_4SM904GMMA31MMA_64x256x32_F32E4M3E4M3_SS_TNILNSP_7ScaleInE1ELSR_1EEEEEENS4_6LayoutISD_NS5_IJSC_NSA_ILi0EEESV_EEEEENS5_IJNS4_10UnderscoreESY_SY_EEEEENS4_13SM90_TMA_LOADENS4_14ComposedLayoutINS4_7SwizzleILi2ELi4ELi3EEENS4_18smem_ptr_flag_bitsILi8EEENSU_INS5_IJNSA_ILi8EEESI_EEENS5_IJSI_SC_EEEEEEEvNS4_8identityENS4_23SM90_TMA_LOAD_MULTICASTES1B_vS1C_EENS_8epilogue10collective6detail29Sm90TmaWarpSpecializedAdapterINS1G_15DefaultEpilogueISK_SL_SL_NS1F_6thread17LinearCombinationISK_Li1EffLNS1K_9ScaleType4KindE0ELNS_15FloatRoundStyleE2ESK_EENS1_15EpilogueDefaultEEEEEvvEEEEvNT_6ParamsE --------------------------
	.section	.text._ZN7cutlass13device_kernelINS_4gemm6kernel13GemmUniversalIN4cute5tupleIJiiiiEEENS1_10collective13CollectiveMmaINS1_37MainloopSm90TmaGmmaWarpSpecializedFP8ILi4ENS5_IJNS4_1CILi2EEENSA_ILi1EEESC_EEENS1_35KernelTmaWarpSpecializedCooperativeEEENS5_IJNSA_ILi384EEENSA_ILi512EEENSA_ILi64EEEEEENS_12float_e4m3_tENS5_IJlSC_lEEESK_SL_NS4_8TiledMMAINS4_8MMA_AtomIJNS4_4SM904GMMA31MMA_64x256x32_F32E4M3E4M3_SS_TNILNSP_7ScaleInE1ELSR_1EEEEEENS4_6LayoutISD_NS5_IJSC_NSA_ILi0EEESV_EEEEENS5_IJNS4_10UnderscoreESY_SY_EEEEENS4_13SM90_TMA_LOADENS4_14ComposedLayoutINS4_7SwizzleILi2ELi4ELi3EEENS4_18smem_ptr_flag_bitsILi8EEENSU_INS5_IJNSA_ILi8EEESI_EEENS5_IJSI_SC_EEEEEEEvNS4_8identityENS4_23SM90_TMA_LOAD_MULTICASTES1B_vS1C_EENS_8epilogue10collective6detail29Sm90TmaWarpSpecializedAdapterINS1G_15DefaultEpilogueISK_SL_SL_NS1F_6thread17LinearCombinationISK_Li1EffLNS1K_9ScaleType4KindE0ELNS_15FloatRoundStyleE2ESK_EENS1_15EpilogueDefaultEEEEEvvEEEEvNT_6ParamsE,"ax",@progbits
	.align	128
.text._ZN7cutlass13device_kernelINS_4gemm6kernel13GemmUniversalIN4cute5tupleIJiiiiEEENS1_10collective13CollectiveMmaINS1_37MainloopSm90TmaGmmaWarpSpecializedFP8ILi4ENS5_IJNS4_1CILi2EEENSA_ILi1EEESC_EEENS1_35KernelTmaWarpSpecializedCooperativeEEENS5_IJNSA_ILi384EEENSA_ILi512EEENSA_ILi64EEEEEENS_12float_e4m3_tENS5_IJlSC_lEEESK_SL_NS4_8TiledMMAINS4_8MMA_AtomIJNS4_4SM904GMMA31MMA_64x256x32_F32E4M3E4M3_SS_TNILNSP_7ScaleInE1ELSR_1EEEEEENS4_6LayoutISD_NS5_IJSC_NSA_ILi0EEESV_EEEEENS5_IJNS4_10UnderscoreESY_SY_EEEEENS4_13SM90_TMA_LOADENS4_14ComposedLayoutINS4_7SwizzleILi2ELi4ELi3EEENS4_18smem_ptr_flag_bitsILi8EEENSU_INS5_IJNSA_ILi8EEESI_EEENS5_IJSI_SC_EEEEEEEvNS4_8identityENS4_23SM90_TMA_LOAD_MULTICASTES1B_vS1C_EENS_8epilogue10collective6detail29Sm90TmaWarpSpecializedAdapterINS1G_15DefaultEpilogueISK_SL_SL_NS1F_6thread17LinearCombinationISK_Li1EffLNS1K_9ScaleType4KindE0ELNS_15FloatRoundStyleE2ESK_EENS1_15EpilogueDefaultEEEEEvvEEEEvNT_6ParamsE:
        .type           _ZN7cutlass13device_kernelINS_4gemm6kernel13GemmUniversalIN4cute5tupleIJiiiiEEENS1_10collective13CollectiveMmaINS1_37MainloopSm90TmaGmmaWarpSpecializedFP8ILi4ENS5_IJNS4_1CILi2EEENSA_ILi1EEESC_EEENS1_35KernelTmaWarpSpecializedCooperativeEEENS5_IJNSA_ILi384EEENSA_ILi512EEENSA_ILi64EEEEEENS_12float_e4m3_tENS5_IJlSC_lEEESK_SL_NS4_8TiledMMAINS4_8MMA_AtomIJNS4_4SM904GMMA31MMA_64x256x32_F32E4M3E4M3_SS_TNILNSP_7ScaleInE1ELSR_1EEEEEENS4_6LayoutISD_NS5_IJSC_NSA_ILi0EEESV_EEEEENS5_IJNS4_10UnderscoreESY_SY_EEEEENS4_13SM90_TMA_LOADENS4_14ComposedLayoutINS4_7SwizzleILi2ELi4ELi3EEENS4_18smem_ptr_flag_bitsILi8EEENSU_INS5_IJNSA_ILi8EEESI_EEENS5_IJSI_SC_EEEEEEEvNS4_8identityENS4_23SM90_TMA_LOAD_MULTICASTES1B_vS1C_EENS_8epilogue10collective6detail29Sm90TmaWarpSpecializedAdapterINS1G_15DefaultEpilogueISK_SL_SL_NS1F_6thread17LinearCombinationISK_Li1EffLNS1K_9ScaleType4KindE0ELNS_15FloatRoundStyleE2ESK_EENS1_15EpilogueDefaultEEEEEvvEEEEvNT_6ParamsE,@function
        .size           _ZN7cutlass13device_kernelINS_4gemm6kernel13GemmUniversalIN4cute5tupleIJiiiiEEENS1_10collective13CollectiveMmaINS1_37MainloopSm90TmaGmmaWarpSpecializedFP8ILi4ENS5_IJNS4_1CILi2EEENSA_ILi1EEESC_EEENS1_35KernelTmaWarpSpecializedCooperativeEEENS5_IJNSA_ILi384EEENSA_ILi512EEENSA_ILi64EEEEEENS_12float_e4m3_tENS5_IJlSC_lEEESK_SL_NS4_8TiledMMAINS4_8MMA_AtomIJNS4_4SM904GMMA31MMA_64x256x32_F32E4M3E4M3_SS_TNILNSP_7ScaleInE1ELSR_1EEEEEENS4_6LayoutISD_NS5_IJSC_NSA_ILi0EEESV_EEEEENS5_IJNS4_10UnderscoreESY_SY_EEEEENS4_13SM90_TMA_LOADENS4_14ComposedLayoutINS4_7SwizzleILi2ELi4ELi3EEENS4_18smem_ptr_flag_bitsILi8EEENSU_INS5_IJNSA_ILi8EEESI_EEENS5_IJSI_SC_EEEEEEEvNS4_8identityENS4_23SM90_TMA_LOAD_MULTICASTES1B_vS1C_EENS_8epilogue10collective6detail29Sm90TmaWarpSpecializedAdapterINS1G_15DefaultEpilogueISK_SL_SL_NS1F_6thread17LinearCombinationISK_Li1EffLNS1K_9ScaleType4KindE0ELNS_15FloatRoundStyleE2ESK_EENS1_15EpilogueDefaultEEEEEvvEEEEvNT_6ParamsE,(.L_x_78 - _ZN7cutlass13device_kernelINS_4gemm6kernel13GemmUniversalIN4cute5tupleIJiiiiEEENS1_10collective13CollectiveMmaINS1_37MainloopSm90TmaGmmaWarpSpecializedFP8ILi4ENS5_IJNS4_1CILi2EEENSA_ILi1EEESC_EEENS1_35KernelTmaWarpSpecializedCooperativeEEENS5_IJNSA_ILi384EEENSA_ILi512EEENSA_ILi64EEEEEENS_12float_e4m3_tENS5_IJlSC_lEEESK_SL_NS4_8TiledMMAINS4_8MMA_AtomIJNS4_4SM904GMMA31MMA_64x256x32_F32E4M3E4M3_SS_TNILNSP_7ScaleInE1ELSR_1EEEEEENS4_6LayoutISD_NS5_IJSC_NSA_ILi0EEESV_EEEEENS5_IJNS4_10UnderscoreESY_SY_EEEEENS4_13SM90_TMA_LOADENS4_14ComposedLayoutINS4_7SwizzleILi2ELi4ELi3EEENS4_18smem_ptr_flag_bitsILi8EEENSU_INS5_IJNSA_ILi8EEESI_EEENS5_IJSI_SC_EEEEEEEvNS4_8identityENS4_23SM90_TMA_LOAD_MULTICASTES1B_vS1C_EENS_8epilogue10collective6detail29Sm90TmaWarpSpecializedAdapterINS1G_15DefaultEpilogueISK_SL_SL_NS1F_6thread17LinearCombinationISK_Li1EffLNS1K_9ScaleType4KindE0ELNS_15FloatRoundStyleE2ESK_EENS1_15EpilogueDefaultEEEEEvvEEEEvNT_6ParamsE)
        .other          _ZN7cutlass13device_kernelINS_4gemm6kernel13GemmUniversalIN4cute5tupleIJiiiiEEENS1_10collective13CollectiveMmaINS1_37MainloopSm90TmaGmmaWarpSpecializedFP8ILi4ENS5_IJNS4_1CILi2EEENSA_ILi1EEESC_EEENS1_35KernelTmaWarpSpecializedCooperativeEEENS5_IJNSA_ILi384EEENSA_ILi512EEENSA_ILi64EEEEEENS_12float_e4m3_tENS5_IJlSC_lEEESK_SL_NS4_8TiledMMAINS4_8MMA_AtomIJNS4_4SM904GMMA31MMA_64x256x32_F32E4M3E4M3_SS_TNILNSP_7ScaleInE1ELSR_1EEEEEENS4_6LayoutISD_NS5_IJSC_NSA_ILi0EEESV_EEEEENS5_IJNS4_10UnderscoreESY_SY_EEEEENS4_13SM90_TMA_LOADENS4_14ComposedLayoutINS4_7SwizzleILi2ELi4ELi3EEENS4_18smem_ptr_flag_bitsILi8EEENSU_INS5_IJNSA_ILi8EEESI_EEENS5_IJSI_SC_EEEEEEEvNS4_8identityENS4_23SM90_TMA_LOAD_MULTICASTES1B_vS1C_EENS_8epilogue10collective6detail29Sm90TmaWarpSpecializedAdapterINS1G_15DefaultEpilogueISK_SL_SL_NS1F_6thread17LinearCombinationISK_Li1EffLNS1K_9ScaleType4KindE0ELNS_15FloatRoundStyleE2ESK_EENS1_15EpilogueDefaultEEEEEvvEEEEvNT_6ParamsE,@"STO_CUDA_ENTRY STV_DEFAULT"
_ZN7cutlass13device_kernelINS_4gemm6kernel13GemmUniversalIN4cute5tupleIJiiiiEEENS1_10collective13CollectiveMmaINS1_37MainloopSm90TmaGmmaWarpSpecializedFP8ILi4ENS5_IJNS4_1CILi2EEENSA_ILi1EEESC_EEENS1_35KernelTmaWarpSpecializedCooperativeEEENS5_IJNSA_ILi384EEENSA_ILi512EEENSA_ILi64EEEEEENS_12float_e4m3_tENS5_IJlSC_lEEESK_SL_NS4_8TiledMMAINS4_8MMA_AtomIJNS4_4SM904GMMA31MMA_64x256x32_F32E4M3E4M3_SS_TNILNSP_7ScaleInE1ELSR_1EEEEEENS4_6LayoutISD_NS5_IJSC_NSA_ILi0EEESV_EEEEENS5_IJNS4_10UnderscoreESY_SY_EEEEENS4_13SM90_TMA_LOADENS4_14ComposedLayoutINS4_7SwizzleILi2ELi4ELi3EEENS4_18smem_ptr_flag_bitsILi8EEENSU_INS5_IJNSA_ILi8EEESI_EEENS5_IJSI_SC_EEEEEEEvNS4_8identityENS4_23SM90_TMA_LOAD_MULTICASTES1B_vS1C_EENS_8epilogue10collective6detail29Sm90TmaWarpSpecializedAdapterINS1G_15DefaultEpilogueISK_SL_SL_NS1F_6thread17LinearCombinationISK_Li1EffLNS1K_9ScaleType4KindE0ELNS_15FloatRoundStyleE2ESK_EENS1_15EpilogueDefaultEEEEEvvEEEEvNT_6ParamsE:
[----:B------:R-:W0:Y:S02]  /*0000*/  LDC R1, c[0x0][0x28] ;  /* 0x00000a00ff017b82 */ /* 0x000e240000000800 */
[----:B0-----:R-:W-:Y:S01]  /*0010*/  VIADD R1, R1, 0xffffd8f0 ;  /* 0xffffd8f001017836 */ /* 0x001fe20000000000 */
[----:B------:R-:W0:Y:S01]  /*0020*/  S2R R4, SR_TID.X ;  /* 0x0000000000047919 */ /* 0x000e220000002100 */
[----:B------:R-:W-:Y:S01]  /*0030*/  ELECT P0, URZ, PT ;  /* 0x00000000003f782f */ /* 0x000fe20003800000 */
[----:B------:R-:W-:Y:S01]  /*0040*/  BSSY B0, `(.L_x_0) ;  /* 0x0000015000007945 */ /* 0x000fe20003800000 */
[--C-:B0-----:R-:W-:Y:S02]  /*0050*/  SHF.R.U32.HI R0, RZ, 0x5, R4.reuse ;  /* 0x00000005ff007819 */ /* 0x101fe40000011604 */
[----:B------:R-:W-:-:S03]  /*0060*/  SHF.R.U32.HI R2, RZ, 0x7, R4 ;  /* 0x00000007ff027819 */ /* 0x000fc60000011604 */
[----:B------:R-:W0:Y:S04]  /*0070*/  SHFL.IDX PT, R3, R0, RZ, 0x1f ;  /* 0x00001fff00037589 */ /* 0x000e2800000e0000 */
[----:B------:R-:W1:Y:S01]  /*0080*/  SHFL.IDX PT, R2, R2, RZ, 0x1f ;  /* 0x00001fff02027589 */ /* 0x000e6200000e0000 */
[----:B0-----:R-:W-:Y:S02]  /*0090*/  R2UR UR4, R3 ;  /* 0x00000000030472ca */ /* 0x001fe400000e0000 */
[----:B-1----:R-:W-:-:S11]  /*00a0*/  R2UR UR8, R2 ;  /* 0x00000000020872ca */ /* 0x002fd600000e0000 */
[----:B------:R-:W-:Y:S02]  /*00b0*/  USHF.R.S32.HI UR5, URZ, 0x1f, UR4 ;  /* 0x0000001f3f057899 */ /* 0x000fe40008011404 */
[----:B------:R-:W-:Y:S02]  /*00c0*/  ISETP.NE.OR P0, PT, RZ, UR4, !P0 ;  /* 0x00000004ff007c0c */ /* 0x000fe4000c705670 */
[----:B------:R-:W-:-:S04]  /*00d0*/  ULEA.HI UR5, UR5, UR4, URZ, 0x2 ;  /* 0x0000000405057291 */ /* 0x000fc8000f8f103f */
[----:B------:R-:W-:-:S04]  /*00e0*/  ULOP3.LUT UR5, UR5, 0xfffffffc, URZ, 0xc0, !UPT ;  /* 0xfffffffc05057892 */ /* 0x000fc8000f8ec03f */
[----:B------:R-:W-:-:S03]  /*00f0*/  UIADD3 UR6, UR4, -UR5, URZ ;  /* 0x8000000504067290 */ /* 0x000fc6000fffe03f */
[----:B------:R-:W-:Y:S09]  /*0100*/  @P0 BRA `(.L_x_1) ;  /* 0x0000000000200947 */ /* 0x000ff20003800000 */
[----:B------:R-:W-:Y:S02]  /*0110*/  ULDC.64 UR4, c[0x0][0x198] ;  /* 0x0000660000047ab9 */ /* 0x000fe40000000a00 */
[----:B------:R-:W-:Y:S02]  /*0120*/  UIADD3 UR10, UP0, UR4, 0xf0, URZ ;  /* 0x000000f0040a7890 */ /* 0x000fe4000ff1e03f */
[----:B------:R-:W-:Y:S02]  /*0130*/  UIADD3 UR4, UP1, UR4, 0x1f0, URZ ;  /* 0x000001f004047890 */ /* 0x000fe4000ff3e03f */
[----:B------:R-:W-:Y:S02]  /*0140*/  UIADD3.X UR11, URZ, UR5, URZ, UP0, !UPT ;  /* 0x000000053f0b7290 */ /* 0x000fe400087fe43f */
[----:B------:R-:W-:-:S07]  /*0150*/  UIADD3.X UR5, URZ, UR5, URZ, UP1, !UPT ;  /* 0x000000053f057290 */ /* 0x000fce0008ffe43f */
[----:B------:R0:W-:Y:S02]  /*0160*/  UTMACCTL.PF [UR10] ;  /* 0x000000000a0079b9 */ /* 0x0001e40008040000 */
[----:B------:R0:W-:Y:S02]  /*0170*/  UTMACCTL.PF [UR4] ;  /* 0x00000000040079b9 */ /* 0x0001e40008040000 */
[----:B0-----:R-:W-:Y:S01]  /*0180*/  NOP ;  /* 0x0000000000007918 */ /* 0x001fe20000000000 */
.L_x_1:
[----:B------:R-:W-:Y:S05]  /*0190*/  BSYNC B0 ;  /* 0x0000000000007941 */ /* 0x000fea0003800000 */
.L_x_0:
[----:B------:R-:W0:Y:S01]  /*01a0*/  SHFL.IDX PT, R3, R0, RZ, 0x1f ;  /* 0x00001fff00037589 */ /* 0x000e2200000e0000 */
[----:B------:R-:W-:Y:S01]  /*01b0*/  UISETP.NE.AND UP0, UPT, UR6, 0x3, UPT ;  /* 0x000000030600788c */ /* 0x000fe2000bf05270 */
[----:B------:R-:W-:Y:S01]  /*01c0*/  ISETP.NE.AND P1, PT, RZ, UR8, PT ;  /* 0x00000008ff007c0c */ /* 0x000fe2000bf25270 */
[----:B------:R-:W-:Y:S02]  /*01d0*/  UIADD3 UR11, UR8, -0x1, URZ ;  /* 0xffffffff080b7890 */ /* 0x000fe4000fffe03f */
[----:B------:R-:W-:Y:S02]  /*01e0*/  UISETP.EQ.OR UP0, UPT, UR6, URZ, !UP0 ;  /* 0x0000003f0600728c */ /* 0x000fe4000c702670 */
[----:B------:R-:W-:Y:S02]  /*01f0*/  UISETP.GE.U32.AND UP1, UPT, UR11, 0x2, UPT ;  /* 0x000000020b00788c */ /* 0x000fe4000bf26070 */
[----:B------:R-:W-:-:S04]  /*0200*/  UISETP.EQ.AND UP0, UPT, UR8, URZ, UP0 ;  /* 0x0000003f0800728c */ /* 0x000fc80008702270 */
[----:B------:R-:W-:-:S04]  /*0210*/  USEL UR7, URZ, 0x1, !UP0 ;  /* 0x000000013f077887 */ /* 0x000fc8000c000000 */
[----:B------:R-:W-:Y:S01]  /*0220*/  USEL UR7, UR7, 0x2, UP1 ;  /* 0x0000000207077887 */ /* 0x000fe20008800000 */
[----:B0-----:R-:W-:-:S13]  /*0230*/  ISETP.NE.AND P0, PT, R3, RZ, PT ;  /* 0x000000ff0300720c */ /* 0x001fda0003f05270 */
[----:B------:R-:W-:Y:S05]  /*0240*/  @P0 BRA `(.L_x_2) ;  /* 0x0000000000580947 */ /* 0x000fea0003800000 */
[----:B------:R-:W0:Y:S01]  /*0250*/  S2UR UR10, SR_CgaCtaId ;  /* 0x00000000000a79c3 */ /* 0x000e220000008800 */
[----:B------:R-:W-:Y:S01]  /*0260*/  UMOV UR4, 0x400 ;  /* 0x0000040000047882 */ /* 0x000fe20000000000 */
[----:B------:R-:W-:Y:S01]  /*0270*/  UMOV UR5, 0x1 ;  /* 0x0000000100057882 */ /* 0x000fe20000000000 */
[----:B------:R-:W-:Y:S01]  /*0280*/  UMOV UR8, 0x4 ;  /* 0x0000000400087882 */ /* 0x000fe20000000000 */
[----:B------:R-:W-:Y:S01]  /*0290*/  ELECT P0, URZ, PT ;  /* 0x00000000003f782f */ /* 0x000fe20003800000 */
[----:B------:R-:W-:-:S04]  /*02a0*/  UIADD3 UR8, -UR8, 0x100000, URZ ;  /* 0x0010000008087890 */ /* 0x000fc8000fffe13f */
[----:B------:R-:W-:Y:S02]  /*02b0*/  USHF.L.U32 UR9, UR8, 0xb, URZ ;  /* 0x0000000b08097899 */ /* 0x000fe4000800063f */
[----:B------:R-:W-:Y:S02]  /*02c0*/  USHF.L.U32 UR8, UR8, 0x1, URZ ;  /* 0x0000000108087899 */ /* 0x000fe4000800063f */
[----:B0-----:R-:W-:Y:S02]  /*02d0*/  ULEA UR10, UR10, UR4, 0x18 ;  /* 0x000000040a0a7291 */ /* 0x001fe4000f8ec03f */
[----:B------:R-:W-:-:S04]  /*02e0*/  UIADD3 UR4, -UR5, 0x100000, URZ ;  /* 0x0010000005047890 */ /* 0x000fc8000fffe13f */
[----:B------:R-:W-:Y:S02]  /*02f0*/  USHF.L.U32 UR5, UR4, 0xb, URZ ;  /* 0x0000000b04057899 */ /* 0x000fe4000800063f */
[----:B------:R-:W-:Y:S01]  /*0300*/  USHF.L.U32 UR4, UR4, 0x1, URZ ;  /* 0x0000000104047899 */ /* 0x000fe2000800063f */
[----:B------:R-:W0:Y:S11]  /*0310*/  FENCE.VIEW.ASYNC.S ;  /* 0x00000000000073c6 */ /* 0x000e360000000000 */
[----:B0-----:R0:W1:Y:S01]  /*0320*/  SYNCS.EXCH.64 URZ, [UR10], UR4 ;  /* 0x000000040a3f75b2 */ /* 0x0010620008000100 */
[----:B------:R0:W2:Y:S01]  /*0330*/  SYNCS.EXCH.64 URZ, [UR10+0x20], UR8 ;  /* 0x000020080a3f75b2 */ /* 0x0000a20008000100 */
[----:B------:R0:W3:Y:S01]  /*0340*/  SYNCS.EXCH.64 URZ, [UR10+0x8], UR4 ;  /* 0x000008040a3f75b2 */ /* 0x0000e20008000100 */
[----:B------:R0:W4:Y:S01]  /*0350*/  SYNCS.EXCH.64 URZ, [UR10+0x28], UR8 ;  /* 0x000028080a3f75b2 */ /* 0x0001220008000100 */
[----:B------:R0:W0:Y:S01]  /*0360*/  SYNCS.EXCH.64 URZ, [UR10+0x10], UR4 ;  /* 0x000010040a3f75b2 */ /* 0x0000220008000100 */
[----:B------:R0:W0:Y:S01]  /*0370*/  SYNCS.EXCH.64 URZ, [UR10+0x30], UR8 ;  /* 0x000030080a3f75b2 */ /* 0x0000220008000100 */
[----:B------:R0:W0:Y:S01]  /*0380*/  SYNCS.EXCH.64 URZ, [UR10+0x18], UR4 ;  /* 0x000018040a3f75b2 */ /* 0x0000220008000100 */
[----:B------:R0:W0:Y:S01]  /*0390*/  SYNCS.EXCH.64 URZ, [UR10+0x38], UR8 ;  /* 0x000038080a3f75b2 */ /* 0x0000220008000100 */
[----:B------:R-:W-:Y:S01]  /*03a0*/  NOP ;  /* 0x0000000000007918 */ /* 0x000fe20000000000 */
.L_x_2:
[----:B------:R-:W-:Y:S01]  /*03b0*/  SHF.R.S32.HI R2, RZ, 0x1f, R4 ;  /* 0x0000001fff027819 */ /* 0x000fe20000011404 */
[----:B------:R-:W5:Y:S01]  /*03c0*/  SHFL.IDX PT, R0, R0, RZ, 0x1f ;  /* 0x00001fff00007589 */ /* 0x000f6200000e0000 */
[----:B0-----:R-:W0:Y:S01]  /*03d0*/  S2UR UR10, SR_CTAID.X ;  /* 0x00000000000a79c3 */ /* 0x001e220000002500 */
[----:B------:R-:W-:Y:S02]  /*03e0*/  ELECT P0, URZ, PT ;  /* 0x00000000003f782f */ /* 0x000fe40003800000 */
[----:B------:R-:W-:Y:S01]  /*03f0*/  LEA.HI R2, R2, R4, RZ, 0x7 ;  /* 0x0000000402027211 */ /* 0x000fe200078f38ff */
[----:B------:R-:W-:Y:S01]  /*0400*/  ULDC UR4, c[0x0][0x150] ;  /* 0x0000540000047ab9 */ /* 0x000fe20000000800 */
[----:B------:R-:W-:Y:S01]  /*0410*/  SHF.R.S32.HI R6, RZ, 0x1f, R3 ;  /* 0x0000001fff067819 */ /* 0x000fe20000011403 */
[----:B------:R-:W-:Y:S01]  /*0420*/  NOP ;  /* 0x0000000000007918 */ /* 0x000fe20000000000 */
[----:B------:R-:W-:Y:S01]  /*0430*/  LOP3.LUT R2, R2, 0xffffff80, RZ, 0xc0, !PT ;  /* 0xffffff8002027812 */ /* 0x000fe200078ec0ff */
[----:B------:R-:W-:Y:S01]  /*0440*/  NOP ;  /* 0x0000000000007918 */ /* 0x000fe20000000000 */
[----:B------:R-:W-:Y:S01]  /*0450*/  LEA.HI R6, R6, R3, RZ, 0x2 ;  /* 0x0000000306067211 */ /* 0x000fe200078f10ff */
[----:B------:R-:W1:Y:S02]  /*0460*/  LDC R8, c[0x0][0x144] ;  /* 0x00005100ff087b82 */ /* 0x000e640000000800 */
[----:B------:R-:W-:Y:S01]  /*0470*/  IMAD.IADD R4, R4, 0x1, -R2 ;  /* 0x0000000104047824 */ /* 0x000fe200078e0a02 */
[----:B------:R-:W-:Y:S01]  /*0480*/  LOP3.LUT R6, R6, 0x3ffffffc, RZ, 0xc0, !PT ;  /* 0x3ffffffc06067812 */ /* 0x000fe200078ec0ff */
[----:B------:R-:W2:Y:S03]  /*0490*/  S2R R2, SR_CTAID.Y ;  /* 0x0000000000027919 */ /* 0x000ea60000002600 */
[----:B------:R-:W-:Y:S01]  /*04a0*/  SHF.R.S32.HI R5, RZ, 0x1f, R4 ;  /* 0x0000001fff057819 */ /* 0x000fe20000011404 */
[----:B------:R-:W-:Y:S01]  /*04b0*/  IMAD.IADD R6, R3, 0x1, -R6 ;  /* 0x0000000103067824 */ /* 0x000fe200078e0a06 */
[----:B------:R-:W3:Y:S02]  /*04c0*/  LDC R13, c[0x0][0x148] ;  /* 0x00005200ff0d7b82 */ /* 0x000ee40000000800 */
[----:B------:R-:W-:-:S02]  /*04d0*/  LEA.HI R5, R5, R4, RZ, 0x3 ;  /* 0x0000000405057211 */ /* 0x000fc400078f18ff */
[----:B-----5:R-:W-:Y:S02]  /*04e0*/  ISETP.NE.OR P0, PT, R0, RZ, !P0 ;  /* 0x000000ff0000720c */ /* 0x020fe40004705670 */
[--C-:B------:R-:W-:Y:S02]  /*04f0*/  SHF.R.S32.HI R0, RZ, 0x3, R5.reuse ;  /* 0x00000003ff007819 */ /* 0x100fe40000011405 */
[----:B------:R-:W-:Y:S02]  /*0500*/  SHF.R.S32.HI R5, RZ, 0x1f, R5 ;  /* 0x0000001fff057819 */ /* 0x000fe40000011405 */
[----:B0-----:R-:W-:Y:S02]  /*0510*/  I2FP.F32.U32 R7, UR10 ;  /* 0x0000000a00077c45 */ /* 0x001fe40008201000 */
[----:B------:R-:W-:-:S03]  /*0520*/  LEA.HI R5, R5, R0, RZ, 0x2 ;  /* 0x0000000005057211 */ /* 0x000fc600078f10ff */
[----:B------:R-:W-:Y:S01]  /*0530*/  FMUL R7, R7, UR4 ;  /* 0x0000000407077c20 */ /* 0x000fe20008400000 */
[----:B------:R-:W-:Y:S01]  /*0540*/  LOP3.LUT R5, R5, 0xfffffffc, RZ, 0xc0, !PT ;  /* 0xfffffffc05057812 */ /* 0x000fe200078ec0ff */
[----:B------:R-:W-:Y:S01]  /*0550*/  VOTEU.ALL UP0, P0 ;  /* 0x00000000003f7886 */ /* 0x000fe20000000000 */
[----:B------:R-:W-:Y:S01]  /*0560*/  ULDC UR4, c[0x0][0x154] ;  /* 0x0000550000047ab9 */ /* 0x000fe20000000800 */
[----:B------:R-:W-:Y:S02]  /*0570*/  VOTEU.ALL UP1, P0 ;  /* 0x00000000003f7886 */ /* 0x000fe40000020000 */
[----:B------:R-:W0:Y:S01]  /*0580*/  F2I.U32.TRUNC.NTZ R7, R7 ;  /* 0x0000000700077305 */ /* 0x000e22000020f000 */
[----:B------:R-:W-:Y:S01]  /*0590*/  IMAD.IADD R5, R0, 0x1, -R5 ;  /* 0x0000000100057824 */ /* 0x000fe200078e0a05 */
[----:B------:R-:W5:Y:S01]  /*05a0*/  @!UP0 S2UR UR9, SR_CgaCtaId ;  /* 0x00000000000989c3 */ /* 0x000f620000008800 */
[----:B------:R-:W-:Y:S02]  /*05b0*/  @!UP0 UMOV UR8, 0x400 ;  /* 0x0000040000088882 */ /* 0x000fe40000000000 */
[----:B------:R-:W-:Y:S01]  /*05c0*/  IMAD R5, R6, 0x4, R5 ;  /* 0x0000000406057824 */ /* 0x000fe200078e0205 */
[----:B--2---:R-:W-:-:S04]  /*05d0*/  I2FP.F32.U32 R9, R2 ;  /* 0x0000000200097245 */ /* 0x004fc80000201000 */
[----:B------:R-:W-:Y:S01]  /*05e0*/  LEA.HI R0, R5, R5, RZ, 0x1 ;  /* 0x0000000505007211 */ /* 0x000fe200078f08ff */
[----:B------:R-:W-:Y:S01]  /*05f0*/  FMUL R9, R9, UR4 ;  /* 0x0000000409097c20 */ /* 0x000fe20008400000 */
[----:B------:R-:W-:Y:S02]  /*0600*/  UMOV UR4, 0x20 ;  /* 0x0000002000047882 */ /* 0x000fe40000000000 */
[----:B------:R-:W-:Y:S01]  /*0610*/  LOP3.LUT R6, R0, 0xfffffffe, RZ, 0xc0, !PT ;  /* 0xfffffffe00067812 */ /* 0x000fe200078ec0ff */
[----:B0-----:R-:W-:Y:S01]  /*0620*/  IMAD.MOV R11, RZ, RZ, -R7 ;  /* 0x000000ffff0b7224 */ /* 0x001fe200078e0a07 */
[----:B------:R-:W-:-:S04]  /*0630*/  @!UP0 UIADD3 UR4, -UR4, 0x100000, URZ ;  /* 0x0010000004048890 */ /* 0x000fc8000fffe13f */
[----:B------:R-:W-:Y:S02]  /*0640*/  @!UP0 USHF.L.U32 UR5, UR4, 0xb, URZ ;  /* 0x0000000b04058899 */ /* 0x000fe4000800063f */
[----:B------:R-:W-:Y:S01]  /*0650*/  @!UP0 USHF.L.U32 UR4, UR4, 0x1, URZ ;  /* 0x0000000104048899 */ /* 0x000fe2000800063f */
[----:B------:R-:W0:Y:S01]  /*0660*/  F2I.U32.TRUNC.NTZ R9, R9 ;  /* 0x0000000900097305 */ /* 0x000e22000020f000 */
[----:B-1----:R-:W-:Y:S02]  /*0670*/  IMAD R0, R8, R11, UR10 ;  /* 0x0000000a08007e24 */ /* 0x002fe4000f8e020b */
[C---:B------:R-:W-:Y:S02]  /*0680*/  IMAD.IADD R7, R5.reuse, 0x1, -R6 ;  /* 0x0000000105077824 */ /* 0x040fe400078e0a06 */
[----:B------:R-:W-:-:S03]  /*0690*/  IMAD.SHL.U32 R6, R5, 0x4, RZ ;  /* 0x0000000405067824 */ /* 0x000fc600078e00ff */
[----:B------:R-:W-:Y:S01]  /*06a0*/  ISETP.NE.AND P2, PT, R7, R0, PT ;  /* 0x000000000700720c */ /* 0x000fe20003f45270 */
[----:B-----5:R-:W-:Y:S01]  /*06b0*/  @!UP0 ULEA UR8, UR9, UR8, 0x18 ;  /* 0x0000000809088291 */ /* 0x020fe2000f8ec03f */
[----:B------:R-:W-:Y:S01]  /*06c0*/  LOP3.LUT R10, R5, 0xc, R6, 0x78, !PT ;  /* 0x0000000c050a7812 */ /* 0x000fe200078e7806 */
[----:B------:R-:W1:Y:S01]  /*06d0*/  LDC R7, c[0x0][0x140] ;  /* 0x00005000ff077b82 */ /* 0x000e620000000800 */
[----:B------:R-:W-:Y:S01]  /*06e0*/  VOTEU.ALL UP0, P0 ;  /* 0x00000000003f7886 */ /* 0x000fe20000000000 */
[----:B------:R-:W-:Y:S01]  /*06f0*/  LOP3.LUT P0, RZ, R4, 0x7, RZ, 0xc0, !PT ;  /* 0x0000000704ff7812 */ /* 0x000fe2000780c0ff */
[----:B0-----:R-:W-:Y:S01]  /*0700*/  IMAD.MOV R12, RZ, RZ, -R9 ;  /* 0x000000ffff0c7224 */ /* 0x001fe200078e0a09 */
[----:B------:R0:W-:Y:S01]  /*0710*/  STL [R1+0x14a0], R10 ;  /* 0x0014a00a01007387 */ /* 0x0001e20000100800 */
[----:B------:R-:W-:Y:S01]  /*0720*/  IMAD.MOV.U32 R4, RZ, RZ, 0x1 ;  /* 0x00000001ff047424 */ /* 0x000fe200078e00ff */
[----:B------:R-:W-:Y:S01]  /*0730*/  ISETP.LT.U32.AND P0, PT, R10, 0x2, !P0 ;  /* 0x000000020a00780c */ /* 0x000fe20004701070 */
[----:B---3--:R-:W-:-:S03]  /*0740*/  IMAD R6, R13, R12, R2 ;  /* 0x0000000c0d067224 */ /* 0x008fc600078e0202 */
[----:B------:R-:W-:Y:S01]  /*0750*/  @P2 LEA.HI R5, R10, R10, RZ, 0x1 ;  /* 0x0000000a0a052211 */ /* 0x000fe200078f08ff */
[----:B------:R-:W2:Y:S02]  /*0760*/  FENCE.VIEW.ASYNC.S ;  /* 0x00000000000073c6 */ /* 0x000ea40000000000 */
[----:B--2---:R0:W2:Y:S01]  /*0770*/  @!UP0 SYNCS.EXCH.64 URZ, [UR8+0x50], UR4 ;  /* 0x00005004083f85b2 */ /* 0x0040a20008000100 */
[----:B------:R-:W-:-:S04]  /*0780*/  @P2 SHF.R.S32.HI R5, RZ, 0x1, R5 ;  /* 0x00000001ff052819 */ /* 0x000fc80000011405 */
[----:B------:R-:W-:Y:S02]  /*0790*/  @P2 ISETP.NE.AND P3, PT, R5, R6, PT ;  /* 0x000000060500220c */ /* 0x000fe40003f65270 */
[----:B------:R-:W-:Y:S02]  /*07a0*/  SEL R5, RZ, 0x1, !P0 ;  /* 0x00000001ff057807 */ /* 0x000fe40004000000 */
[----:B------:R-:W-:Y:S02]  /*07b0*/  @P2 SEL R4, RZ, 0x1, P3 ;  /* 0x00000001ff042807 */ /* 0x000fe40001800000 */
[----:B-1----:R-:W-:Y:S02]  /*07c0*/  ISETP.EQ.U32.AND P4, PT, R7, 0x1, PT ;  /* 0x000000010700780c */ /* 0x002fe40003f82070 */
[----:B------:R-:W-:Y:S01]  /*07d0*/  LOP3.LUT R4, R4, R5, RZ, 0xc0, !PT ;  /* 0x0000000504047212 */ /* 0x000fe200078ec0ff */
[----:B------:R0:W1:Y:S01]  /*07e0*/  @!UP1 SYNCS.EXCH.64 URZ, [UR8+0x58], UR4 ;  /* 0x00005804083f95b2 */ /* 0x0000620008000100 */
[----:B------:R-:W-:-:S03]  /*07f0*/  NOP ;  /* 0x0000000000007918 */ /* 0x000fc60000000000 */
[----:B------:R0:W-:Y:S06]  /*0800*/  STL [R1+0x149c], R4 ;  /* 0x00149c0401007387 */ /* 0x0001ec0000100800 */
[----:B--2---:R-:W-:Y:S05]  /*0810*/  @!P4 BRA `(.L_x_3) ;  /* 0x000000000008c947 */ /* 0x004fea0003800000 */
[----:B-1--4-:R-:W-:Y:S01]  /*0820*/  UCGABAR_ARV ;  /* 0x00000000000079c7 */ /* 0x012fe20008000000 */
[----:B------:R-:W-:Y:S05]  /*0830*/  BRA `(.L_x_4) ;  /* 0x0000000000047947 */ /* 0x000fea0003800000 */
.L_x_3:
[----:B-1--4-:R-:W-:Y:S01]  /*0840*/  NOP ;  /* 0x0000000000007918 */ /* 0x012fe20000000000 */
.L_x_4:
[----:B0-----:R-:W0:Y:S01]  /*0850*/  LDC R4, c[0x0][0x65c] ;  /* 0x00019700ff047b82 */ /* 0x001e220000000800 */
[----:B------:R-:W-:Y:S01]  /*0860*/  IMAD.MOV.U32 R5, RZ, RZ, RZ ;  /* 0x000000ffff057224 */ /* 0x000fe200078e00ff */
[----:B------:R-:W-:Y:S02]  /*0870*/  LOP3.LUT R15, R15, 0xfffffffb, RZ, 0xc0, !PT ;  /* 0xfffffffb0f0f7812 */ /* 0x000fe400078ec0ff */
[----:B0-----:R-:W-:Y:S01]  /*0880*/  ISETP.NE.AND P2, PT, R4, 0x1, PT ;  /* 0x000000010400780c */ /* 0x001fe20003f45270 */
[----:B------:R-:W-:-:S12]  /*0890*/  IMAD.U32 R4, RZ, RZ, UR10 ;  /* 0x0000000aff047e24 */ /* 0x000fd8000f8e00ff */
[----:B------:R-:W0:Y:S01]  /*08a0*/  @P2 LDC R7, c[0x0][0x10] ;  /* 0x00000400ff072b82 */ /* 0x000e220000000800 */
[----:B------:R-:W-:Y:S01]  /*08b0*/  @P2 IMAD.MOV.U32 R3, RZ, RZ, RZ ;  /* 0x000000ffff032224 */ /* 0x000fe200078e00ff */
[----:B------:R-:W-:Y:S01]  /*08c0*/  @P2 LOP3.LUT R15, R15, 0x4, RZ, 0xfc, !PT ;  /* 0x000000040f0f2812 */ /* 0x000fe200078efcff */
[----:B------:R-:W-:-:S05]  /*08d0*/  @P2 IMAD.MOV.U32 R11, RZ, RZ, RZ ;  /* 0x000000ffff0b2224 */ /* 0x000fca00078e00ff */
[----:B------:R-:W1:Y:S01]  /*08e0*/  @!P2 LDC R9, c[0x0][0xc] ;  /* 0x00000300ff09ab82 */ /* 0x000e620000000800 */
[----:B0-----:R-:W-:-:S04]  /*08f0*/  @P2 IMAD.WIDE.U32 R6, R7, UR10, R2 ;  /* 0x0000000a07062c25 */ /* 0x001fc8000f8e0002 */
[----:B------:R-:W-:Y:S02]  /*0900*/  @P2 IMAD.MOV.U32 R23, RZ, RZ, R6 ;  /* 0x000000ffff172224 */ /* 0x000fe400078e0006 */
[----:B------:R-:W-:Y:S02]  /*0910*/  @P2 IMAD.IADD R24, R7, 0x1, R11 ;  /* 0x0000000107182824 */ /* 0x000fe400078e020b */
[----:B-1----:R-:W-:-:S04]  /*0920*/  @!P2 IMAD.WIDE.U32 R4, R2, R9, R4 ;  /* 0x000000090204a225 */ /* 0x002fc800078e0004 */
[----:B------:R-:W-:Y:S02]  /*0930*/  @!P2 IMAD.MOV.U32 R23, RZ, RZ, R4 ;  /* 0x000000ffff17a224 */ /* 0x000fe400078e0004 */
[----:B------:R-:W-:-:S03]  /*0940*/  @!P2 IMAD.MOV.U32 R24, RZ, RZ, R5 ;  /* 0x000000ffff18a224 */ /* 0x000fc600078e0005 */
[----:B------:R0:W-:Y:S04]  /*0950*/  STL [R1+0x14a8], R23 ;  /* 0x0014a81701007387 */ /* 0x0001e80000100800 */
[----:B------:R0:W-:Y:S01]  /*0960*/  STL [R1+0x14a4], R24 ;  /* 0x0014a41801007387 */ /* 0x0001e20000100800 */
[----:B------:R-:W-:Y:S05]  /*0970*/  @!P4 BRA `(.L_x_5) ;  /* 0x00000000000cc947 */ /* 0x000fea0003800000 */
[----:B------:R-:W-:Y:S01]  /*0980*/  UCGABAR_WAIT ;  /* 0x0000000000007dc7 */ /* 0x000fe20008000000 */
[----:B------:R-:W-:Y:S01]  /*0990*/  CCTL.IVALL ;  /* 0x00000000ff00798f */ /* 0x000fe20002000000 */
[----:B------:R-:W-:Y:S05]  /*09a0*/  BRA `(.L_x_6) ;  /* 0x0000000000047947 */ /* 0x000fea0003800000 */
.L_x_5:
[----:B------:R-:W-:Y:S06]  /*09b0*/  BAR.SYNC.DEFER_BLOCKING 0x0 ;  /* 0x0000000000007b1d */ /* 0x000fec0000010000 */
.L_x_6:
[----:B------:R-:W-:Y:S05]  /*09c0*/  @!P1 BRA `(.L_x_7) ;  /* 0x000008f000109947 */ /* 0x000fea0003800000 */
[----:B------:R-:W-:-:S06]  /*09d0*/  UISETP.GT.U32.AND UP0, UPT, UR11, 0x1, UPT ;  /* 0x000000010b00788c */ /* 0x000fcc000bf04070 */
[----:B------:R-:W-:-:S13]  /*09e0*/  PLOP3.LUT P0, PT, PT, PT, UP0, 0x80, 0x0 ;  /* 0x000000000000781c */ /* 0x000fda0003f0f008 */
[----:B------:R-:W-:Y:S05]  /*09f0*/  @P0 EXIT ;  /* 0x000000000000094d */ /* 0x000fea0003800000 */
[----:B------:R-:W-:Y:S01]  /*0a00*/  IMAD.MOV.U32 R6, RZ, RZ, -0x1 ;  /* 0xffffffffff067424 */ /* 0x000fe200078e00ff */
[----:B------:R-:W-:Y:S01]  /*0a10*/  ULDC.64 UR4, c[0x0][0x650] ;  /* 0x0001940000047ab9 */ /* 0x000fe20000000a00 */
[----:B------:R-:W-:Y:S01]  /*0a20*/  IMAD.MOV.U32 R5, RZ, RZ, -0x1 ;  /* 0xffffffffff057424 */ /* 0x000fe200078e00ff */
[----:B------:R-:W-:Y:S01]  /*0a30*/  ISETP.GE.U32.AND P0, PT, R23, UR4, PT ;  /* 0x0000000417007c0c */ /* 0x000fe2000bf06070 */
[----:B------:R-:W-:Y:S01]  /*0a40*/  UMOV UR25, 0xffffffff ;  /* 0xffffffff00197882 */ /* 0x000fe20000000000 */
[----:B------:R1:W-:Y:S01]  /*0a50*/  STL [R1+0x1494], R6 ;  /* 0x0014940601007387 */ /* 0x0003e20000100800 */
[----:B------:R-:W-:Y:S02]  /*0a60*/  PRMT R4, RZ, 0x7610, R4 ;  /* 0x00007610ff047816 */ /* 0x000fe40000000004 */
[----:B------:R-:W-:Y:S01]  /*0a70*/  ISETP.GE.U32.AND.EX P0, PT, R24, UR5, PT, P0 ;  /* 0x0000000518007c0c */ /* 0x000fe2000bf06100 */
[----:B------:R1:W-:-:S12]  /*0a80*/  STL [R1+0x1498], R5 ;  /* 0x0014980501007387 */ /* 0x0003d80000100800 */
[----:B-1----:R-:W-:Y:S05]  /*0a90*/  @P0 BRA `(.L_x_8) ;  /* 0x0000000400380947 */ /* 0x002fea0003800000 */
[----:B------:R-:W1:Y:S01]  /*0aa0*/  LDC.64 R16, c[0x0][0x628] ;  /* 0x00018a00ff107b82 */ /* 0x000e620000000a00 */
[----:B------:R-:W-:Y:S02]  /*0ab0*/  IMAD.MOV.U32 R4, RZ, RZ, R23 ;  /* 0x000000ffff047224 */ /* 0x000fe400078e0017 */
[----:B------:R-:W-:-:S05]  /*0ac0*/  IMAD.MOV.U32 R5, RZ, RZ, R24 ;  /* 0x000000ffff057224 */ /* 0x000fca00078e0018 */
[----:B------:R-:W2:Y:S08]  /*0ad0*/  LDC R10, c[0x0][0x630] ;  /* 0x00018c00ff0a7b82 */ /* 0x000eb00000000800 */
[----:B------:R-:W3:Y:S01]  /*0ae0*/  LDC.64 R18, c[0x0][0x620] ;  /* 0x00018800ff127b82 */ /* 0x000ee20000000a00 */
[----:B-1----:R-:W-:-:S04]  /*0af0*/  ISETP.NE.U32.AND P0, PT, R16, RZ, PT ;  /* 0x000000ff1000720c */ /* 0x002fc80003f05070 */
[----:B------:R-:W-:-:S13]  /*0b00*/  ISETP.NE.AND.EX P0, PT, R17, RZ, PT, P0 ;  /* 0x000000ff1100720c */ /* 0x000fda0003f05300 */
[----:B--23--:R-:W-:Y:S05]  /*0b10*/  @!P0 BRA `(.L_x_9) ;  /* 0x0000000000288947 */ /* 0x00cfea0003800000 */
[----:B------:R-:W1:Y:S02]  /*0b20*/  LDC R9, c[0x0][0x634] ;  /* 0x00018d00ff097b82 */ /* 0x000e640000000800 */
[----:B-1----:R-:W-:-:S05]  /*0b30*/  IADD3 R9, P0, R23, R9, RZ ;  /* 0x0000000917097210 */ /* 0x002fca0007f1e0ff */
[----:B------:R-:W-:-:S04]  /*0b40*/  IMAD.X R11, RZ, RZ, R24, P0 ;  /* 0x000000ffff0b7224 */ /* 0x000fc800000e0618 */
[----:B------:R-:W-:-:S04]  /*0b50*/  IMAD.WIDE.U32 R4, R11, R16, RZ ;  /* 0x000000100b047225 */ /* 0x000fc800078e00ff */
[----:B------:R-:W-:-:S04]  /*0b60*/  IMAD.WIDE.U32 R6, P0, R9, R17, R4 ;  /* 0x0000001109067225 */ /* 0x000fc80007800004 */
[----:B------:R-:W-:-:S04]  /*0b70*/  IMAD.WIDE.U32 R4, R9, R16, RZ ;  /* 0x0000001009047225 */ /* 0x000fc800078e00ff */
[----:B------:R-:W-:Y:S01]  /*0b80*/  IMAD.X R9, RZ, RZ, RZ, P0 ;  /* 0x000000ffff097224 */ /* 0x000fe200000e06ff */
[----:B------:R-:W-:Y:S01]  /*0b90*/  IADD3 RZ, P0, R5, R6, RZ ;  /* 0x0000000605ff7210 */ /* 0x000fe20007f1e0ff */
[----:B------:R-:W-:-:S04]  /*0ba0*/  IMAD.MOV.U32 R8, RZ, RZ, R7 ;  /* 0x000000ffff087224 */ /* 0x000fc800078e0007 */
[----:B------:R-:W-:-:S08]  /*0bb0*/  IMAD.WIDE.U32.X R4, R11, R17, R8, P0 ;  /* 0x000000110b047225 */ /* 0x000fd000000e0408 */
.L_x_9:
[----:B------:R-:W1:Y:S01]  /*0bc0*/  LDC.64 R20, c[0x0][0x640] ;  /* 0x00019000ff147b82 */ /* 0x000e620000000a00 */
[-C--:B------:R-:W-:Y:S01]  /*0bd0*/  SHF.R.U64 R22, R4, R10.reuse, R5 ;  /* 0x0000000a04167219 */ /* 0x080fe20000001205 */
[----:B------:R-:W-:Y:S01]  /*0be0*/  IMAD.MOV.U32 R4, RZ, RZ, R23 ;  /* 0x000000ffff047224 */ /* 0x000fe200078e0017 */
[----:B------:R-:W-:Y:S01]  /*0bf0*/  SHF.R.U32.HI R3, RZ, R10, R5 ;  /* 0x0000000aff037219 */ /* 0x000fe20000011605 */
[----:B------:R-:W-:Y:S01]  /*0c00*/  IMAD.MOV.U32 R5, RZ, RZ, R24 ;  /* 0x000000ffff057224 */ /* 0x000fe200078e0018 */
[----:B------:R-:W-:Y:S01]  /*0c10*/  IADD3 R7, P0, RZ, -R22, RZ ;  /* 0x80000016ff077210 */ /* 0x000fe20007f1e0ff */
[----:B------:R-:W-:Y:S02]  /*0c20*/  IMAD R25, R13, R12, R2 ;  /* 0x0000000c0d197224 */ /* 0x000fe400078e0202 */
[----:B------:R-:W2:Y:S01]  /*0c30*/  LDC R8, c[0x0][0x618] ;  /* 0x00018600ff087b82 */ /* 0x000ea20000000800 */
[----:B------:R-:W-:Y:S02]  /*0c40*/  IMAD.MOV.U32 R13, RZ, RZ, 0x1 ;  /* 0x00000001ff0d7424 */ /* 0x000fe400078e00ff */
[----:B------:R-:W-:-:S02]  /*0c50*/  IMAD.X R3, RZ, RZ, ~R3, P0 ;  /* 0x000000ffff037224 */ /* 0x000fc400000e0e03 */
[----:B------:R-:W-:-:S03]  /*0c60*/  IMAD.WIDE.U32 R4, R7, R18, R4 ;  /* 0x0000001207047225 */ /* 0x000fc600078e0004 */
[----:B------:R-:W0:Y:S01]  /*0c70*/  LDC R14, c[0x0][0x608] ;  /* 0x00018200ff0e7b82 */ /* 0x000e220000000800 */
[----:B------:R-:W-:-:S04]  /*0c80*/  IMAD R6, R3, R18, RZ ;  /* 0x0000001203067224 */ /* 0x000fc800078e02ff */
[----:B------:R-:W-:-:S03]  /*0c90*/  IMAD R3, R7, R19, R6 ;  /* 0x0000001307037224 */ /* 0x000fc600078e0206 */
[----:B------:R-:W3:Y:S01]  /*0ca0*/  LDC R16, c[0x0][0x658] ;  /* 0x00019600ff107b82 */ /* 0x000ee20000000800 */
[----:B------:R-:W-:Y:S01]  /*0cb0*/  IMAD.IADD R3, R5, 0x1, R3 ;  /* 0x0000000105037824 */ /* 0x000fe200078e0203 */
[----:B-1----:R-:W-:Y:S01]  /*0cc0*/  ISETP.NE.U32.AND P0, PT, R20, RZ, PT ;  /* 0x000000ff1400720c */ /* 0x002fe20003f05070 */
[----:B------:R-:W-:-:S03]  /*0cd0*/  IMAD.MOV.U32 R5, RZ, RZ, -0x1 ;  /* 0xffffffffff057424 */ /* 0x000fc600078e00ff */
[----:B------:R-:W-:Y:S02]  /*0ce0*/  ISETP.NE.AND.EX P0, PT, R21, RZ, PT, P0 ;  /* 0x000000ff1500720c */ /* 0x000fe40003f05300 */
[----:B------:R-:W1:Y:S01]  /*0cf0*/  LDC R11, c[0x0][0x600] ;  /* 0x00018000ff0b7b82 */ /* 0x000e620000000800 */
[-CC-:B--2---:R-:W-:Y:S02]  /*0d00*/  SHF.R.U64 R10, R4, R8.reuse, R3.reuse ;  /* 0x00000008040a7219 */ /* 0x184fe40000001203 */
[----:B------:R-:W-:-:S05]  /*0d10*/  SHF.R.U32.HI R3, RZ, R8, R3 ;  /* 0x00000008ff037219 */ /* 0x000fca0000011603 */
[----:B------:R-:W2:Y:S01]  /*0d20*/  LDC R17, c[0x0][0x648] ;  /* 0x00019200ff117b82 */ /* 0x000ea20000000800 */
[-CC-:B0-----:R-:W-:Y:S02]  /*0d30*/  SHF.R.U64 R23, R10, R14.reuse, R3.reuse ;  /* 0x0000000e0a177219 */ /* 0x181fe40000001203 */
[----:B------:R-:W-:-:S05]  /*0d40*/  SHF.R.U32.HI R3, RZ, R14, R3 ;  /* 0x0000000eff037219 */ /* 0x000fca0000011603 */
[----:B------:R-:W0:Y:S01]  /*0d50*/  LDC R19, c[0x0][0x638] ;  /* 0x00018e00ff137b82 */ /* 0x000e220000000800 */
[-C--:B---3--:R-:W-:Y:S02]  /*0d60*/  SHF.L.U32 R2, R5, R16.reuse, RZ ;  /* 0x0000001005027219 */ /* 0x088fe400000006ff */
[--C-:B------:R-:W-:Y:S02]  /*0d70*/  SHF.R.U64 R12, R23, R16, R3.reuse ;  /* 0x00000010170c7219 */ /* 0x100fe40000001203 */
[----:B------:R-:W-:Y:S02]  /*0d80*/  LOP3.LUT R8, RZ, R2, RZ, 0x33, !PT ;  /* 0x00000002ff087212 */ /* 0x000fe400078e33ff */
[----:B------:R-:W-:Y:S01]  /*0d90*/  SHF.R.U32.HI R3, RZ, R16, R3 ;  /* 0x00000010ff037219 */ /* 0x000fe20000011603 */
[----:B------:R-:W3:Y:S01]  /*0da0*/  LDC R18, c[0x0][0x610] ;  /* 0x00018400ff127b82 */ /* 0x000ee20000000800 */
[----:B------:R-:W-:Y:S01]  /*0db0*/  IMAD.MOV.U32 R2, RZ, RZ, R12 ;  /* 0x000000ffff027224 */ /* 0x000fe200078e000c */
[----:B------:R-:W-:Y:S06]  /*0dc0*/  @!P0 BRA `(.L_x_10) ;  /* 0x0000000000288947 */ /* 0x000fec0003800000 */
[----:B------:R-:W4:Y:S02]  /*0dd0*/  LDC R7, c[0x0][0x64c] ;  /* 0x00019300ff077b82 */ /* 0x000f240000000800 */
[----:B----4-:R-:W-:-:S05]  /*0de0*/  IADD3 R7, P0, R12, R7, RZ ;  /* 0x000000070c077210 */ /* 0x010fca0007f1e0ff */
        /* <DEDUP_REMOVED lines=8> */
.L_x_10:
[----:B--2---:R-:W-:Y:S01]  /*0e70*/  SHF.R.U64 R4, R2, R17, R3 ;  /* 0x0000001102047219 */ /* 0x004fe20000001203 */
[----:B-1----:R-:W-:Y:S01]  /*0e80*/  VIADD R5, R11, 0xffffffff ;  /* 0xffffffff0b057836 */ /* 0x002fe20000000000 */
[----:B------:R-:W-:Y:S02]  /*0e90*/  SHF.L.U32 R2, R13, R16, RZ ;  /* 0x000000100d027219 */ /* 0x000fe400000006ff */
[----:B------:R-:W-:Y:S01]  /*0ea0*/  LOP3.LUT R3, R23, R8, RZ, 0xc0, !PT ;  /* 0x0000000817037212 */ /* 0x000fe200078ec0ff */
[----:B------:R-:W-:Y:S01]  /*0eb0*/  IMAD.MOV R6, RZ, RZ, -R4 ;  /* 0x000000ffff067224 */ /* 0x000fe200078e0a04 */
[----:B------:R-:W-:Y:S02]  /*0ec0*/  SEL R0, R0, R25, !P2 ;  /* 0x0000001900007207 */ /* 0x000fe40005000000 */
[----:B------:R-:W-:Y:S01]  /*0ed0*/  LOP3.LUT R5, R10, R5, RZ, 0xc0, !PT ;  /* 0x000000050a057212 */ /* 0x000fe200078ec0ff */
[----:B------:R-:W-:Y:S01]  /*0ee0*/  IMAD R3, R2, R4, R3 ;  /* 0x0000000402037224 */ /* 0x000fe200078e0203 */
[----:B------:R-:W-:Y:S01]  /*0ef0*/  R2UR UR25, R22 ;  /* 0x00000000161972ca */ /* 0x000fe200000e0000 */
[----:B0-----:R-:W-:-:S02]  /*0f00*/  IMAD R2, R6, R19, R12 ;  /* 0x0000001306027224 */ /* 0x001fc400078e020c */
[----:B---3--:R-:W-:Y:S02]  /*0f10*/  IMAD R0, R3, R18, R0 ;  /* 0x0000001203007224 */ /* 0x008fe400078e0200 */
[----:B------:R-:W-:Y:S02]  /*0f20*/  IMAD R3, R2, R11, R5 ;  /* 0x0000000b02037224 */ /* 0x000fe400078e0205 */
[----:B------:R-:W-:-:S03]  /*0f30*/  IMAD.MOV.U32 R4, RZ, RZ, 0x1 ;  /* 0x00000001ff047424 */ /* 0x000fc600078e00ff */
[----:B------:R-:W-:Y:S02]  /*0f40*/  SEL R2, R3, R0, !P2 ;  /* 0x0000000003027207 */ /* 0x000fe40005000000 */
[----:B------:R-:W-:-:S03]  /*0f50*/  SEL R0, R0, R3, !P2 ;  /* 0x0000000300007207 */ /* 0x000fc60005000000 */
[----:B------:R1:W-:Y:S04]  /*0f60*/  STL [R1+0x1498], R2 ;  /* 0x0014980201007387 */ /* 0x0003e80000100800 */
[----:B------:R1:W-:Y:S02]  /*0f70*/  STL [R1+0x1494], R0 ;  /* 0x0014940001007387 */ /* 0x0003e40000100800 */
.L_x_8:
[----:B------:R-:W-:-:S08]  /*0f80*/  NOP ;  /* 0x0000000000007918 */ /* 0x000fd00000000000 */
[----:B------:R-:W2:Y:S02]  /*0f90*/  USETMAXREG.TRY_ALLOC.CTAPOOL UP0, 0xf0 ;  /* 0x000000f0000079c8 */ /* 0x000ea40008000600 */
[----:B--2---:R-:W-:-:S13]  /*0fa0*/  PLOP3.LUT P0, PT, PT, PT, UP0, 0x80, 0x0 ;  /* 0x000000000000781c */ /* 0x004fda0003f0f008 */
[----:B------:R-:W-:Y:S05]  /*0fb0*/  @!P0 BRA `(.L_x_8) ;  /* 0xfffffffc00f08947 */ /* 0x000fea000383ffff */
[----:B------:R-:W-:Y:S01]  /*0fc0*/  ULDC.64 UR4, c[0x0][0x598] ;  /* 0x0001660000047ab9 */ /* 0x000fe20000000a00 */
[----:B------:R-:W-:Y:S01]  /*0fd0*/  ULDC.64 UR26, c[0x0][0x208] ;  /* 0x00008200001a7ab9 */ /* 0x000fe20000000a00 */
[----:B------:R-:W-:-:S04]  /*0fe0*/  ISETP.NE.U32.AND P0, PT, RZ, UR4, PT ;  /* 0x00000004ff007c0c */ /* 0x000fc8000bf05070 */
[----:B------:R-:W-:-:S13]  /*0ff0*/  ISETP.NE.AND.EX P0, PT, RZ, UR5, PT, P0 ;  /* 0x00000005ff007c0c */ /* 0x000fda000bf05300 */
[----:B------:R-:W-:Y:S05]  /*1000*/  @!P0 BRA `(.L_x_11) ;  /* 0x0000000000208947 */ /* 0x000fea0003800000 */
[----:B-1----:R-:W1:Y:S02]  /*1010*/  LDC.64 R2, c[0x0][0x598] ;  /* 0x00016600ff027b82 */ /* 0x002e640000000a00 */
[----:B-1----:R-:W2:Y:S02]  /*1020*/  LDG.E.64 R2, desc[UR26][R2.64] ;  /* 0x0000001a02027981 */ /* 0x002ea4000c1e1b00 */
[----:B--2---:R-:W-:-:S04]  /*1030*/  ISETP.NE.U32.AND P0, PT, R2, RZ, PT ;  /* 0x000000ff0200720c */ /* 0x004fc80003f05070 */
[----:B------:R-:W-:-:S13]  /*1040*/  ISETP.NE.AND.EX P0, PT, R3, RZ, PT, P0 ;  /* 0x000000ff0300720c */ /* 0x000fda0003f05300 */
[----:B------:R-:W-:Y:S05]  /*1050*/  @!P0 BRA `(.L_x_11) ;  /* 0x00000000000c8947 */ /* 0x000fea0003800000 */
[----:B------:R-:W2:Y:S02]  /*1060*/  LD.E R2, desc[UR26][R2.64] ;  /* 0x0000001a02027980 */ /* 0x000ea4000c101900 */
[----:B--2---:R-:W-:Y:S01]  /*1070*/  R2UR UR8, R2 ;  /* 0x00000000020872ca */ /* 0x004fe200000e0000 */
[----:B------:R-:W-:-:S14]  /*1080*/  BRA `(.L_x_12) ;  /* 0x0000000000247947 */ /* 0x000fdc0003800000 */
.L_x_11:
[----:B------:R-:W-:Y:S02]  /*1090*/  ULDC.64 UR4, c[0x0][0x588] ;  /* 0x0001620000047ab9 */ /* 0x000fe40000000a00 */
[----:B------:R-:W-:-:S04]  /*10a0*/  ISETP.NE.U32.AND P0, PT, RZ, UR4, PT ;  /* 0x00000004ff007c0c */ /* 0x000fc8000bf05070 */
[----:B------:R-:W-:-:S13]  /*10b0*/  ISETP.NE.AND.EX P0, PT, RZ, UR5, PT, P0 ;  /* 0x00000005ff007c0c */ /* 0x000fda000bf05300 */
[----:B------:R-:W-:Y:S05]  /*10c0*/  @!P0 BRA `(.L_x_13) ;  /* 0x0000000000108947 */ /* 0x000fea0003800000 */
[----:B-1----:R-:W1:Y:S02]  /*10d0*/  LDC.64 R2, c[0x0][0x588] ;  /* 0x00016200ff027b82 */ /* 0x002e640000000a00 */
[----:B-1----:R-:W2:Y:S02]  /*10e0*/  LDG.E R2, desc[UR26][R2.64] ;  /* 0x0000001a02027981 */ /* 0x002ea4000c1e1900 */
[----:B--2---:R-:W-:Y:S01]  /*10f0*/  R2UR UR8, R2 ;  /* 0x00000000020872ca */ /* 0x004fe200000e0000 */
[----:B------:R-:W-:-:S14]  /*1100*/  BRA `(.L_x_12) ;  /* 0x0000000000047947 */ /* 0x000fdc0003800000 */
.L_x_13:
[----:B------:R-:W-:-:S05]  /*1110*/  ULDC UR8, c[0x0][0x580] ;  /* 0x0001600000087ab9 */ /* 0x000fca0000000800 */
.L_x_12:
[----:B------:R-:W-:Y:S02]  /*1120*/  ULDC.64 UR4, c[0x0][0x5a0] ;  /* 0x0001680000047ab9 */ /* 0x000fe40000000a00 */
        /* <DEDUP_REMOVED lines=11> */
.L_x_14:
        /* <DEDUP_REMOVED lines=8> */
.L_x_16:
[----:B------:R-:W-:-:S05]  /*1260*/  ULDC UR9, c[0x0][0x584] ;  /* 0x0001610000097ab9 */ /* 0x000fca0000000800 */
.L_x_15:
[----:B------:R-:W-:-:S13]  /*1270*/  LOP3.LUT P0, RZ, R4, 0xff, RZ, 0xc0, !PT ;  /* 0x000000ff04ff7812 */ /* 0x000fda000780c0ff */
[----:B------:R-:W-:Y:S05]  /*1280*/  @!P0 EXIT ;  /* 0x000000000000894d */ /* 0x000fea0003800000 */
[----:B------:R-:W2:Y:S01]  /*1290*/  LDC.64 R8, c[0x0][0x5c8] ;  /* 0x00017200ff087b82 */ /* 0x000ea20000000a00 */
[----:B------:R-:W-:Y:S01]  /*12a0*/  ULDC UR4, c[0x0][0x28c] ;  /* 0x0000a30000047ab9 */ /* 0x000fe20000000800 */
[----:B------:R-:W-:Y:S02]  /*12b0*/  ULOP3.LUT UR10, UR7, 0x1, URZ, 0xfc, !UPT ;  /* 0x00000001070a7892 */ /* 0x000fe4000f8efc3f */
[----:B------:R-:W-:-:S04]  /*12c0*/  UIADD3 UR4, UR4, 0x3f, URZ ;  /* 0x0000003f04047890 */ /* 0x000fc8000fffe03f */
[----:B------:R-:W-:-:S04]  /*12d0*/  USHF.R.S32.HI UR5, URZ, 0x1f, UR4 ;  /* 0x0000001f3f057899 */ /* 0x000fc80008011404 */
[----:B------:R-:W-:-:S03]  /*12e0*/  ULEA.HI UR5, UR5, UR4, URZ, 0x6 ;  /* 0x0000000405057291 */ /* 0x000fc6000f8f303f */
[----:B------:R-:W-:Y:S01]  /*12f0*/  UMOV UR4, URZ ;  /* 0x0000003f00047c82 */ /* 0x000fe20008000000 */
[----:B------:R-:W-:-:S03]  /*1300*/  USHF.R.S32.HI UR11, URZ, 0x6, UR5 ;  /* 0x000000063f0b7899 */ /* 0x000fc60008011405 */
[----:B------:R-:W-:Y:S01]  /*1310*/  UMOV UR5, URZ ;  /* 0x0000003f00057c82 */ /* 0x000fe20008000000 */
[C-C-:B--2---:R-:W-:Y:S01]  /*1320*/  SHF.L.U64.HI R4, R8.reuse, 0x7, R9.reuse ;  /* 0x0000000708047819 */ /* 0x144fe20000010209 */
[C---:B------:R-:W-:Y:S01]  /*1330*/  IMAD.SHL.U32 R5, R8.reuse, 0x80, RZ ;  /* 0x0000008008057824 */ /* 0x040fe200078e00ff */
[C-C-:B-1----:R-:W-:Y:S01]  /*1340*/  SHF.L.U64.HI R2, R8.reuse, 0x3, R9.reuse ;  /* 0x0000000308027819 */ /* 0x142fe20000010209 */
[C---:B------:R-:W-:Y:S01]  /*1350*/  IMAD.SHL.U32 R3, R8.reuse, 0x8, RZ ;  /* 0x0000000808037824 */ /* 0x040fe200078e00ff */
[C---:B------:R-:W-:Y:S01]  /*1360*/  SHF.L.U64.HI R6, R8.reuse, 0x8, R9 ;  /* 0x0000000808067819 */ /* 0x040fe20000010209 */
[----:B------:R-:W-:-:S07]  /*1370*/  IMAD.SHL.U32 R7, R8, 0x100, RZ ;  /* 0x0000010008077824 */ /* 0x000fce00078e00ff */
.L_x_43:
[----:B------:R-:W-:Y:S01]  /*1380*/  STL [R1+0x1490], RZ ;  /* 0x001490ff01007387 */ /* 0x000fe20000100800 */
[----:B-1----:R-:W1:Y:S01]  /*1390*/  S2UR UR15, SR_CgaCtaId ;  /* 0x00000000000f79c3 */ /* 0x002e620000008800 */
[----:B------:R-:W-:Y:S01]  /*13a0*/  UMOV UR14, 0x400 ;  /* 0x00000400000e7882 */ /* 0x000fe20000000000 */
[----:B------:R-:W-:Y:S01]  /*13b0*/  UMOV UR6, URZ ;  /* 0x0000003f00067c82 */ /* 0x000fe20008000000 */
[----:B------:R-:W-:Y:S01]  /*13c0*/  STL [R1+0x148c], RZ ;  /* 0x00148cff01007387 */ /* 0x000fe20000100800 */
[----:B------:R-:W-:Y:S01]  /*13d0*/  UMOV UR16, URZ ;  /* 0x0000003f00107c82 */ /* 0x000fe20008000000 */
[----:B------:R-:W-:Y:S01]  /*13e0*/  UMOV UR17, URZ ;  /* 0x0000003f00117c82 */ /* 0x000fe20008000000 */
[----:B------:R-:W-:Y:S01]  /*13f0*/  UMOV UR24, UR5 ;  /* 0x0000000500187c82 */ /* 0x000fe20008000000 */
[----:B------:R-:W-:Y:S01]  /*1400*/  STL [R1+0x1488], RZ ;  /* 0x001488ff01007387 */ /* 0x000fe20000100800 */
[----:B------:R-:W2:Y:S01]  /*1410*/  LDC R17, c[0x0][0x28c] ;  /* 0x0000a300ff117b82 */ /* 0x000ea20000000800 */
[----:B------:R-:W-:-:S02]  /*1420*/  CS2R R236, SRZ ;  /* 0x0000000000ec7805 */ /* 0x000fc4000001ff00 */
[----:B------:R-:W-:Y:S01]  /*1430*/  CS2R R234, SRZ ;  /* 0x0000000000ea7805 */ /* 0x000fe2000001ff00 */
[----:B------:R-:W-:Y:S01]  /*1440*/  STL [R1+0x1484], RZ ;  /* 0x001484ff01007387 */ /* 0x000fe20000100800 */
[----:B------:R-:W-:Y:S02]  /*1450*/  CS2R R232, SRZ ;  /* 0x0000000000e87805 */ /* 0x000fe4000001ff00 */
[----:B------:R-:W-:Y:S02]  /*1460*/  CS2R R230, SRZ ;  /* 0x0000000000e67805 */ /* 0x000fe4000001ff00 */
[----:B------:R-:W-:Y:S01]  /*1470*/  CS2R R228, SRZ ;  /* 0x0000000000e47805 */ /* 0x000fe2000001ff00 */
[----:B------:R-:W-:Y:S01]  /*1480*/  STL [R1+0x1480], RZ ;  /* 0x001480ff01007387 */ /* 0x000fe20000100800 */
[----:B------:R-:W-:Y:S02]  /*1490*/  CS2R R226, SRZ ;  /* 0x0000000000e27805 */ /* 0x000fe4000001ff00 */
[----:B------:R-:W-:-:S02]  /*14a0*/  CS2R R224, SRZ ;  /* 0x0000000000e07805 */ /* 0x000fc4000001ff00 */
[----:B------:R-:W-:Y:S01]  /*14b0*/  CS2R R222, SRZ ;  /* 0x0000000000de7805 */ /* 0x000fe2000001ff00 */
[----:B------:R-:W-:Y:S01]  /*14c0*/  STL [R1+0x147c], RZ ;  /* 0x00147cff01007387 */ /* 0x000fe20000100800 */
[----:B------:R-:W-:Y:S02]  /*14d0*/  CS2R R220, SRZ ;  /* 0x0000000000dc7805 */ /* 0x000fe4000001ff00 */
[----:B------:R-:W-:Y:S02]  /*14e0*/  CS2R R218, SRZ ;  /* 0x0000000000da7805 */ /* 0x000fe4000001ff00 */
[----:B------:R-:W-:Y:S01]  /*14f0*/  CS2R R216, SRZ ;  /* 0x0000000000d87805 */ /* 0x000fe2000001ff00 */
[----:B------:R-:W-:Y:S01]  /*1500*/  STL [R1+0x1478], RZ ;  /* 0x001478ff01007387 */ /* 0x000fe20000100800 */
[----:B-1----:R-:W-:Y:S01]  /*1510*/  ULEA UR14, UR15, UR14, 0x18 ;  /* 0x0000000e0f0e7291 */ /* 0x002fe2000f8ec03f */
[----:B------:R-:W-:Y:S02]  /*1520*/  CS2R R214, SRZ ;  /* 0x0000000000d67805 */ /* 0x000fe4000001ff00 */
[----:B------:R-:W-:Y:S01]  /*1530*/  CS2R R212, SRZ ;  /* 0x0000000000d47805 */ /* 0x000fe2000001ff00 */
[----:B------:R-:W-:Y:S01]  /*1540*/  STL [R1+0x1474], RZ ;  /* 0x001474ff01007387 */ /* 0x000fe20000100800 */
[----:B------:R-:W-:-:S02]  /*1550*/  CS2R R210, SRZ ;  /* 0x0000000000d27805 */ /* 0x000fc4000001ff00 */
[----:B------:R-:W-:Y:S02]  /*1560*/  CS2R R208, SRZ ;  /* 0x0000000000d07805 */ /* 0x000fe4000001ff00 */
[----:B------:R-:W-:Y:S01]  /*1570*/  CS2R R206, SRZ ;  /* 0x0000000000ce7805 */ /* 0x000fe2000001ff00 */
[----:B------:R-:W-:Y:S01]  /*1580*/  STL [R1+0x1470], RZ ;  /* 0x001470ff01007387 */ /* 0x000fe20000100800 */
[----:B--2---:R-:W-:Y:S02]  /*1590*/  ISETP.GE.AND P0, PT, R17, 0x1, PT ;  /* 0x000000011100780c */ /* 0x004fe40003f06270 */
[----:B------:R-:W-:Y:S02]  /*15a0*/  CS2R R204, SRZ ;  /* 0x0000000000cc7805 */ /* 0x000fe4000001ff00 */
[----:B------:R-:W-:Y:S01]  /*15b0*/  CS2R R202, SRZ ;  /* 0x0000000000ca7805 */ /* 0x000fe2000001ff00 */
[----:B------:R-:W-:Y:S01]  /*15c0*/  STL [R1+0x146c], RZ ;  /* 0x00146cff01007387 */ /* 0x000fe20000100800 */
[----:B------:R-:W-:-:S02]  /*15d0*/  CS2R R200, SRZ ;  /* 0x0000000000c87805 */ /* 0x000fc4000001ff00 */
[----:B------:R-:W-:Y:S02]  /*15e0*/  CS2R R198, SRZ ;  /* 0x0000000000c67805 */ /* 0x000fe4000001ff00 */
[----:B------:R-:W-:Y:S01]  /*15f0*/  CS2R R196, SRZ ;  /* 0x0000000000c47805 */ /* 0x000fe2000001ff00 */
[----:B------:R-:W-:Y:S01]  /*1600*/  STL [R1+0x1468], RZ ;  /* 0x001468ff01007387 */ /* 0x000fe20000100800 */
[----:B------:R-:W-:Y:S02]  /*1610*/  CS2R R194, SRZ ;  /* 0x0000000000c27805 */ /* 0x000fe4000001ff00 */
        /* <DEDUP_REMOVED lines=28> */
[----:B0-----:R-:W-:Y:S02]  /*17e0*/  CS2R R22, SRZ ;  /* 0x0000000000167805 */ /* 0x001fe4000001ff00 */
[----:B------:R-:W-:Y:S01]  /*17f0*/  CS2R R20, SRZ ;  /* 0x0000000000147805 */ /* 0x000fe2000001ff00 */
[----:B------:R-:W-:Y:S01]  /*1800*/  STL [R1+0x1448], RZ ;  /* 0x001448ff01007387 */ /* 0x000fe20000100800 */
[----:B------:R-:W-:Y:S01]  /*1810*/  IMAD.MOV.U32 R19, RZ, RZ, RZ ;  /* 0x000000ffff137224 */ /* 0x000fe200078e00ff */
        /* <DEDUP_REMOVED lines=84> */
[----:B------:R-:W-:Y:S01]  /*1d60*/  CS2R R150, SRZ ;  /* 0x0000000000967805 */ /* 0x000fe2000001ff00 */
[----:B------:R-:W-:Y:S04]  /*1d70*/  STL [R1+0x13f0], RZ ;  /* 0x0013f0ff01007387 */ /* 0x000fe80000100800 */
        /* <DEDUP_REMOVED lines=1148> */
[----:B------:R-:W-:Y:S04]  /*6540*/  STL [R1], RZ ;  /* 0x000000ff01007387 */ /* 0x000fe80000100800 */
        /* <DEDUP_REMOVED lines=39> */
[----:B------:R-:W-:Y:S01]  /*67c0*/  STL [R1+0xa0], RZ ;  /* 0x0000a0ff01007387 */ /* 0x000fe20000100800 */
[----:B------:R-:W0:Y:S03]  /*67d0*/  S2R R16, SR_TID.X ;  /* 0x0000000000107919 */ /* 0x000e260000002100 */
        /* <DEDUP_REMOVED lines=8> */
[----:B0-----:R-:W-:-:S03]  /*6860*/  LOP3.LUT R16, R16, 0x80, RZ, 0xc0, !PT ;  /* 0x0000008010107812 */ /* 0x001fc600078ec0ff */
[----:B------:R-:W-:Y:S01]  /*6870*/  STL [R1+0xc4], RZ ;  /* 0x0000c4ff01007387 */ /* 0x000fe20000100800 */
[----:B------:R-:W-:-:S03]  /*6880*/  SHF.R.U32.HI R16, RZ, 0x7, R16 ;  /* 0x00000007ff107819 */ /* 0x000fc60000011610 */
        /* <DEDUP_REMOVED lines=33> */
[----:B------:R-:W0:Y:S04]  /*6aa0*/  SHFL.IDX PT, R16, R16, RZ, 0x1f ;  /* 0x00001fff10107589 */ /* 0x000e2800000e0000 */
[----:B------:R1:W-:Y:S04]  /*6ab0*/  STL [R1+0x14c], RZ ;  /* 0x00014cff01007387 */ /* 0x0003e80000100800 */
[----:B------:R1:W-:Y:S04]  /*6ac0*/  STL [R1+0x150], RZ ;  /* 0x000150ff01007387 */ /* 0x0003e80000100800 */
[----:B------:R1:W-:Y:S04]  /*6ad0*/  STL [R1+0x154], RZ ;  /* 0x000154ff01007387 */ /* 0x0003e80000100800 */
[----:B------:R1:W-:Y:S04]  /*6ae0*/  STL [R1+0x158], RZ ;  /* 0x000158ff01007387 */ /* 0x0003e80000100800 */
[----:B------:R1:W-:Y:S04]  /*6af0*/  STL [R1+0x15c], RZ ;  /* 0x00015cff01007387 */ /* 0x0003e80000100800 */
[----:B------:R1:W-:Y:S01]  /*6b00*/  STL [R1+0x160], RZ ;  /* 0x000160ff01007387 */ /* 0x0003e20000100800 */
[----:B0-----:R-:W-:Y:S01]  /*6b10*/  R2UR UR12, R16 ;  /* 0x00000000100c72ca */ /* 0x001fe200000e0000 */
[----:B------:R-:W-:-:S02]  /*6b20*/  IMAD.U32 R16, RZ, RZ, UR4 ;  /* 0x00000004ff107e24 */ /* 0x000fc4000f8e00ff */
[----:B------:R1:W-:Y:S04]  /*6b30*/  STL [R1+0x164], RZ ;  /* 0x000164ff01007387 */ /* 0x0003e80000100800 */
[----:B------:R1:W-:Y:S04]  /*6b40*/  STL [R1+0x168], RZ ;  /* 0x000168ff01007387 */ /* 0x0003e80000100800 */
[----:B------:R1:W-:Y:S02]  /*6b50*/  STL [R1+0x16c], RZ ;  /* 0x00016cff01007387 */ /* 0x0003e40000100800 */
[----:B------:R-:W-:-:S02]  /*6b60*/  ULEA.HI UR13, UR12, UR12, URZ, 0x1 ;  /* 0x0000000c0c0d7291 */ /* 0x000fc4000f8f083f */
[----:B------:R1:W-:Y:S02]  /*6b70*/  STL [R1+0x170], RZ ;  /* 0x000170ff01007387 */ /* 0x0003e40000100800 */
[----:B------:R-:W-:Y:S02]  /*6b80*/  ULOP3.LUT UR13, UR13, 0xffffe, URZ, 0xc0, !UPT ;  /* 0x000ffffe0d0d7892 */ /* 0x000fe4000f8ec03f */
[----:B------:R1:W-:Y:S02]  /*6b90*/  STL [R1+0x174], RZ ;  /* 0x000174ff01007387 */ /* 0x0003e40000100800 */
[----:B------:R-:W-:Y:S02]  /*6ba0*/  UIADD3 UR13, UR12, -UR13, URZ ;  /* 0x8000000d0c0d7290 */ /* 0x000fe4000fffe03f */
[----:B------:R1:W-:Y:S02]  /*6bb0*/  STL [R1+0x178], RZ ;  /* 0x000178ff01007387 */ /* 0x0003e40000100800 */
[----:B------:R-:W-:-:S02]  /*6bc0*/  ULEA UR13, UR13, UR14, 0xc ;  /* 0x0000000e0d0d7291 */ /* 0x000fc4000f8e603f */
[----:B------:R1:W-:Y:S02]  /*6bd0*/  STL [R1+0x17c], RZ ;  /* 0x00017cff01007387 */ /* 0x0003e40000100800 */
[----:B------:R-:W-:Y:S02]  /*6be0*/  UIADD3 UR13, UR13, 0x100, URZ ;  /* 0x000001000d0d7890 */ /* 0x000fe4000fffe03f */
[----:B------:R1:W-:Y:S02]  /*6bf0*/  STL [R1+0x180], RZ ;  /* 0x000180ff01007387 */ /* 0x0003e40000100800 */
[----:B------:R-:W-:Y:S02]  /*6c00*/  USHF.R.U32.HI UR13, URZ, 0x4, UR13 ;  /* 0x000000043f0d7899 */ /* 0x000fe4000801160d */
[----:B------:R1:W-:Y:S02]  /*6c10*/  STL [R1+0x184], RZ ;  /* 0x000184ff01007387 */ /* 0x0003e40000100800 */
[----:B------:R-:W-:-:S02]  /*6c20*/  ULOP3.LUT UR15, UR13, 0x3fff, URZ, 0xc0, !UPT ;  /* 0x00003fff0d0f7892 */ /* 0x000fc4000f8ec03f */
[----:B------:R1:W-:Y:S04]  /*6c30*/  STL [R1+0x188], RZ ;  /* 0x000188ff01007387 */ /* 0x0003e80000100800 */
        /* <DEDUP_REMOVED lines=28> */
[----:B------:R1:W-:Y:S01]  /*6e00*/  STL [R1+0x1fc], RZ ;  /* 0x0001fcff01007387 */ /* 0x0003e20000100800 */
[----:B------:R-:W-:Y:S05]  /*6e10*/  @!P0 BRA `(.L_x_17) ;  /* 0x00000124004c8947 */ /* 0x000fea0003800000 */
[----:B------:R-:W-:-:S06]  /*6e20*/  UISETP.NE.AND UP0, UPT, UR10, 0x3, UPT ;  /* 0x000000030a00788c */ /* 0x000fcc000bf05270 */
[----:B------:R-:W-:-:S13]  /*6e30*/  PLOP3.LUT P1, PT, PT, PT, UP0, 0x80, 0x0 ;  /* 0x000000000000781c */ /* 0x000fda0003f2f008 */
[----:B------:R-:W-:Y:S05]  /*6e40*/  @!P1 BRA `(.L_x_18) ;  /* 0x0000000000049947 */ /* 0x000fea0003800000 */
[----:B------:R-:W-:Y:S01]  /*6e50*/  BPT.TRAP 0x1 ;  /* 0x000000040000795c */ /* 0x000fe20000300000 */
.L_x_18:
[----:B------:R-:W-:Y:S01]  /*6e60*/  ULEA UR12, UR5, UR14, 0x3 ;  /* 0x0000000e050c7291 */ /* 0x000fe2000f8e183f */
[----:B------:R-:W-:-:S05]  /*6e70*/  IMAD.U32 R16, RZ, RZ, UR4 ;  /* 0x00000004ff107e24 */ /* 0x000fca000f8e00ff */
[----:B------:R-:W-:-:S04]  /*6e80*/  SHF.L.U32 R16, R16, 0x1f, RZ ;  /* 0x0000001f10107819 */ /* 0x000fc800000006ff */
[----:B------:R0:W2:Y:S01]  /*6e90*/  SYNCS.PHASECHK.TRANS64.TRYWAIT P0, [UR12], R16 ;  /* 0x00000010ff0075a7 */ /* 0x0000a2000800014c */
[----:B------:R-:W-:Y:S05]  /*6ea0*/  @!P1 BRA `(.L_x_19) ;  /* 0x0000000000049947 */ /* 0x000fea0003800000 */
[----:B------:R-:W-:Y:S01]  /*6eb0*/  BPT.TRAP 0x1 ;  /* 0x000000040000795c */ /* 0x000fe20000300000 */
.L_x_19:
[----:B------:R3:W-:Y:S01]  /*6ec0*/  STL [R1+0x1490], RZ ;  /* 0x001490ff01007387 */ /* 0x0007e20000100800 */
[----:B------:R-:W-:Y:S01]  /*6ed0*/  UMOV UR6, 0x2 ;  /* 0x0000000200067882 */ /* 0x000fe20000000000 */
[----:B--2---:R-:W-:Y:S05]  /*6ee0*/  @P0 BRA `(.L_x_20) ;  /* 0x0000000000080947 */ /* 0x004fea0003800000 */
[----:B------:R-:W2:Y:S02]  /*6ef0*/  SYNCS.PHASECHK.TRANS64.TRYWAIT P0, [UR12], R16 ;  /* 0x00000010ff0075a7 */ /* 0x000ea4000800014c */
[----:B--2---:R-:W-:Y:S05]  /*6f00*/  @!P0 BRA `(.L_x_21) ;  /* 0x000008a000608947 */ /* 0x004fea0003800000 */
.L_x_20:
[----:B------:R-:W-:Y:S01]  /*6f10*/  STL [R1+0x17a0], R15 ;  /* 0x0017a00f01007387 */ /* 0x000fe20000100800 */
[----:B------:R-:W-:Y:S01]  /*6f20*/  UIADD3 UR12, UR14, 0x18100, URZ ;  /* 0x000181000e0c7890 */ /* 0x000fe2000fffe03f */
[----:B------:R-:W-:Y:S01]  /*6f30*/  WARPGROUP.ARRIVE ;  /* 0x00000000000079c5 */ /* 0x000fe20000000000 */
[----:B------:R-:W-:Y:S01]  /*6f40*/  ULOP3.LUT UR16, UR15, 0x10000, URZ, 0xfc, !UPT ;  /* 0x000100000f107892 */ /* 0x000fe2000f8efc3f */
[----:B------:R-:W-:Y:S01]  /*6f50*/  STL [R1+0x179c], R14 ;  /* 0x00179c0e01007387 */ /* 0x000fe20000100800 */
[----:B------:R-:W-:Y:S01]  /*6f60*/  USHF.R.U32.HI UR12, URZ, 0x4, UR12 ;  /* 0x000000043f0c7899 */ /* 0x000fe2000801160c */
[----:B------:R-:W-:Y:S02]  /*6f70*/  UMOV UR17, 0x80000020 ;  /* 0x8000002000117882 */ /* 0x000fe40000000000 */
[----:B------:R-:W-:Y:S01]  /*6f80*/  STL [R1+0x1798], R13 ;  /* 0x0017980d01007387 */ /* 0x000fe20000100800 */
[----:B------:R-:W-:Y:S01]  /*6f90*/  ULOP3.LUT UR12, UR12, 0x3fff, URZ, 0xc0, !UPT ;  /* 0x00003fff0c0c7892 */ /* 0x000fe2000f8ec03f */
[----:B------:R-:W-:-:S02]  /*6fa0*/  UMOV UR19, 0x80000020 ;  /* 0x8000002000137882 */ /* 0x000fc40000000000 */
[----:B------:R-:W-:Y:S01]  /*6fb0*/  STL [R1+0x1794], R12 ;  /* 0x0017940c01007387 */ /* 0x000fe20000100800 */
[----:B------:R-:W-:Y:S02]  /*6fc0*/  ULOP3.LUT UR13, UR12, 0x10000, URZ, 0xfc, !UPT ;  /* 0x000100000c0d7892 */ /* 0x000fe4000f8efc3f */
[----:B------:R-:W-:Y:S01]  /*6fd0*/  UIMAD UR12, UR5, 0x600, UR16 ;  /* 0x00000600050c78a4 */ /* 0x000fe2000f8e0210 */
[----:B------:R-:W-:Y:S01]  /*6fe0*/  STL [R1+0x1790], R11 ;  /* 0x0017900b01007387 */ /* 0x000fe20000100800 */
[----:B------:R-:W-:Y:S01]  /*6ff0*/  ULEA UR13, UR5, UR13, 0xb ;  /* 0x0000000d050d7291 */ /* 0x000fe2000f8e583f */
[----:B------:R-:W-:Y:S02]  /*7000*/  UMOV UR21, UR17 ;  /* 0x0000001100157c82 */ /* 0x000fe40008000000 */
[----:B------:R-:W-:Y:S01]  /*7010*/  STL [R1+0x178c], R10 ;  /* 0x00178c0a01007387 */ /* 0x000fe20000100800 */
[----:B------:R-:W-:Y:S01]  /*7020*/  UIADD3 UR22, UR13, 0x400, URZ ;  /* 0x000004000d167890 */ /* 0x000fe2000fffe03f */
[----:B------:R-:W-:-:S02]  /*7030*/  UMOV UR16, UR12 ;  /* 0x0000000c00107c82 */ /* 0x000fc40008000000 */
[----:B------:R-:W-:Y:S01]  /*7040*/  STL [R1+0x1788], R9 ;  /* 0x0017880901007387 */ /* 0x000fe20000100800 */
[----:B------:R-:W-:Y:S01]  /*7050*/  UMOV UR18, UR13 ;  /* 0x0000000d00127c82 */ /* 0x000fe20008000000 */
[----:B------:R-:W-:Y:S01]  /*7060*/  UMOV UR20, UR16 ;  /* 0x0000001000147c82 */ /* 0x000fe20008000000 */
[----:B------:R-:W-:Y:S01]  /*7070*/  QGMMA.64x256x32.F32.E4M3.E4M3 R24, gdesc[UR16], RZ, !UPT, gsb0 ;  /* 0x03e00000101879f3 */ /* 0x000fe2000c0008ff */
[----:B------:R-:W-:Y:S01]  /*7080*/  STL [R1+0x1784], R8 ;  /* 0x0017840801007387 */ /* 0x000fe20000100800 */
[----:B------:R-:W-:-:S03]  /*7090*/  UMOV UR23, 0x80000020 ;  /* 0x8000002000177882 */ /* 0x000fc60000000000 */
[----:B------:R-:W-:Y:S04]  /*70a0*/  STL [R1+0x1780], R7 ;  /* 0x0017800701007387 */ /* 0x000fe80000100800 */
[----:B------:R-:W-:Y:S04]  /*70b0*/  STL [R1+0x177c], R6 ;  /* 0x00177c0601007387 */ /* 0x000fe80000100800 */
[----:B------:R-:W-:Y:S04]  /*70c0*/  STL [R1+0x1778], R5 ;  /* 0x0017780501007387 */ /* 0x000fe80000100800 */
[----:B------:R-:W-:Y:S04]  /*70d0*/  STL [R1+0x1774], R4 ;  /* 0x0017740401007387 */ /* 0x000fe80000100800 */
[----:B------:R-:W-:Y:S04]  /*70e0*/  STL [R1+0x1770], R3 ;  /* 0x0017700301007387 */ /* 0x000fe80000100800 */
[----:B------:R-:W-:Y:S04]  /*70f0*/  STL [R1+0x176c], R2 ;  /* 0x00176c0201007387 */ /* 0x000fe80000100800 */
[----:B------:R-:W-:Y:S04]  /*7100*/  STL [R1+0x1768], R0 ;  /* 0x0017680001007387 */ /* 0x000fe80000100800 */
        /* <DEDUP_REMOVED lines=58> */
[----:B------:R-:W-:-:S03]  /*74b0*/  WARPGROUP.DEPBAR.LE gsb0, 0x0 ;  /* 0x00008000000079c5 */ /* 0x000fc60000010000 */
        /* <DEDUP_REMOVED lines=303> */
[----:B------:R-:W-:Y:S04]  /*87b0*/  STL.64 [R1+0x800], R24 ;  /* 0x0008001801007387 */ /* 0x000fe80000100a00 */
        /* <DEDUP_REMOVED lines=62> */
[----:B------:R4:W-:Y:S04]  /*8ba0*/  STL.64 [R1+0x9f8], R150 ;  /* 0x0009f89601007387 */ /* 0x0009e80000100a00 */
[----:B------:R-:W-:Y:S04]  /*8bb0*/  STL [R1+0xee8], RZ ;  /* 0x000ee8ff01007387 */ /* 0x000fe80000100800 */
[----:B------:R-:W-:Y:S01]  /*8bc0*/  STL [R1+0xee4], RZ ;  /* 0x000ee4ff01007387 */ /* 0x000fe20000100800 */
[----:B----4-:R-:W-:-:S03]  /*8bd0*/  WARPGROUP.ARRIVE ;  /* 0x00000000000079c5 */ /* 0x010fc60000000000 */
[----:B------:R-:W-:Y:S04]  /*8be0*/  STL [R1+0xee0], RZ ;  /* 0x000ee0ff01007387 */ /* 0x000fe80000100800 */
[----:B------:R-:W-:Y:S01]  /*8bf0*/  STL [R1+0xedc], RZ ;  /* 0x000edcff01007387 */ /* 0x000fe20000100800 */
[----:B------:R-:W-:Y:S01]  /*8c00*/  QGMMA.64x256x32.F32.E4M3.E4M3 R24, gdesc[UR20], RZ, !UPT, gsb0 ;  /* 0x03e00000141879f3 */ /* 0x000fe2000c0008ff */
[----:B------:R-:W-:Y:S02]  /*8c10*/  UIADD3 UR20, UR12, 0x200, URZ ;  /* 0x000002000c147890 */ /* 0x000fe4000fffe03f */
[----:B------:R-:W-:Y:S01]  /*8c20*/  STL [R1+0xed8], RZ ;  /* 0x000ed8ff01007387 */ /* 0x000fe20000100800 */
[----:B------:R-:W-:Y:S02]  /*8c30*/  UMOV UR21, 0x80000020 ;  /* 0x8000002000157882 */ /* 0x000fe40000000000 */
[----:B------:R-:W-:Y:S01]  /*8c40*/  UMOV UR17, UR21 ;  /* 0x0000001500117c82 */ /* 0x000fe20008000000 */
[----:B------:R-:W-:Y:S01]  /*8c50*/  STL [R1+0xed4], RZ ;  /* 0x000ed4ff01007387 */ /* 0x000fe20000100800 */
[----:B------:R-:W-:-:S03]  /*8c60*/  UMOV UR16, UR20 ;  /* 0x0000001400107c82 */ /* 0x000fc60008000000 */
        /* <DEDUP_REMOVED lines=88> */
[----:B------:R-:W-:Y:S03]  /*91f0*/  QGMMA.64x256x32.F32.E4M3.E4M3 R24, gdesc[UR20], RZ, !UPT, gsb0 ;  /* 0x03e00000141879f3 */ /* 0x000fe6000c0008ff */
        /* <DEDUP_REMOVED lines=20> */
[----:B------:R-:W-:Y:S04]  /*9340*/  STL.64 [R1], R24 ;  /* 0x0000001801007387 */ /* 0x000fe80000100a00 */
        /* <DEDUP_REMOVED lines=59> */
[----:B------:R-:W-:Y:S04]  /*9700*/  STL.64 [R1+0x1e0], R144 ;  /* 0x0001e09001007387 */ /* 0x000fe80000100a00 */
[----:B------:R-:W-:Y:S01]  /*9710*/  STL.64 [R1+0x1e8], R146 ;  /* 0x0001e89201007387 */ /* 0x000fe20000100a00 */
[----:B0-2---:R-:W-:-:S03]  /*9720*/  WARPGROUP.ARRIVE ;  /* 0x00000000000079c5 */ /* 0x005fc60000000000 */
[----:B------:R-:W-:Y:S04]  /*9730*/  STL.64 [R1+0x1f0], R148 ;  /* 0x0001f09401007387 */ /* 0x000fe80000100a00 */
[----:B------:R-:W-:Y:S01]  /*9740*/  STL.64 [R1+0x1f8], R150 ;  /* 0x0001f89601007387 */ /* 0x000fe20000100a00 */
[----:B------:R-:W-:Y:S01]  /*9750*/  QGMMA.64x256x32.F32.E4M3.E4M3 R16, gdesc[UR16], RZ, !UPT, gsb0 ;  /* 0x03e00000101079f3 */ /* 0x000fe2000c0008ff */
[----:B------:R-:W-:Y:S02]  /*9760*/  UIADD3 UR16, UR12, 0x400, URZ ;  /* 0x000004000c107890 */ /* 0x000fe4000fffe03f */
[----:B------:R-:W-:Y:S01]  /*9770*/  STL [R1+0xe2c], RZ ;  /* 0x000e2cff01007387 */ /* 0x000fe20000100800 */
[----:B------:R-:W-:-:S03]  /*9780*/  UMOV UR17, 0x80000020 ;  /* 0x8000002000117882 */ /* 0x000fc60000000000 */
        /* <DEDUP_REMOVED lines=25> */
[----:B------:R-:W-:Y:S01]  /*9920*/  STL.64 [R1+0x600], R16 ;  /* 0x0006001001007387 */ /* 0x000fe20000100a00 */
[----:B------:R-:W-:Y:S02]  /*9930*/  IMAD.MOV.U32 R15, RZ, RZ, R124 ;  /* 0x000000ffff0f7224 */ /* 0x000fe400078e007c */
[----:B------:R-:W-:Y:S01]  /*9940*/  IMAD.MOV.U32 R14, RZ, RZ, R125 ;  /* 0x000000ffff0e7224 */ /* 0x000fe200078e007d */
[----:B------:R-:W-:Y:S01]  /*9950*/  STL.64 [R1+0x608], R18 ;  /* 0x0006081201007387 */ /* 0x000fe20000100a00 */
[----:B------:R-:W-:Y:S02]  /*9960*/  IMAD.MOV.U32 R13, RZ, RZ, R126 ;  /* 0x000000ffff0d7224 */ /* 0x000fe400078e007e */
[----:B------:R-:W-:Y:S01]  /*9970*/  IMAD.MOV.U32 R12, RZ, RZ, R127 ;  /* 0x000000ffff0c7224 */ /* 0x000fe200078e007f */
[----:B------:R-:W-:Y:S01]  /*9980*/  STL.64 [R1+0x610], R20 ;  /* 0x0006101401007387 */ /* 0x000fe20000100a00 */
[----:B------:R-:W-:Y:S02]  /*9990*/  IMAD.MOV.U32 R11, RZ, RZ, R128 ;  /* 0x000000ffff0b7224 */ /* 0x000fe400078e0080 */
[----:B------:R-:W-:Y:S01]  /*99a0*/  IMAD.MOV.U32 R10, RZ, RZ, R129 ;  /* 0x000000ffff0a7224 */ /* 0x000fe200078e0081 */
[----:B------:R-:W-:Y:S01]  /*99b0*/  STL.64 [R1+0x618], R22 ;  /* 0x0006181601007387 */ /* 0x000fe20000100a00 */
[----:B------:R-:W-:-:S02]  /*99c0*/  IMAD.MOV.U32 R9, RZ, RZ, R130 ;  /* 0x000000ffff097224 */ /* 0x000fc400078e0082 */
        /* <DEDUP_REMOVED lines=63> */
[----:B------:R2:W-:Y:S04]  /*9dc0*/  STL [R1+0x17f0], R231 ;  /* 0x0017f0e701007387 */ /* 0x0005e80000100800 */
[----:B------:R4:W-:Y:S01]  /*9dd0*/  STL [R1+0x17ec], R232 ;  /* 0x0017ece801007387 */ /* 0x0009e20000100800 */
[----:B0-----:R-:W-:-:S03]  /*9de0*/  WARPGROUP.ARRIVE ;  /* 0x00000000000079c5 */ /* 0x001fc60000000000 */
[----:B------:R0:W-:Y:S04]  /*9df0*/  STL [R1+0x17e8], R233 ;  /* 0x0017e8e901007387 */ /* 0x0001e80000100800 */
[----:B------:R1:W-:Y:S01]  /*9e00*/  STL [R1+0x17e4], R234 ;  /* 0x0017e4ea01007387 */ /* 0x0003e20000100800 */
[----:B------:R-:W-:Y:S01]  /*9e10*/  QGMMA.64x256x32.F32.E4M3.E4M3 R24, gdesc[UR16], RZ, !UPT, gsb0 ;  /* 0x03e00000101879f3 */ /* 0x000fe2000c0008ff */
[----:B------:R-:W-:Y:S01]  /*9e20*/  UMOV UR18, UR22 ;  /* 0x0000001600127c82 */ /* 0x000fe20008000000 */
[----:B------:R-:W-:Y:S01]  /*9e30*/  UMOV UR19, UR23 ;  /* 0x0000001700137c82 */ /* 0x000fe20008000000 */
[----:B------:R3:W-:Y:S04]  /*9e40*/  STL [R1+0x17e0], R235 ;  /* 0x0017e0eb01007387 */ /* 0x0007e80000100800 */
        /* <DEDUP_REMOVED lines=40> */
[----:B------:R-:W-:Y:S01]  /*a0d0*/  STL [R1+0x404], R25 ;  /* 0x0004041901007387 */ /* 0x000fe20000100800 */
[----:B------:R-:W-:Y:S02]  /*a0e0*/  IMAD.MOV.U32 R18, RZ, RZ, R28 ;  /* 0x000000ffff127224 */ /* 0x000fe400078e001c */
[----:B------:R-:W-:Y:S01]  /*a0f0*/  IMAD.MOV.U32 R17, RZ, RZ, R29 ;  /* 0x000000ffff117224 */ /* 0x000fe200078e001d */
[----:B------:R-:W-:Y:S01]  /*a100*/  STL.64 [R1+0x408], R26 ;  /* 0x0004081a01007387 */ /* 0x000fe20000100a00 */
[----:B------:R-:W-:Y:S02]  /*a110*/  IMAD.MOV.U32 R16, RZ, RZ, R24 ;  /* 0x000000ffff107224 */ /* 0x000fe400078e0018 */
[----:B--2---:R-:W-:Y:S01]  /*a120*/  IMAD.MOV.U32 R231, RZ, RZ, R48 ;  /* 0x000000ffffe77224 */ /* 0x004fe200078e0030 */
[----:B------:R-:W-:Y:S01]  /*a130*/  STL.64 [R1+0x418], R30 ;  /* 0x0004181e01007387 */ /* 0x000fe20000100a00 */
[----:B----4-:R-:W-:Y:S02]  /*a140*/  IMAD.MOV.U32 R232, RZ, RZ, R49 ;  /* 0x000000ffffe87224 */ /* 0x010fe400078e0031 */
[----:B0-----:R-:W-:Y:S01]  /*a150*/  IMAD.MOV.U32 R233, RZ, RZ, R50 ;  /* 0x000000ffffe97224 */ /* 0x001fe200078e0032 */
[----:B------:R-:W-:Y:S01]  /*a160*/  STL.64 [R1+0x420], R32 ;  /* 0x0004202001007387 */ /* 0x000fe20000100a00 */
[----:B-1----:R-:W-:-:S02]  /*a170*/  IMAD.MOV.U32 R234, RZ, RZ, R51 ;  /* 0x000000ffffea7224 */ /* 0x002fc400078e0033 */
[----:B---3--:R-:W-:Y:S01]  /*a180*/  IMAD.MOV.U32 R235, RZ, RZ, R52 ;  /* 0x000000ffffeb7224 */ /* 0x008fe200078e0034 */
        /* <DEDUP_REMOVED lines=18> */
[----:B------:R0:W-:Y:S01]  /*a2b0*/  STL.64 [R1+0x458], R46 ;  /* 0x0004582e01007387 */ /* 0x0001e20000100a00 */
[----:B------:R-:W-:Y:S02]  /*a2c0*/  IMAD.MOV.U32 R13, RZ, RZ, R65 ;  /* 0x000000ffff0d7224 */ /* 0x000fe400078e0041 */
[----:B------:R-:W-:Y:S01]  /*a2d0*/  IMAD.MOV.U32 R14, RZ, RZ, R66 ;  /* 0x000000ffff0e7224 */ /* 0x000fe200078e0042 */
[----:B------:R-:W-:Y:S01]  /*a2e0*/  STL [R1+0xd68], RZ ;  /* 0x000d68ff01007387 */ /* 0x000fe20000100800 */
[----:B------:R-:W-:Y:S02]  /*a2f0*/  IMAD.MOV.U32 R15, RZ, RZ, R67 ;  /* 0x000000ffff0f7224 */ /* 0x000fe400078e0043 */
[----:B------:R-:W-:Y:S01]  /*a300*/  IMAD.MOV.U32 R152, RZ, RZ, R68 ;  /* 0x000000ffff987224 */ /* 0x000fe200078e0044 */
[----:B------:R-:W-:Y:S01]  /*a310*/  STL [R1+0xd64], RZ ;  /* 0x000d64ff01007387 */ /* 0x000fe20000100800 */
[----:B------:R-:W-:-:S02]  /*a320*/  IMAD.MOV.U32 R153, RZ, RZ, R69 ;  /* 0x000000ffff997224 */ /* 0x000fc400078e0045 */
[----:B------:R-:W-:Y:S01]  /*a330*/  IMAD.MOV.U32 R154, RZ, RZ, R70 ;  /* 0x000000ffff9a7224 */ /* 0x000fe200078e0046 */
[----:B------:R-:W-:Y:S01]  /*a340*/  STL [R1+0xd60], RZ ;  /* 0x000d60ff01007387 */ /* 0x000fe20000100800 */
        /* <DEDUP_REMOVED lines=67> */
[----:B------:R-:W-:Y:S02]  /*a780*/  IMAD.MOV.U32 R200, RZ, RZ, R116 ;  /* 0x000000ffffc87224 */ /* 0x000fe400078e0074 */
[----:B------:R-:W-:-:S02]  /*a790*/  IMAD.MOV.U32 R201, RZ, RZ, R117 ;  /* 0x000000ffffc97224 */ /* 0x000fc400078e0075 */
[----:B------:R-:W-:Y:S02]  /*a7a0*/  IMAD.MOV.U32 R202, RZ, RZ, R118 ;  /* 0x000000ffffca7224 */ /* 0x000fe400078e0076 */
[----:B------:R-:W-:Y:S02]  /*a7b0*/  IMAD.MOV.U32 R203, RZ, RZ, R119 ;  /* 0x000000ffffcb7224 */ /* 0x000fe400078e0077 */
[----:B------:R-:W-:Y:S02]  /*a7c0*/  IMAD.MOV.U32 R204, RZ, RZ, R120 ;  /* 0x000000ffffcc7224 */ /* 0x000fe400078e0078 */
        /* <DEDUP_REMOVED lines=31> */
[----:B0-----:R-:W-:-:S06]  /*a9c0*/  WARPGROUP.ARRIVE ;  /* 0x00000000000079c5 */ /* 0x001fcc0000000000 */
[----:B------:R-:W-:Y:S03]  /*a9d0*/  QGMMA.64x256x32.F32.E4M3.E4M3 R24, gdesc[UR16], RZ, !UPT, gsb0 ;  /* 0x03e00000101879f3 */ /* 0x000fe6000c0008ff */
[----:B------:R-:W-:Y:S02]  /*a9e0*/  WARPGROUP.DEPBAR.LE gsb0, 0x0 ;  /* 0x00008000000079c5 */ /* 0x000fe40000010000 */
[----:B------:R-:W-:Y:S04]  /*a9f0*/  STL.64 [R1+0x1560], R150 ;  /* 0x0015609601007387 */ /* 0x000fe80000100a00 */
[----:B------:R0:W-:Y:S04]  /*aa00*/  STL.64 [R1+0x1558], R148 ;  /* 0x0015589401007387 */ /* 0x0001e80000100a00 */
        /* <DEDUP_REMOVED lines=20> */
[----:B------:R-:W-:Y:S04]  /*ab50*/  STL [R1+0xd04], RZ ;  /* 0x000d04ff01007387 */ /* 0x000fe80000100800 */
[----:B0-----:R-:W2:Y:S04]  /*ab60*/  LDL.LU R149, [R1+0x404] ;  /* 0x0004040001957983 */ /* 0x001ea80000300800 */
[----:B------:R-:W3:Y:S04]  /*ab70*/  LDL.LU R150, [R1+0x408] ;  /* 0x0004080001967983 */ /* 0x000ee80000300800 */
[----:B------:R-:W3:Y:S01]  /*ab80*/  LDL.LU R151, [R1+0x40c] ;  /* 0x00040c0001977983 */ /* 0x000ee20000300800 */
[----:B------:R-:W-:-:S02]  /*ab90*/  UIADD3 UR16, UR12, 0x2, URZ ;  /* 0x000000020c107890 */ /* 0x000fc4000fffe03f */
[----:B------:R-:W-:Y:S01]  /*aba0*/  UIADD3 UR18, UR13, 0x2, URZ ;  /* 0x000000020d127890 */ /* 0x000fe2000fffe03f */
        /* <DEDUP_REMOVED lines=26> */
[----:B---3--:R-:W-:Y:S04]  /*ad50*/  STL.64 [R1+0x1c18], R150 ;  /* 0x001c189601007387 */ /* 0x008fe80000100a00 */
[----:B--2---:R-:W-:Y:S04]  /*ad60*/  STL [R1+0x1c10], R149 ;  /* 0x001c109501007387 */ /* 0x004fe80000100800 */
        /* <DEDUP_REMOVED lines=42> */
[----:B0-----:R-:W2:Y:S04]  /*b010*/  LDL.LU R24, [R1+0x800] ;  /* 0x0008000001187983 */ /* 0x001ea80000300800 */
[----:B------:R-:W2:Y:S04]  /*b020*/  LDL.LU R25, [R1+0x804] ;  /* 0x0008040001197983 */ /* 0x000ea80000300800 */
        /* <DEDUP_REMOVED lines=125> */
[----:B------:R-:W2:Y:S01]  /*b800*/  LDL.LU R151, [R1+0x9fc] ;  /* 0x0009fc0001977983 */ /* 0x000ea20000300800 */
[----:B------:R-:W-:Y:S01]  /*b810*/  UMOV UR17, 0x80000020 ;  /* 0x8000002000117882 */ /* 0x000fe20000000000 */
[----:B------:R-:W-:Y:S01]  /*b820*/  UMOV UR19, 0x80000020 ;  /* 0x8000002000137882 */ /* 0x000fe20000000000 */
[----:B--2---:R-:W-:-:S06]  /*b830*/  WARPGROUP.ARRIVE ;  /* 0x00000000000079c5 */ /* 0x004fcc0000000000 */
[----:B------:R-:W-:Y:S03]  /*b840*/  QGMMA.64x256x32.F32.E4M3.E4M3 R24, gdesc[UR16], R24, gsb0 ;  /* 0x03e00000101879f3 */ /* 0x000fe60008000818 */
[----:B------:R-:W-:Y:S02]  /*b850*/  WARPGROUP.DEPBAR.LE gsb0, 0x0 ;  /* 0x00008000000079c5 */ /* 0x000fe40000010000 */
        /* <DEDUP_REMOVED lines=64> */
[----:B0-----:R-:W2:Y:S04]  /*bc60*/  LDL.LU.64 R150, [R1+0x1c18] ;  /* 0x001c180001967983 */ /* 0x001ea80000300a00 */
[----:B------:R-:W3:Y:S04]  /*bc70*/  LDL.LU R149, [R1+0x1c10] ;  /* 0x001c100001957983 */ /* 0x000ee80000300800 */
[----:B------:R-:W4:Y:S04]  /*bc80*/  LDL.LU.64 R106, [R1+0x1c08] ;  /* 0x001c0800016a7983 */ /* 0x000f280000300a00 */
        /* <DEDUP_REMOVED lines=40> */
[----:B------:R-:W4:Y:S01]  /*bf10*/  LDL.LU.64 R24, [R1+0x1ac0] ;  /* 0x001ac00001187983 */ /* 0x000f220000300a00 */
[----:B------:R-:W-:-:S03]  /*bf20*/  UIADD3 UR22, UR13, 0x402, URZ ;  /* 0x000004020d167890 */ /* 0x000fc6000fffe03f */
        /* <DEDUP_REMOVED lines=24> */
[----:B--2---:R-:W-:Y:S04]  /*c0b0*/  STL.64 [R1+0x1ab8], R150 ;  /* 0x001ab89601007387 */ /* 0x004fe80000100a00 */
[----:B---3--:R-:W-:Y:S04]  /*c0c0*/  STL [R1+0x1ab0], R149 ;  /* 0x001ab09501007387 */ /* 0x008fe80000100800 */
[----:B----4-:R-:W-:Y:S04]  /*c0d0*/  STL.64 [R1+0x1aa8], R106 ;  /* 0x001aa86a01007387 */ /* 0x010fe80000100a00 */
        /* <DEDUP_REMOVED lines=169> */
[----:B------:R-:W-:Y:S01]  /*cb70*/  UMOV UR20, UR16 ;  /* 0x0000001000147c82 */ /* 0x000fe20008000000 */
[----:B------:R-:W-:Y:S01]  /*cb80*/  UMOV UR21, UR17 ;  /* 0x0000001100157c82 */ /* 0x000fe20008000000 */
        /* <DEDUP_REMOVED lines=112> */
[----:B------:R-:W-:Y:S01]  /*d290*/  IMAD.MOV.U32 R146, RZ, RZ, R16 ;  /* 0x000000ffff927224 */ /* 0x000fe200078e0010 */
[----:B------:R-:W-:-:S02]  /*d2a0*/  UIADD3 UR20, UR12, 0x202, URZ ;  /* 0x000002020c147890 */ /* 0x000fc4000fffe03f */
        /* <DEDUP_REMOVED lines=24> */
[----:B------:R-:W-:Y:S01]  /*d430*/  UMOV UR21, 0x80000020 ;  /* 0x8000002000157882 */ /* 0x000fe20000000000 */
[----:B--2---:R-:W-:-:S02]  /*d440*/  IMAD.MOV.U32 R148, RZ, RZ, R150 ;  /* 0x000000ffff947224 */ /* 0x004fc400078e0096 */
[----:B------:R-:W-:Y:S02]  /*d450*/  IMAD.MOV.U32 R150, RZ, RZ, R18 ;  /* 0x000000ffff967224 */ /* 0x000fe400078e0012 */
[----:B---3--:R-:W-:Y:S02]  /*d460*/  IMAD.MOV.U32 R147, RZ, RZ, R149 ;  /* 0x000000ffff937224 */ /* 0x008fe400078e0095 */
[----:B------:R-:W-:Y:S02]  /*d470*/  IMAD.MOV.U32 R149, RZ, RZ, R151 ;  /* 0x000000ffff957224 */ /* 0x000fe400078e0097 */
[----:B------:R-:W-:Y:S01]  /*d480*/  IMAD.MOV.U32 R151, RZ, RZ, R17 ;  /* 0x000000ffff977224 */ /* 0x000fe200078e0011 */
[----:B------:R-:W-:Y:S04]  /*d490*/  STL.64 [R1+0x1958], R146 ;  /* 0x0019589201007387 */ /* 0x000fe80000100a00 */
        /* <DEDUP_REMOVED lines=44> */
[----:B0-----:R-:W2:Y:S04]  /*d760*/  LDL.LU.64 R20, [R1] ;  /* 0x0000000001147983 */ /* 0x001ea80000300a00 */
[----:B------:R-:W2:Y:S04]  /*d770*/  LDL.LU.64 R22, [R1+0x8] ;  /* 0x0000080001167983 */ /* 0x000ea80000300a00 */
        /* <DEDUP_REMOVED lines=61> */
[----:B------:R-:W2:Y:S02]  /*db50*/  LDL.LU.64 R146, [R1+0x1f8] ;  /* 0x0001f80001927983 */ /* 0x000ea40000300a00 */
[----:B--2---:R-:W-:-:S06]  /*db60*/  WARPGROUP.ARRIVE ;  /* 0x00000000000079c5 */ /* 0x004fcc0000000000 */
[----:B------:R-:W-:Y:S03]  /*db70*/  QGMMA.64x256x32.F32.E4M3.E4M3 R20, gdesc[UR20], R20, gsb0 ;  /* 0x03e00000141479f3 */ /* 0x000fe60008000814 */
[----:B------:R-:W-:Y:S02]  /*db80*/  WARPGROUP.DEPBAR.LE gsb0, 0x0 ;  /* 0x00008000000079c5 */ /* 0x000fe40000010000 */
[----:B------:R-:W-:Y:S01]  /*db90*/  STL.64 [R1], R20 ;  /* 0x0000001401007387 */ /* 0x000fe20000100a00 */
[----:B------:R-:W-:Y:S02]  /*dba0*/  IMAD.MOV.U32 R17, RZ, RZ, R146 ;  /* 0x000000ffff117224 */ /* 0x000fe400078e0092 */
[----:B------:R-:W-:Y:S01]  /*dbb0*/  IMAD.MOV.U32 R16, RZ, RZ, R147 ;  /* 0x000000ffff107224 */ /* 0x000fe200078e0093 */
[----:B------:R-:W-:Y:S01]  /*dbc0*/  STL.64 [R1+0x8], R22 ;  /* 0x0000081601007387 */ /* 0x000fe20000100a00 */
[----:B------:R-:W-:-:S03]  /*dbd0*/  IMAD.MOV.U32 R18, RZ, RZ, R145 ;  /* 0x000000ffff127224 */ /* 0x000fc600078e0091 */
        /* <DEDUP_REMOVED lines=63> */
[----:B------:R-:W3:Y:S04]  /*dfd0*/  LDL.LU.64 R106, [R1+0x1950] ;  /* 0x00195000016a7983 */ /* 0x000ee80000300a00 */
        /* <DEDUP_REMOVED lines=43> */
[----:B------:R-:W-:-:S02]  /*e290*/  IMAD.MOV.U32 R110, RZ, RZ, R148 ;  /* 0x000000ffff6e7224 */ /* 0x000fc400078e0094 */
[----:B------:R-:W-:Y:S01]  /*e2a0*/  IMAD.MOV.U32 R112, RZ, RZ, R150 ;  /* 0x000000ffff707224 */ /* 0x000fe200078e0096 */
[----:B------:R-:W-:Y:S01]  /*e2b0*/  STL [R1+0xbd8], RZ ;  /* 0x000bd8ff01007387 */ /* 0x000fe20000100800 */
[----:B------:R-:W-:Y:S02]  /*e2c0*/  IMAD.MOV.U32 R113, RZ, RZ, R151 ;  /* 0x000000ffff717224 */ /* 0x000fe400078e0097 */
[----:B------:R-:W-:Y:S01]  /*e2d0*/  IMAD.MOV.U32 R111, RZ, RZ, R149 ;  /* 0x000000ffff6f7224 */ /* 0x000fe200078e0095 */
        /* <DEDUP_REMOVED lines=23> */
[----:B------:R-:W3:Y:S04]  /*e450*/  LDL.LU R114, [R1+0x418] ;  /* 0x0004180001727983 */ /* 0x000ee80000300800 */
[----:B------:R-:W3:Y:S04]  /*e460*/  LDL.LU R115, [R1+0x41c] ;  /* 0x00041c0001737983 */ /* 0x000ee80000300800 */
[----:B------:R-:W4:Y:S04]  /*e470*/  LDL.LU R116, [R1+0x420] ;  /* 0x0004200001747983 */ /* 0x000f280000300800 */
[----:B------:R-:W4:Y:S04]  /*e480*/  LDL.LU R117, [R1+0x424] ;  /* 0x0004240001757983 */ /* 0x000f280000300800 */
[----:B------:R-:W3:Y:S04]  /*e490*/  LDL.LU R118, [R1+0x428] ;  /* 0x0004280001767983 */ /* 0x000ee80000300800 */
[----:B------:R-:W3:Y:S04]  /*e4a0*/  LDL.LU R119, [R1+0x42c] ;  /* 0x00042c0001777983 */ /* 0x000ee80000300800 */
[----:B------:R-:W4:Y:S01]  /*e4b0*/  LDL.LU R120, [R1+0x430] ;  /* 0x0004300001787983 */ /* 0x000f220000300800 */
[----:B------:R-:W-:-:S02]  /*e4c0*/  IMAD.MOV.U32 R132, RZ, RZ, R231 ;  /* 0x000000ffff847224 */ /* 0x000fc400078e00e7 */
[----:B------:R-:W-:Y:S01]  /*e4d0*/  IMAD.MOV.U32 R133, RZ, RZ, R232 ;  /* 0x000000ffff857224 */ /* 0x000fe200078e00e8 */
[----:B------:R-:W4:Y:S01]  /*e4e0*/  LDL.LU R121, [R1+0x434] ;  /* 0x0004340001797983 */ /* 0x000f220000300800 */
[----:B------:R-:W-:Y:S02]  /*e4f0*/  IMAD.MOV.U32 R134, RZ, RZ, R233 ;  /* 0x000000ffff867224 */ /* 0x000fe400078e00e9 */
[----:B------:R-:W-:Y:S01]  /*e500*/  IMAD.MOV.U32 R135, RZ, RZ, R234 ;  /* 0x000000ffff877224 */ /* 0x000fe200078e00ea */
[----:B------:R-:W3:Y:S01]  /*e510*/  LDL.LU R122, [R1+0x438] ;  /* 0x00043800017a7983 */ /* 0x000ee20000300800 */
[----:B------:R-:W-:Y:S02]  /*e520*/  IMAD.MOV.U32 R136, RZ, RZ, R235 ;  /* 0x000000ffff887224 */ /* 0x000fe400078e00eb */
[----:B------:R-:W-:Y:S01]  /*e530*/  IMAD.MOV.U32 R137, RZ, RZ, R0 ;  /* 0x000000ffff897224 */ /* 0x000fe200078e0000 */
[----:B------:R-:W3:Y:S01]  /*e540*/  LDL.LU R123, [R1+0x43c] ;  /* 0x00043c00017b7983 */ /* 0x000ee20000300800 */
[----:B------:R-:W-:-:S02]  /*e550*/  IMAD.MOV.U32 R138, RZ, RZ, R2 ;  /* 0x000000ffff8a7224 */ /* 0x000fc400078e0002 */
[----:B------:R-:W-:Y:S01]  /*e560*/  IMAD.MOV.U32 R139, RZ, RZ, R3 ;  /* 0x000000ffff8b7224 */ /* 0x000fe200078e0003 */
[----:B------:R-:W4:Y:S01]  /*e570*/  LDL.LU R124, [R1+0x440] ;  /* 0x00044000017c7983 */ /* 0x000f220000300800 */
[----:B------:R-:W-:Y:S02]  /*e580*/  IMAD.MOV.U32 R140, RZ, RZ, R4 ;  /* 0x000000ffff8c7224 */ /* 0x000fe400078e0004 */
[----:B------:R-:W-:Y:S01]  /*e590*/  IMAD.MOV.U32 R141, RZ, RZ, R5 ;  /* 0x000000ffff8d7224 */ /* 0x000fe200078e0005 */
[----:B------:R-:W4:Y:S01]  /*e5a0*/  LDL.LU R125, [R1+0x444] ;  /* 0x00044400017d7983 */ /* 0x000f220000300800 */
[----:B------:R-:W-:Y:S02]  /*e5b0*/  IMAD.MOV.U32 R142, RZ, RZ, R6 ;  /* 0x000000ffff8e7224 */ /* 0x000fe400078e0006 */
[----:B------:R-:W-:Y:S01]  /*e5c0*/  IMAD.MOV.U32 R143, RZ, RZ, R7 ;  /* 0x000000ffff8f7224 */ /* 0x000fe200078e0007 */
[----:B------:R-:W3:Y:S01]  /*e5d0*/  LDL.LU R126, [R1+0x448] ;  /* 0x00044800017e7983 */ /* 0x000ee20000300800 */
[----:B------:R-:W-:-:S02]  /*e5e0*/  IMAD.MOV.U32 R144, RZ, RZ, R8 ;  /* 0x000000ffff907224 */ /* 0x000fc400078e0008 */
[----:B--2---:R-:W-:Y:S01]  /*e5f0*/  IMAD.MOV.U32 R108, RZ, RZ, R146 ;  /* 0x000000ffff6c7224 */ /* 0x004fe200078e0092 */
[----:B------:R-:W3:Y:S01]  /*e600*/  LDL.LU R127, [R1+0x44c] ;  /* 0x00044c00017f7983 */ /* 0x000ee20000300800 */
[----:B------:R-:W-:Y:S02]  /*e610*/  IMAD.MOV.U32 R145, RZ, RZ, R9 ;  /* 0x000000ffff917224 */ /* 0x000fe400078e0009 */
[----:B------:R-:W-:Y:S01]  /*e620*/  IMAD.MOV.U32 R109, RZ, RZ, R147 ;  /* 0x000000ffff6d7224 */ /* 0x000fe200078e0093 */
[----:B------:R-:W2:Y:S04]  /*e630*/  LDL.LU R128, [R1+0x450] ;  /* 0x0004500001807983 */ /* 0x000ea80000300800 */
[----:B------:R-:W2:Y:S04]  /*e640*/  LDL.LU R129, [R1+0x454] ;  /* 0x0004540001817983 */ /* 0x000ea80000300800 */
[----:B------:R-:W4:Y:S04]  /*e650*/  LDL.LU R130, [R1+0x458] ;  /* 0x0004580001827983 */ /* 0x000f280000300800 */
[----:B------:R-:W4:Y:S04]  /*e660*/  LDL.LU R131, [R1+0x45c] ;  /* 0x00045c0001837983 */ /* 0x000f280000300800 */
[----:B------:R-:W3:Y:S04]  /*e670*/  LDL.LU R231, [R1+0x17f0] ;  /* 0x0017f00001e77983 */ /* 0x000ee80000300800 */
        /* <DEDUP_REMOVED lines=8> */
[----:B------:R-:W3:Y:S01]  /*e700*/  LDL.LU R5, [R1+0x17cc] ;  /* 0x0017cc0001057983 */ /* 0x000ee20000300800 */
[----:B------:R-:W-:-:S03]  /*e710*/  IMAD.MOV.U32 R146, RZ, RZ, R10 ;  /* 0x000000ffff927224 */ /* 0x000fc600078e000a */
        /* <DEDUP_REMOVED lines=10> */
[----:B------:R-:W3:Y:S04]  /*e7c0*/  LDL.LU R11, [R1+0x17b4] ;  /* 0x0017b400010b7983 */ /* 0x000ee80000300800 */
[----:B------:R-:W3:Y:S04]  /*e7d0*/  LDL.LU R12, [R1+0x17b0] ;  /* 0x0017b000010c7983 */ /* 0x000ee80000300800 */
[----:B------:R-:W3:Y:S04]  /*e7e0*/  LDL.LU R13, [R1+0x17ac] ;  /* 0x0017ac00010d7983 */ /* 0x000ee80000300800 */
[----:B------:R-:W3:Y:S04]  /*e7f0*/  LDL.LU R14, [R1+0x17a8] ;  /* 0x0017a800010e7983 */ /* 0x000ee80000300800 */
[----:B------:R-:W3:Y:S04]  /*e800*/  LDL.LU R15, [R1+0x17a4] ;  /* 0x0017a400010f7983 */ /* 0x000ee80000300800 */
        /* <DEDUP_REMOVED lines=10> */
[----:B----4-:R-:W-:Y:S04]  /*e8b0*/  STL.64 [R1+0x1710], R130 ;  /* 0x0017108201007387 */ /* 0x010fe80000100a00 */
[----:B--2---:R-:W-:Y:S04]  /*e8c0*/  STL.64 [R1+0x1708], R128 ;  /* 0x0017088001007387 */ /* 0x004fe80000100a00 */
[----:B---3--:R-:W-:Y:S04]  /*e8d0*/  STL.64 [R1+0x1700], R126 ;  /* 0x0017007e01007387 */ /* 0x008fe80000100a00 */
        /* <DEDUP_REMOVED lines=159> */
[----:B------:R-:W-:-:S02]  /*f2d0*/  IMAD.MOV.U32 R132, RZ, RZ, R15 ;  /* 0x000000ffff847224 */ /* 0x000fc400078e000f */
[----:B------:R-:W-:Y:S01]  /*f2e0*/  IMAD.MOV.U32 R133, RZ, RZ, R14 ;  /* 0x000000ffff857224 */ /* 0x000fe200078e000e */
[----:B------:R-:W-:Y:S01]  /*f2f0*/  UMOV UR16, UR20 ;  /* 0x0000001400107c82 */ /* 0x000fe20008000000 */
[----:B------:R-:W-:Y:S01]  /*f300*/  IMAD.MOV.U32 R134, RZ, RZ, R13 ;  /* 0x000000ffff867224 */ /* 0x000fe200078e000d */
[----:B------:R-:W-:Y:S01]  /*f310*/  UMOV UR17, UR21 ;  /* 0x0000001500117c82 */ /* 0x000fe20008000000 */
[----:B------:R-:W-:Y:S01]  /*f320*/  IMAD.MOV.U32 R135, RZ, RZ, R12 ;  /* 0x000000ffff877224 */ /* 0x000fe200078e000c */
[----:B------:R0:W5:Y:S01]  /*f330*/  LDL.LU R15, [R1+0x17a0] ;  /* 0x0017a000010f7983 */ /* 0x0001620000300800 */
[----:B------:R-:W-:Y:S02]  /*f340*/  IMAD.MOV.U32 R136, RZ, RZ, R11 ;  /* 0x000000ffff887224 */ /* 0x000fe400078e000b */
[----:B------:R-:W-:Y:S01]  /*f350*/  IMAD.MOV.U32 R137, RZ, RZ, R10 ;  /* 0x000000ffff897224 */ /* 0x000fe200078e000a */
[----:B------:R0:W5:Y:S01]  /*f360*/  LDL.LU R14, [R1+0x179c] ;  /* 0x00179c00010e7983 */ /* 0x0001620000300800 */
[----:B------:R-:W-:-:S02]  /*f370*/  IMAD.MOV.U32 R138, RZ, RZ, R9 ;  /* 0x000000ffff8a7224 */ /* 0x000fc400078e0009 */
[----:B------:R-:W-:Y:S01]  /*f380*/  IMAD.MOV.U32 R139, RZ, RZ, R8 ;  /* 0x000000ffff8b7224 */ /* 0x000fe200078e0008 */
[----:B------:R0:W5:Y:S01]  /*f390*/  LDL.LU R13, [R1+0x1798] ;  /* 0x00179800010d7983 */ /* 0x0001620000300800 */
[----:B------:R-:W-:Y:S02]  /*f3a0*/  IMAD.MOV.U32 R140, RZ, RZ, R7 ;  /* 0x000000ffff8c7224 */ /* 0x000fe400078e0007 */
        /* <DEDUP_REMOVED lines=16> */
[----:B------:R0:W5:Y:S04]  /*f4b0*/  LDL.LU R7, [R1+0x1780] ;  /* 0x0017800001077983 */ /* 0x0001680000300800 */
[----:B------:R0:W5:Y:S04]  /*f4c0*/  LDL.LU R6, [R1+0x177c] ;  /* 0x00177c0001067983 */ /* 0x0001680000300800 */
[----:B------:R0:W5:Y:S04]  /*f4d0*/  LDL.LU R5, [R1+0x1778] ;  /* 0x0017780001057983 */ /* 0x0001680000300800 */
[----:B------:R0:W5:Y:S04]  /*f4e0*/  LDL.LU R4, [R1+0x1774] ;  /* 0x0017740001047983 */ /* 0x0001680000300800 */
[----:B------:R0:W5:Y:S04]  /*f4f0*/  LDL.LU R3, [R1+0x1770] ;  /* 0x0017700001037983 */ /* 0x0001680000300800 */
[----:B------:R0:W5:Y:S04]  /*f500*/  LDL.LU R2, [R1+0x176c] ;  /* 0x00176c0001027983 */ /* 0x0001680000300800 */
[----:B------:R0:W5:Y:S04]  /*f510*/  LDL.LU R0, [R1+0x1768] ;  /* 0x0017680001007983 */ /* 0x0001680000300800 */
[----:B------:R-:W-:Y:S01]  /*f520*/  STL [R1+0xb78], RZ ;  /* 0x000b78ff01007387 */ /* 0x000fe20000100800 */
        /* <DEDUP_REMOVED lines=67> */
[----:B-1----:R-:W2:Y:S04]  /*f960*/  LDL.LU.64 R150, [R1+0x1760] ;  /* 0x0017600001967983 */ /* 0x002ea80000300a00 */
        /* <DEDUP_REMOVED lines=20> */
[----:B------:R-:W2:Y:S01]  /*fab0*/  LDL.LU.64 R108, [R1+0x16b8] ;  /* 0x0016b800016c7983 */ /* 0x000ea20000300a00 */
[----:B------:R-:W-:-:S02]  /*fac0*/  IMAD.MOV.U32 R231, RZ, RZ, R23 ;  /* 0x000000ffffe77224 */ /* 0x000fc400078e0017 */
[----:B------:R-:W-:Y:S02]  /*fad0*/  IMAD.MOV.U32 R232, RZ, RZ, R22 ;  /* 0x000000ffffe87224 */ /* 0x000fe400078e0016 */
[----:B------:R-:W-:Y:S02]  /*fae0*/  IMAD.MOV.U32 R233, RZ, RZ, R21 ;  /* 0x000000ffffe97224 */ /* 0x000fe400078e0015 */
[----:B------:R-:W-:Y:S02]  /*faf0*/  IMAD.MOV.U32 R234, RZ, RZ, R20 ;  /* 0x000000ffffea7224 */ /* 0x000fe400078e0014 */
[----:B------:R-:W-:Y:S01]  /*fb00*/  IMAD.MOV.U32 R235, RZ, RZ, R19 ;  /* 0x000000ffffeb7224 */ /* 0x000fe200078e0013 */
[----:B------:R-:W-:Y:S01]  /*fb10*/  UIADD3 UR16, UR12, 0x402, URZ ;  /* 0x000004020c107890 */ /* 0x000fe2000fffe03f */
[----:B------:R-:W3:Y:S01]  /*fb20*/  LDL.LU.64 R106, [R1+0x16b0] ;  /* 0x0016b000016a7983 */ /* 0x000ee20000300a00 */
[----:B------:R-:W-:Y:S01]  /*fb30*/  UMOV UR17, 0x80000020 ;  /* 0x8000002000117882 */ /* 0x000fe20000000000 */
[----:B------:R-:W-:-:S02]  /*fb40*/  ULDC UR12, c[0x0][0x50c] ;  /* 0x00014300000c7ab9 */ /* 0x000fc40000000800 */
[----:B------:R-:W3:Y:S04]  /*fb50*/  LDL.LU.64 R104, [R1+0x16a8] ;  /* 0x0016a80001687983 */ /* 0x000ee80000300a00 */
        /* <DEDUP_REMOVED lines=39> */
[----:B------:R-:W3:Y:S01]  /*fdd0*/  LDL.LU.64 R24, [R1+0x1568] ;  /* 0x0015680001187983 */ /* 0x000ee20000300a00 */
[----:B--2---:R-:W-:-:S06]  /*fde0*/  WARPGROUP.ARRIVE ;  /* 0x00000000000079c5 */ /* 0x004fcc0000000000 */
[----:B------:R-:W-:Y:S01]  /*fdf0*/  QGMMA.64x256x32.F32.E4M3.E4M3 R108, gdesc[UR16], R108, gsb0 ;  /* 0x03e00000106c79f3 */ /* 0x000fe2000800086c */
        /* <DEDUP_REMOVED lines=89> */
[----:B-1----:R-:W3:Y:S04]  /*10390*/  LDL.LU.64 R150, [R1+0x1560] ;  /* 0x0015600001967983 */ /* 0x002ee80000300a00 */
        /* <DEDUP_REMOVED lines=21> */
[----:B------:R-:W-:Y:S01]  /*104f0*/  UMOV UR18, UR22 ;  /* 0x0000001600127c82 */ /* 0x000fe20008000000 */
[----:B------:R-:W-:-:S02]  /*10500*/  UMOV UR19, UR23 ;  /* 0x0000001700137c82 */ /* 0x000fc40008000000 */
        /* <DEDUP_REMOVED lines=41> */
[----:B---3--:R-:W-:-:S06]  /*107a0*/  WARPGROUP.ARRIVE ;  /* 0x00000000000079c5 */ /* 0x008fcc0000000000 */
[----:B------:R-:W-:Y:S01]  /*107b0*/  QGMMA.64x256x32.F32.E4M3.E4M3 R24, gdesc[UR16], R24, gsb0 ;  /* 0x03e00000101879f3 */ /* 0x000fe20008000818 */
        /* <DEDUP_REMOVED lines=20> */
[----:B------:R-:W-:-:S03]  /*10900*/  UISETP.NE.AND UP0, UPT, UR12, 0x2, UPT ;  /* 0x000000020c00788c */ /* 0x000fc6000bf05270 */
[----:B------:R0:W-:Y:S04]  /*10910*/  STL [R1+0xa20], RZ ;  /* 0x000a20ff01007387 */ /* 0x0001e80000100800 */
[----:B------:R0:W-:Y:S04]  /*10920*/  STL [R1+0xa1c], RZ ;  /* 0x000a1cff01007387 */ /* 0x0001e80000100800 */
[----:B------:R0:W-:Y:S04]  /*10930*/  STL [R1+0xa18], RZ ;  /* 0x000a18ff01007387 */ /* 0x0001e80000100800 */
[----:B------:R0:W-:Y:S01]  /*10940*/  STL [R1+0xa14], RZ ;  /* 0x000a14ff01007387 */ /* 0x0001e20000100800 */
[----:B------:R-:W-:-:S03]  /*10950*/  USEL UR16, URZ, 0x1, UP0 ;  /* 0x000000013f107887 */ /* 0x000fc60008000000 */
[----:B------:R0:W-:Y:S04]  /*10960*/  STL [R1+0xa10], RZ ;  /* 0x000a10ff01007387 */ /* 0x0001e80000100800 */
[----:B------:R0:W-:Y:S04]  /*10970*/  STL [R1+0xa0c], RZ ;  /* 0x000a0cff01007387 */ /* 0x0001e80000100800 */
[----:B------:R0:W-:Y:S04]  /*10980*/  STL [R1+0xa08], RZ ;  /* 0x000a08ff01007387 */ /* 0x0001e80000100800 */
[----:B------:R0:W-:Y:S04]  /*10990*/  STL [R1+0xa04], RZ ;  /* 0x000a04ff01007387 */ /* 0x0001e80000100800 */
[----:B------:R0:W-:Y:S01]  /*109a0*/  STL [R1+0xa00], RZ ;  /* 0x000a00ff01007387 */ /* 0x0001e20000100800 */
[----:B------:R-:W-:-:S02]  /*109b0*/  ISETP.NE.AND P0, PT, RZ, UR16, PT ;  /* 0x00000010ff007c0c */ /* 0x000fc4000bf05270 */
[----:B------:R-:W-:Y:S02]  /*109c0*/  CS2R R236, SRZ ;  /* 0x0000000000ec7805 */ /* 0x000fe4000001ff00 */
[----:B--2---:R-:W-:Y:S02]  /*109d0*/  CS2R R234, SRZ ;  /* 0x0000000000ea7805 */ /* 0x004fe4000001ff00 */
[----:B------:R-:W-:Y:S02]  /*109e0*/  CS2R R232, SRZ ;  /* 0x0000000000e87805 */ /* 0x000fe4000001ff00 */
[----:B------:R-:W-:Y:S02]  /*109f0*/  CS2R R230, SRZ ;  /* 0x0000000000e67805 */ /* 0x000fe4000001ff00 */
[----:B------:R-:W-:Y:S02]  /*10a00*/  CS2R R228, SRZ ;  /* 0x0000000000e47805 */ /* 0x000fe4000001ff00 */
[----:B------:R-:W-:-:S02]  /*10a10*/  CS2R R226, SRZ ;  /* 0x0000000000e27805 */ /* 0x000fc4000001ff00 */
[----:B------:R-:W-:Y:S02]  /*10a20*/  CS2R R224, SRZ ;  /* 0x0000000000e07805 */ /* 0x000fe4000001ff00 */
[----:B------:R-:W-:Y:S02]  /*10a30*/  CS2R R222, SRZ ;  /* 0x0000000000de7805 */ /* 0x000fe4000001ff00 */
        /* <DEDUP_REMOVED lines=36> */
[----:B------:R-:W-:Y:S01]  /*10c80*/  CS2R R20, SRZ ;  /* 0x0000000000147805 */ /* 0x000fe2000001ff00 */
[----:B------:R-:W-:Y:S01]  /*10c90*/  IMAD.MOV.U32 R19, RZ, RZ, RZ ;  /* 0x000000ffff137224 */ /* 0x000fe200078e00ff */
[----:B------:R-:W-:Y:S02]  /*10ca0*/  WARPGROUP.DEPBAR.LE gsb0, 0x0 ;  /* 0x00008000000079c5 */ /* 0x000fe40000010000 */
[----:B0-----:R-:W-:Y:S05]  /*10cb0*/  @!P0 BRA `(.L_x_22) ;  /* 0x0000008400888947 */ /* 0x001fea0003800000 */
[----:B------:R-:W2:Y:S04]  /*10cc0*/  LDL R19, [R1+0x800] ;  /* 0x0008000001137983 */ /* 0x000ea80000100800 */
[----:B------:R-:W3:Y:S04]  /*10cd0*/  LDL R20, [R1+0x804] ;  /* 0x0008040001147983 */ /* 0x000ee80000100800 */
[----:B------:R-:W4:Y:S04]  /*10ce0*/  LDL R21, [R1+0x808] ;  /* 0x0008080001157983 */ /* 0x000f280000100800 */
        /* <DEDUP_REMOVED lines=86> */
[----:B------:R0:W-:Y:S04]  /*11250*/  STL [R1+0x152c], R136 ;  /* 0x00152c8801007387 */ /* 0x0001e80000100800 */
[----:B0-----:R-:W4:Y:S04]  /*11260*/  LDL R136, [R1+0x9b8] ;  /* 0x0009b80001887983 */ /* 0x001f280000100800 */
        /* <DEDUP_REMOVED lines=30> */
[----:B-----5:R0:W-:Y:S04]  /*11450*/  STL [R1+0x14ec], R15 ;  /* 0x0014ec0f01007387 */ /* 0x0201e80000100800 */
        /* <DEDUP_REMOVED lines=10> */
[----:B0-----:R-:W4:Y:S01]  /*11500*/  LDL R10, [R1+0x964] ;  /* 0x00096400010a7983 */ /* 0x001f220000100800 */
[----:B------:R-:W-:-:S01]  /*11510*/  FADD R18, RZ, R18 ;  /* 0x00000012ff127221 */ /* 0x000fc20000000000 */
[----:B------:R-:W-:Y:S01]  /*11520*/  FADD R17, RZ, R17 ;  /* 0x00000011ff117221 */ /* 0x000fe20000000000 */
[----:B--2---:R-:W-:-:S01]  /*11530*/  FADD R19, RZ, R19 ;  /* 0x00000013ff137221 */ /* 0x004fc20000000000 */
[----:B------:R-:W-:Y:S01]  /*11540*/  STL [R1+0x14d4], R9 ;  /* 0x0014d40901007387 */ /* 0x000fe20000100800 */
[----:B---3--:R-:W-:-:S01]  /*11550*/  FADD R20, RZ, R20 ;  /* 0x00000014ff147221 */ /* 0x008fc20000000000 */
[----:B----4-:R-:W-:Y:S01]  /*11560*/  FADD R21, RZ, R21 ;  /* 0x00000015ff157221 */ /* 0x010fe20000000000 */
[----:B------:R-:W-:-:S01]  /*11570*/  FADD R22, RZ, R22 ;  /* 0x00000016ff167221 */ /* 0x000fc20000000000 */
[----:B------:R-:W-:Y:S01]  /*11580*/  STL [R1+0x14d0], R8 ;  /* 0x0014d00801007387 */ /* 0x000fe20000100800 */
[----:B------:R-:W-:-:S01]  /*11590*/  FADD R23, RZ, R23 ;  /* 0x00000017ff177221 */ /* 0x000fc20000000000 */
[----:B------:R-:W-:Y:S01]  /*115a0*/  FADD R152, RZ, R152 ;  /* 0x00000098ff987221 */ /* 0x000fe20000000000 */
        /* <DEDUP_REMOVED lines=21> */
[----:B------:R0:W-:Y:S01]  /*11700*/  STL [R1+0x14b8], R2 ;  /* 0x0014b80201007387 */ /* 0x0001e20000100800 */
[----:B------:R-:W-:-:S01]  /*11710*/  FADD R169, RZ, R169 ;  /* 0x000000a9ffa97221 */ /* 0x000fc20000000000 */
[----:B------:R-:W-:Y:S01]  /*11720*/  FADD R170, RZ, R170 ;  /* 0x000000aaffaa7221 */ /* 0x000fe20000000000 */
[----:B------:R-:W-:-:S01]  /*11730*/  FADD R171, RZ, R171 ;  /* 0x000000abffab7221 */ /* 0x000fc20000000000 */
[----:B------:R1:W-:Y:S01]  /*11740*/  STL [R1+0x14b4], R0 ;  /* 0x0014b40001007387 */ /* 0x0003e20000100800 */
[----:B------:R-:W-:-:S01]  /*11750*/  FADD R172, RZ, R172 ;  /* 0x000000acffac7221 */ /* 0x000fc20000000000 */
[----:B------:R-:W-:Y:S01]  /*11760*/  FADD R173, RZ, R173 ;  /* 0x000000adffad7221 */ /* 0x000fe20000000000 */
        /* <DEDUP_REMOVED lines=62> */
[----:B0-----:R-:W-:-:S01]  /*11b50*/  FADD R2, RZ, R14 ;  /* 0x0000000eff027221 */ /* 0x001fc20000000000 */
[----:B-1----:R-:W-:Y:S01]  /*11b60*/  FADD R0, RZ, R13 ;  /* 0x0000000dff007221 */ /* 0x002fe20000000000 */
[----:B------:R-:W-:-:S05]  /*11b70*/  FADD R3, RZ, R12 ;  /* 0x0000000cff037221 */ /* 0x000fca0000000000 */
[----:B------:R0:W-:Y:S04]  /*11b80*/  STL [R1+0xa00], R3 ;  /* 0x000a000301007387 */ /* 0x0001e80000100800 */
[----:B------:R1:W-:Y:S04]  /*11b90*/  STL [R1+0xa04], R0 ;  /* 0x000a040001007387 */ /* 0x0003e80000100800 */
[----:B------:R2:W-:Y:S01]  /*11ba0*/  STL [R1+0xa08], R2 ;  /* 0x000a080201007387 */ /* 0x0005e20000100800 */
[----:B------:R-:W-:-:S01]  /*11bb0*/  FADD R237, RZ, R11 ;  /* 0x0000000bffed7221 */ /* 0x000fc20000000000 */
[----:B0-----:R-:W-:Y:S01]  /*11bc0*/  FADD R3, RZ, R15 ;  /* 0x0000000fff037221 */ /* 0x001fe20000000000 */
[----:B-1----:R-:W-:-:S04]  /*11bd0*/  FADD R0, RZ, R151 ;  /* 0x00000097ff007221 */ /* 0x002fc80000000000 */
[----:B------:R0:W-:Y:S01]  /*11be0*/  STL [R1+0xa0c], R3 ;  /* 0x000a0c0301007387 */ /* 0x0001e20000100800 */
[----:B--2---:R-:W-:-:S03]  /*11bf0*/  FADD R2, RZ, R150 ;  /* 0x00000096ff027221 */ /* 0x004fc60000000000 */
        /* <DEDUP_REMOVED lines=9> */
[----:B0-----:R-:W-:-:S01]  /*11c90*/  FADD R3, RZ, R146 ;  /* 0x00000092ff037221 */ /* 0x001fc20000000000 */
        /* <DEDUP_REMOVED lines=18> */
[----:B-1----:R-:W-:Y:S02]  /*11dc0*/  IMAD.MOV.U32 R0, RZ, RZ, R136 ;  /* 0x000000ffff007224 */ /* 0x002fe400078e0088 */
[----:B--2---:R-:W2:Y:S04]  /*11dd0*/  LDL R2, [R1+0x9bc] ;  /* 0x0009bc0001027983 */ /* 0x004ea80000100800 */
[----:B------:R0:W-:Y:S04]  /*11de0*/  STL [R1+0xa48], R3 ;  /* 0x000a480301007387 */ /* 0x0001e80000100800 */
[----:B------:R-:W3:Y:S04]  /*11df0*/  LDL R4, [R1+0x9c4] ;  /* 0x0009c40001047983 */ /* 0x000ee80000100800 */
[----:B------:R-:W4:Y:S04]  /*11e00*/  LDL R5, [R1+0x9c8] ;  /* 0x0009c80001057983 */ /* 0x000f280000100800 */
[----:B0-----:R-:W3:Y:S04]  /*11e10*/  LDL R3, [R1+0x9c0] ;  /* 0x0009c00001037983 */ /* 0x001ee80000100800 */
        /* <DEDUP_REMOVED lines=25> */
[----:B------:R-:W4:Y:S01]  /*11fb0*/  LDL R136, [R1+0x630] ;  /* 0x0006300001887983 */ /* 0x000f220000100800 */
[----:B------:R-:W-:-:S05]  /*11fc0*/  FADD R0, RZ, R0 ;  /* 0x00000000ff007221 */ /* 0x000fca0000000000 */
[----:B------:R2:W-:Y:S02]  /*11fd0*/  STL [R1+0xa4c], R0 ;  /* 0x000a4c0001007387 */ /* 0x0005e40000100800 */
[----:B--2---:R-:W-:-:S05]  /*11fe0*/  FADD R0, RZ, R2 ;  /* 0x00000002ff007221 */ /* 0x004fca0000000000 */
[----:B------:R4:W-:Y:S01]  /*11ff0*/  STL [R1+0xa50], R0 ;  /* 0x000a500001007387 */ /* 0x0009e20000100800 */
[----:B---3--:R-:W-:-:S01]  /*12000*/  FADD R2, RZ, R3 ;  /* 0x00000003ff027221 */ /* 0x008fc20000000000 */
[----:B------:R-:W-:Y:S01]  /*12010*/  FADD R3, RZ, R4 ;  /* 0x00000004ff037221 */ /* 0x000fe20000000000 */
[----:B----4-:R-:W-:-:S03]  /*12020*/  FADD R0, RZ, R5 ;  /* 0x00000005ff007221 */ /* 0x010fc60000000000 */
[----:B------:R0:W-:Y:S04]  /*12030*/  STL [R1+0xa54], R2 ;  /* 0x000a540201007387 */ /* 0x0001e80000100800 */
        /* <DEDUP_REMOVED lines=51> */
[----:B-1----:R-:W-:Y:S02]  /*12370*/  FADD R3, RZ, R136 ;  /* 0x00000088ff037221 */ /* 0x002fe40000000000 */
[----:B--2---:R-:W2:Y:S04]  /*12380*/  LDL R0, [R1+0x634] ;  /* 0x0006340001007983 */ /* 0x004ea80000100800 */
[----:B------:R0:W-:Y:S04]  /*12390*/  STL [R1+0xac0], R2 ;  /* 0x000ac00201007387 */ /* 0x0001e80000100800 */
[----:B0-----:R-:W3:Y:S04]  /*123a0*/  LDL R2, [R1+0x638] ;  /* 0x0006380001027983 */ /* 0x001ee80000100800 */
[----:B------:R0:W-:Y:S04]  /*123b0*/  STL [R1+0xac4], R3 ;  /* 0x000ac40301007387 */ /* 0x0001e80000100800 */
[----:B------:R-:W4:Y:S04]  /*123c0*/  LDL R4, [R1+0x640] ;  /* 0x0006400001047983 */ /* 0x000f280000100800 */
[----:B------:R-:W4:Y:S04]  /*123d0*/  LDL R5, [R1+0x644] ;  /* 0x0006440001057983 */ /* 0x000f280000100800 */
[----:B0-----:R-:W4:Y:S04]  /*123e0*/  LDL R3, [R1+0x63c] ;  /* 0x00063c0001037983 */ /* 0x001f280000100800 */
        /* <DEDUP_REMOVED lines=26> */
[----:B--2---:R-:W-:-:S05]  /*12590*/  FADD R0, RZ, R0 ;  /* 0x00000000ff007221 */ /* 0x004fca0000000000 */
[----:B------:R3:W-:Y:S02]  /*125a0*/  STL [R1+0xac8], R0 ;  /* 0x000ac80001007387 */ /* 0x0007e40000100800 */
[----:B---3--:R-:W-:-:S05]  /*125b0*/  FADD R0, RZ, R2 ;  /* 0x00000002ff007221 */ /* 0x008fca0000000000 */
[----:B------:R0:W-:Y:S01]  /*125c0*/  STL [R1+0xacc], R0 ;  /* 0x000acc0001007387 */ /* 0x0001e20000100800 */
[----:B----4-:R-:W-:-:S01]  /*125d0*/  FADD R2, RZ, R3 ;  /* 0x00000003ff027221 */ /* 0x010fc20000000000 */
[----:B------:R-:W-:Y:S01]  /*125e0*/  FADD R3, RZ, R4 ;  /* 0x00000004ff037221 */ /* 0x000fe20000000000 */
[----:B0-----:R-:W-:-:S03]  /*125f0*/  FADD R0, RZ, R5 ;  /* 0x00000005ff007221 */ /* 0x001fc60000000000 */
        /* <DEDUP_REMOVED lines=1015> */
[----:B------:R-:W4:Y:S01]  /*16570*/  LDL R136, [R1] ;  /* 0x0000000001887983 */ /* 0x000f220000100800 */
        /* <DEDUP_REMOVED lines=284> */
[----:B0-----:R-:W-:Y:S01]  /*17740*/  FADD R0, RZ, R4 ;  /* 0x00000004ff007221 */ /* 0x001fe20000000000 */
[----:B------:R-:W-:-:S03]  /*17750*/  FADD R3, RZ, R5 ;  /* 0x00000005ff037221 */ /* 0x000fc60000000000 */
[----:B------:R0:W-:Y:S04]  /*17760*/  STL [R1+0x1198], R2 ;  /* 0x0011980201007387 */ /* 0x0001e80000100800 */
[----:B------:R1:W-:Y:S01]  /*17770*/  STL [R1+0x119c], R0 ;  /* 0x00119c0001007387 */ /* 0x0003e20000100800 */
[----:B0-----:R-:W-:-:S03]  /*17780*/  FADD R2, RZ, R6 ;  /* 0x00000006ff027221 */ /* 0x001fc60000000000 */
[----:B------:R0:W-:Y:S01]  /*17790*/  STL [R1+0x11a0], R3 ;  /* 0x0011a00301007387 */ /* 0x0001e20000100800 */
[----:B-1----:R-:W-:-:S03]  /*177a0*/  FADD R0, RZ, R7 ;  /* 0x00000007ff007221 */ /* 0x002fc60000000000 */
        /* <DEDUP_REMOVED lines=48> */
[----:B------:R-:W2:Y:S04]  /*17ab0*/  LDL R136, [R1+0x178] ;  /* 0x0001780001887983 */ /* 0x000ea80000100800 */
[----:B------:R1:W-:Y:S04]  /*17ac0*/  STL [R1+0x1204], R2 ;  /* 0x0012040201007387 */ /* 0x0003e80000100800 */
[----:B------:R-:W3:Y:S04]  /*17ad0*/  LDL R137, [R1+0x17c] ;  /* 0x00017c0001897983 */ /* 0x000ee80000100800 */
[----:B------:R4:W-:Y:S04]  /*17ae0*/  STL [R1+0x1208], R0 ;  /* 0x0012080001007387 */ /* 0x0009e80000100800 */
[----:B------:R-:W3:Y:S04]  /*17af0*/  LDL R138, [R1+0x180] ;  /* 0x00018000018a7983 */ /* 0x000ee80000100800 */
        /* <DEDUP_REMOVED lines=25> */
[----:B0-----:R-:W3:Y:S04]  /*17c90*/  LDL R3, [R1+0x1e8] ;  /* 0x0001e80001037983 */ /* 0x001ee80000100800 */
[----:B-1----:R-:W3:Y:S04]  /*17ca0*/  LDL R2, [R1+0x1ec] ;  /* 0x0001ec0001027983 */ /* 0x002ee80000100800 */
[----:B----4-:R-:W4:Y:S01]  /*17cb0*/  LDL R0, [R1+0x1f0] ;  /* 0x0001f00001007983 */ /* 0x010f220000100800 */
[----:B--2---:R-:W-:-:S05]  /*17cc0*/  FADD R136, RZ, R136 ;  /* 0x00000088ff887221 */ /* 0x004fca0000000000 */
[----:B------:R0:W-:Y:S01]  /*17cd0*/  STL [R1+0x120c], R136 ;  /* 0x00120c8801007387 */ /* 0x0001e20000100800 */
[----:B---3--:R-:W-:-:S03]  /*17ce0*/  FADD R137, RZ, R137 ;  /* 0x00000089ff897221 */ /* 0x008fc60000000000 */
[----:B0-----:R-:W2:Y:S01]  /*17cf0*/  LDL.LU R136, [R1+0x152c] ;  /* 0x00152c0001887983 */ /* 0x001ea20000300800 */
[----:B------:R-:W-:-:S03]  /*17d00*/  FADD R138, RZ, R138 ;  /* 0x0000008aff8a7221 */ /* 0x000fc60000000000 */
[----:B------:R0:W-:Y:S01]  /*17d10*/  STL [R1+0x1210], R137 ;  /* 0x0012108901007387 */ /* 0x0001e20000100800 */
[----:B------:R-:W-:-:S01]  /*17d20*/  FADD R139, RZ, R139 ;  /* 0x0000008bff8b7221 */ /* 0x000fc20000000000 */
[----:B------:R-:W-:Y:S02]  /*17d30*/  FADD R140, RZ, R140 ;  /* 0x0000008cff8c7221 */ /* 0x000fe40000000000 */
[----:B0-----:R-:W3:Y:S01]  /*17d40*/  LDL.LU R137, [R1+0x1528] ;  /* 0x0015280001897983 */ /* 0x001ee20000300800 */
[----:B------:R-:W-:-:S03]  /*17d50*/  FADD R141, RZ, R141 ;  /* 0x0000008dff8d7221 */ /* 0x000fc60000000000 */
[----:B------:R0:W-:Y:S01]  /*17d60*/  STL [R1+0x1214], R138 ;  /* 0x0012148a01007387 */ /* 0x0001e20000100800 */
[----:B------:R-:W-:-:S01]  /*17d70*/  FADD R142, RZ, R142 ;  /* 0x0000008eff8e7221 */ /* 0x000fc20000000000 */
[----:B------:R-:W-:Y:S02]  /*17d80*/  FADD R143, RZ, R143 ;  /* 0x0000008fff8f7221 */ /* 0x000fe40000000000 */
[----:B0-----:R-:W3:Y:S04]  /*17d90*/  LDL.LU R138, [R1+0x1524] ;  /* 0x00152400018a7983 */ /* 0x001ee80000300800 */
[----:B------:R0:W-:Y:S01]  /*17da0*/  STL [R1+0x1218], R139 ;  /* 0x0012188b01007387 */ /* 0x0001e20000100800 */
[----:B------:R-:W-:-:S01]  /*17db0*/  FADD R144, RZ, R144 ;  /* 0x00000090ff907221 */ /* 0x000fc20000000000 */
[----:B------:R-:W-:-:S02]  /*17dc0*/  FADD R145, RZ, R145 ;  /* 0x00000091ff917221 */ /* 0x000fc40000000000 */
[----:B0-----:R-:W3:Y:S04]  /*17dd0*/  LDL.LU R139, [R1+0x1520] ;  /* 0x00152000018b7983 */ /* 0x001ee80000300800 */
[----:B------:R0:W-:Y:S01]  /*17de0*/  STL [R1+0x121c], R140 ;  /* 0x00121c8c01007387 */ /* 0x0001e20000100800 */
[----:B------:R-:W-:-:S01]  /*17df0*/  FADD R146, RZ, R146 ;  /* 0x00000092ff927221 */ /* 0x000fc20000000000 */
[----:B------:R-:W-:Y:S02]  /*17e00*/  FADD R147, RZ, R147 ;  /* 0x00000093ff937221 */ /* 0x000fe40000000000 */
[----:B0-----:R-:W3:Y:S04]  /*17e10*/  LDL.LU R140, [R1+0x151c] ;  /* 0x00151c00018c7983 */ /* 0x001ee80000300800 */
[----:B------:R0:W-:Y:S01]  /*17e20*/  STL [R1+0x1220], R141 ;  /* 0x0012208d01007387 */ /* 0x0001e20000100800 */
[----:B------:R-:W-:-:S03]  /*17e30*/  FADD R148, RZ, R148 ;  /* 0x00000094ff947221 */ /* 0x000fc60000000000 */
        /* <DEDUP_REMOVED lines=10> */
[----:B------:R0:W-:Y:S04]  /*17ee0*/  STL [R1+0x1230], R145 ;  /* 0x0012309101007387 */ /* 0x0001e80000100800 */
        /* <DEDUP_REMOVED lines=12> */
[----:B0-----:R-:W3:Y:S01]  /*17fb0*/  LDL.LU R151, [R1+0x14f0] ;  /* 0x0014f00001977983 */ /* 0x001ee20000300800 */
[----:B------:R-:W-:-:S01]  /*17fc0*/  FADD R15, RZ, R15 ;  /* 0x0000000fff0f7221 */ /* 0x000fc20000000000 */
[----:B------:R-:W-:Y:S01]  /*17fd0*/  FADD R14, RZ, R14 ;  /* 0x0000000eff0e7221 */ /* 0x000fe20000000000 */
[----:B------:R-:W-:-:S01]  /*17fe0*/  FADD R13, RZ, R13 ;  /* 0x0000000dff0d7221 */ /* 0x000fc20000000000 */
[----:B------:R-:W-:-:S02]  /*17ff0*/  FADD R12, RZ, R12 ;  /* 0x0000000cff0c7221 */ /* 0x000fc40000000000 */
[----:B------:R0:W-:Y:S01]  /*18000*/  STL [R1+0x124c], R15 ;  /* 0x00124c0f01007387 */ /* 0x0001e20000100800 */
[----:B------:R-:W-:-:S01]  /*18010*/  FADD R11, RZ, R11 ;  /* 0x0000000bff0b7221 */ /* 0x000fc20000000000 */
[----:B------:R-:W-:Y:S01]  /*18020*/  FADD R10, RZ, R10 ;  /* 0x0000000aff0a7221 */ /* 0x000fe20000000000 */
[----:B------:R-:W-:-:S01]  /*18030*/  FADD R9, RZ, R9 ;  /* 0x00000009ff097221 */ /* 0x000fc20000000000 */
[----:B0-----:R0:W5:Y:S04]  /*18040*/  LDL.LU R15, [R1+0x14ec] ;  /* 0x0014ec00010f7983 */ /* 0x0011680000300800 */
[----:B------:R1:W-:Y:S01]  /*18050*/  STL [R1+0x1250], R14 ;  /* 0x0012500e01007387 */ /* 0x0003e20000100800 */
[----:B------:R-:W-:-:S01]  /*18060*/  FADD R8, RZ, R8 ;  /* 0x00000008ff087221 */ /* 0x000fc20000000000 */
[----:B------:R-:W-:-:S02]  /*18070*/  FADD R7, RZ, R7 ;  /* 0x00000007ff077221 */ /* 0x000fc40000000000 */
[----:B-1----:R0:W5:Y:S04]  /*18080*/  LDL.LU R14, [R1+0x14e8] ;  /* 0x0014e800010e7983 */ /* 0x0021680000300800 */
[----:B------:R1:W-:Y:S01]  /*18090*/  STL [R1+0x1254], R13 ;  /* 0x0012540d01007387 */ /* 0x0003e20000100800 */
[----:B------:R-:W-:-:S03]  /*180a0*/  FADD R6, RZ, R6 ;  /* 0x00000006ff067221 */ /* 0x000fc60000000000 */
        /* <DEDUP_REMOVED lines=14> */
[----:B----4-:R-:W-:-:S03]  /*18190*/  FADD R0, RZ, R0 ;  /* 0x00000000ff007221 */ /* 0x010fc60000000000 */
[----:B-1----:R0:W5:Y:S04]  /*181a0*/  LDL.LU R8, [R1+0x14d0] ;  /* 0x0014d00001087983 */ /* 0x0021680000300800 */
[----:B------:R1:W-:Y:S04]  /*181b0*/  STL [R1+0x126c], R7 ;  /* 0x00126c0701007387 */ /* 0x0003e80000100800 */
        /* <DEDUP_REMOVED lines=14> */
[----:B------:R4:W-:Y:S01]  /*182a0*/  STL [R1+0x128c], R17 ;  /* 0x00128c1101007387 */ /* 0x0009e20000100800 */
[----:B-1----:R-:W-:-:S01]  /*182b0*/  FADD R18, RZ, R16 ;  /* 0x00000010ff127221 */ /* 0x002fc20000000000 */
[----:B------:R-:W-:Y:S01]  /*182c0*/  FADD R16, RZ, R25 ;  /* 0x00000019ff107221 */ /* 0x000fe20000000000 */
[----:B----4-:R-:W-:-:S03]  /*182d0*/  FADD R17, RZ, R24 ;  /* 0x00000018ff117221 */ /* 0x010fc60000000000 */
[----:B------:R1:W-:Y:S04]  /*182e0*/  STL [R1+0x1290], R18 ;  /* 0x0012901201007387 */ /* 0x0003e80000100800 */
[----:B------:R4:W-:Y:S04]  /*182f0*/  STL [R1+0x1294], R17 ;  /* 0x0012941101007387 */ /* 0x0009e80000100800 */
[----:B------:R2:W-:Y:S01]  /*18300*/  STL [R1+0x1298], R16 ;  /* 0x0012981001007387 */ /* 0x0005e20000100800 */
[----:B-1----:R-:W-:-:S01]  /*18310*/  FADD R18, RZ, R26 ;  /* 0x0000001aff127221 */ /* 0x002fc20000000000 */
[----:B----4-:R-:W-:-:S04]  /*18320*/  FADD R17, RZ, R27 ;  /* 0x0000001bff117221 */ /* 0x010fc80000000000 */
[----:B------:R1:W-:Y:S01]  /*18330*/  STL [R1+0x129c], R18 ;  /* 0x00129c1201007387 */ /* 0x0003e20000100800 */
[----:B--2---:R-:W-:-:S03]  /*18340*/  FADD R16, RZ, R28 ;  /* 0x0000001cff107221 */ /* 0x004fc60000000000 */
[----:B------:R2:W-:Y:S04]  /*18350*/  STL [R1+0x12a0], R17 ;  /* 0x0012a01101007387 */ /* 0x0005e80000100800 */
[----:B------:R4:W-:Y:S01]  /*18360*/  STL [R1+0x12a4], R16 ;  /* 0x0012a41001007387 */ /* 0x0009e20000100800 */
[----:B-1----:R-:W-:-:S01]  /*18370*/  FADD R18, RZ, R29 ;  /* 0x0000001dff127221 */ /* 0x002fc20000000000 */
[----:B--2---:R-:W-:-:S04]  /*18380*/  FADD R17, RZ, R30 ;  /* 0x0000001eff117221 */ /* 0x004fc80000000000 */
[----:B------:R1:W-:Y:S01]  /*18390*/  STL [R1+0x12a8], R18 ;  /* 0x0012a81201007387 */ /* 0x0003e20000100800 */
[----:B----4-:R-:W-:-:S03]  /*183a0*/  FADD R16, RZ, R31 ;  /* 0x0000001fff107221 */ /* 0x010fc60000000000 */
        /* <DEDUP_REMOVED lines=212> */
[----:B---3--:R-:W-:-:S01]  /*190f0*/  FADD R18, RZ, R137 ;  /* 0x00000089ff127221 */ /* 0x008fc20000000000 */
[----:B-1----:R-:W-:-:S04]  /*19100*/  FADD R17, RZ, R138 ;  /* 0x0000008aff117221 */ /* 0x002fc80000000000 */
[----:B------:R1:W-:Y:S01]  /*19110*/  STL [R1+0x1458], R18 ;  /* 0x0014581201007387 */ /* 0x0003e20000100800 */
[----:B--2---:R-:W-:-:S03]  /*19120*/  FADD R16, RZ, R139 ;  /* 0x0000008bff107221 */ /* 0x004fc60000000000 */
[----:B------:R2:W-:Y:S04]  /*19130*/  STL [R1+0x145c], R17 ;  /* 0x00145c1101007387 */ /* 0x0005e80000100800 */
[----:B------:R3:W-:Y:S01]  /*19140*/  STL [R1+0x1460], R16 ;  /* 0x0014601001007387 */ /* 0x0007e20000100800 */
[----:B-1----:R-:W-:-:S01]  /*19150*/  FADD R18, RZ, R140 ;  /* 0x0000008cff127221 */ /* 0x002fc20000000000 */
[----:B--2---:R-:W-:-:S04]  /*19160*/  FADD R17, RZ, R141 ;  /* 0x0000008dff117221 */ /* 0x004fc80000000000 */
[----:B------:R1:W-:Y:S01]  /*19170*/  STL [R1+0x1464], R18 ;  /* 0x0014641201007387 */ /* 0x0003e20000100800 */
[----:B---3--:R-:W-:-:S03]  /*19180*/  FADD R16, RZ, R142 ;  /* 0x0000008eff107221 */ /* 0x008fc60000000000 */
        /* <DEDUP_REMOVED lines=20> */
[----:B------:R-:W-:-:S05]  /*192d0*/  UMOV UR6, URZ ;  /* 0x0000003f00067c82 */ /* 0x000fca0008000000 */
.L_x_22:
[----:B------:R-:W-:Y:S01]  /*192e0*/  UIADD3 UR24, UR5, 0x1, URZ ;  /* 0x0000000105187890 */ /* 0x000fe2000fffe03f */
[----:B------:R-:W-:-:S03]  /*192f0*/  UMOV UR17, 0x1 ;  /* 0x0000000100117882 */ /* 0x000fc60000000000 */
[----:B------:R-:W-:-:S04]  /*19300*/  UISETP.NE.AND UP0, UPT, UR24, 0x4, UPT ;  /* 0x000000041800788c */ /* 0x000fc8000bf05270 */
[----:B------:R-:W-:Y:S02]  /*19310*/  USEL UR12, URZ, 0x1, UP0 ;  /* 0x000000013f0c7887 */ /* 0x000fe40008000000 */
[----:B------:R-:W-:Y:S02]  /*19320*/  USEL UR24, UR24, URZ, UP0 ;  /* 0x0000003f18187287 */ /* 0x000fe40008000000 */
[----:B------:R-:W-:-:S06]  /*19330*/  ULOP3.LUT UR12, UR4, UR12, URZ, 0x3c, !UPT ;  /* 0x0000000c040c7292 */ /* 0x000fcc000f8e3c3f */
[----:B0-----:R-:W-:-:S07]  /*19340*/  IMAD.U32 R16, RZ, RZ, UR12 ;  /* 0x0000000cff107e24 */ /* 0x001fce000f8e00ff */
.L_x_17:
[----:B------:R-:W-:-:S04]  /*19350*/  UISETP.LT.AND UP0, UPT, UR11, 0x1, UPT ;  /* 0x000000010b00788c */ /* 0x000fc8000bf01270 */
[----:B------:R-:W-:-:S04]  /*19360*/  USEL UR12, UR11, 0x1, UP0 ;  /* 0x000000010b0c7887 */ /* 0x000fc80008000000 */
[----:B------:R-:W-:-:S04]  /*19370*/  UIADD3 UR13, UR11, -UR12, URZ ;  /* 0x8000000c0b0d7290 */ /* 0x000fc8000fffe03f */
[----:B------:R-:W-:-:S06]  /*19380*/  UISETP.GE.AND UP0, UPT, UR13, 0x1, UPT ;  /* 0x000000010d00788c */ /* 0x000fcc000bf06270 */
[----:B------:R-:W-:-:S13]  /*19390*/  PLOP3.LUT P0, PT, PT, PT, UP0, 0x80, 0x0 ;  /* 0x000000000000781c */ /* 0x000fda0003f0f008 */
[----:B------:R-:W-:Y:S05]  /*193a0*/  @!P0 BRA `(.L_x_23) ;  /* 0x0000017000cc8947 */ /* 0x000fea0003800000 */
[----:B------:R-:W-:Y:S01]  /*193b0*/  IMAD.U32 R17, RZ, RZ, UR13 ;  /* 0x0000000dff117e24 */ /* 0x000fe2000f8e00ff */
[----:B------:R-:W-:Y:S01]  /*193c0*/  UMOV UR12, UR5 ;  /* 0x00000005000c7c82 */ /* 0x000fe20008000000 */
[----:B------:R-:W-:-:S05]  /*193d0*/  ULDC UR13, c[0x0][0x50c] ;  /* 0x00014300000d7ab9 */ /* 0x000fca0000000800 */
.L_x_31:
[----:B------:R-:W-:-:S06]  /*193e0*/  UISETP.NE.AND UP0, UPT, UR10, 0x3, UPT ;  /* 0x000000030a00788c */ /* 0x000fcc000bf05270 */
[----:B------:R-:W-:-:S13]  /*193f0*/  PLOP3.LUT P1, PT, PT, PT, UP0, 0x80, 0x0 ;  /* 0x000000000000781c */ /* 0x000fda0003f2f008 */
[----:B------:R-:W-:Y:S05]  /*19400*/  @!P1 BRA `(.L_x_24) ;  /* 0x0000000000049947 */ /* 0x000fea0003800000 */
[----:B------:R-:W-:Y:S01]  /*19410*/  BPT.TRAP 0x1 ;  /* 0x000000040000795c */ /* 0x000fe20000300000 */
.L_x_24:
[----:B------:R-:W0:Y:S01]  /*19420*/  S2UR UR18, SR_CgaCtaId ;  /* 0x00000000001279c3 */ /* 0x000e220000008800 */
[----:B------:R-:W-:Y:S01]  /*19430*/  UMOV UR14, 0x400 ;  /* 0x00000400000e7882 */ /* 0x000fe20000000000 */
[----:B------:R-:W-:Y:S01]  /*19440*/  SHF.L.U32 R18, R16, 0x1f, RZ ;  /* 0x0000001f10127819 */ /* 0x000fe200000006ff */
[----:B0-----:R-:W-:-:S04]  /*19450*/  ULEA UR14, UR18, UR14, 0x18 ;  /* 0x0000000e120e7291 */ /* 0x001fc8000f8ec03f */
[----:B------:R-:W-:-:S09]  /*19460*/  ULEA UR18, UR24, UR14, 0x3 ;  /* 0x0000000e18127291 */ /* 0x000fd2000f8e183f */
[----:B------:R0:W2:Y:S01]  /*19470*/  SYNCS.PHASECHK.TRANS64.TRYWAIT P0, [UR18], R18 ;  /* 0x00000012ff0075a7 */ /* 0x0000a20008000152 */
[----:B------:R-:W-:Y:S05]  /*19480*/  @!P1 BRA `(.L_x_25) ;  /* 0x0000000000049947 */ /* 0x000fea0003800000 */
[----:B------:R-:W-:Y:S01]  /*19490*/  BPT.TRAP 0x1 ;  /* 0x000000040000795c */ /* 0x000fe20000300000 */
.L_x_25:
[----:B--2---:R-:W-:Y:S05]  /*194a0*/  @P0 BRA `(.L_x_26) ;  /* 0x0000000000080947 */ /* 0x004fea0003800000 */
[----:B------:R-:W2:Y:S02]  /*194b0*/  SYNCS.PHASECHK.TRANS64.TRYWAIT P0, [UR18], R18 ;  /* 0x00000012ff0075a7 */ /* 0x000ea40008000152 */
[----:B--2---:R-:W-:Y:S05]  /*194c0*/  @!P0 BRA `(.L_x_27) ;  /* 0x0000077c00088947 */ /* 0x004fea0003800000 */
.L_x_26:
        /* <DEDUP_REMOVED lines=64> */
[----:B--2---:R-:W2:Y:S04]  /*198d0*/  LDL.LU.64 R108, [R1] ;  /* 0x00000000016c7983 */ /* 0x004ea80000300a00 */
[----:B------:R-:W3:Y:S04]  /*198e0*/  LDL.LU.64 R110, [R1+0x8] ;  /* 0x00000800016e7983 */ /* 0x000ee80000300a00 */
[----:B------:R-:W4:Y:S04]  /*198f0*/  LDL.LU.64 R112, [R1+0x10] ;  /* 0x0000100001707983 */ /* 0x000f280000300a00 */
[----:B------:R-:W2:Y:S04]  /*19900*/  LDL.LU.64 R114, [R1+0x18] ;  /* 0x0000180001727983 */ /* 0x000ea80000300a00 */
        /* <DEDUP_REMOVED lines=18> */
[----:B--2---:R-:W-:Y:S04]  /*19a30*/  STL.64 [R1+0x2508], R150 ;  /* 0x0025089601007387 */ /* 0x004fe80000100a00 */
[----:B----4-:R-:W-:Y:S04]  /*19a40*/  STL.64 [R1+0x2500], R148 ;  /* 0x0025009401007387 */ /* 0x010fe80000100a00 */
        /* <DEDUP_REMOVED lines=62> */
[----:B--2---:R-:W2:Y:S04]  /*19e30*/  LDL.LU.64 R24, [R1+0x200] ;  /* 0x0002000001187983 */ /* 0x004ea80000300a00 */
        /* <DEDUP_REMOVED lines=191> */
[----:B------:R-:W-:-:S02]  /*1aa30*/  UIADD3 UR18, UR14, 0x18100, URZ ;  /* 0x000181000e127890 */ /* 0x000fc4000fffe03f */
[----:B------:R-:W-:Y:S01]  /*1aa40*/  UISETP.NE.AND UP0, UPT, UR16, URZ, UPT ;  /* 0x0000003f1000728c */ /* 0x000fe2000bf05270 */
[----:B------:R-:W3:Y:S01]  /*1aa50*/  LDL.LU.64 R152, [R1+0xb0] ;  /* 0x0000b00001987983 */ /* 0x000ee20000300a00 */
[----:B------:R-:W-:Y:S02]  /*1aa60*/  USHF.R.U32.HI UR18, URZ, 0x4, UR18 ;  /* 0x000000043f127899 */ /* 0x000fe40008011612 */
[----:B------:R-:W-:Y:S01]  /*1aa70*/  USEL UR17, UR17, URZ, !UP0 ;  /* 0x0000003f11117287 */ /* 0x000fe2000c000000 */
[----:B------:R-:W3:Y:S01]  /*1aa80*/  LDL.LU.64 R154, [R1+0xb8] ;  /* 0x0000b800019a7983 */ /* 0x000ee20000300a00 */
[----:B------:R-:W-:Y:S02]  /*1aa90*/  ULOP3.LUT UR18, UR18, 0x3fff, URZ, 0xc0, !UPT ;  /* 0x00003fff12127892 */ /* 0x000fe4000f8ec03f */
[----:B------:R-:W-:Y:S01]  /*1aaa0*/  ULOP3.LUT UR28, UR15, 0x10000, URZ, 0xfc, !UPT ;  /* 0x000100000f1c7892 */ /* 0x000fe2000f8efc3f */
[----:B------:R-:W3:Y:S01]  /*1aab0*/  LDL.LU.64 R156, [R1+0xc0] ;  /* 0x0000c000019c7983 */ /* 0x000ee20000300a00 */
[----:B------:R-:W-:-:S02]  /*1aac0*/  ULOP3.LUT UR18, UR18, 0x10000, URZ, 0xfc, !UPT ;  /* 0x0001000012127892 */ /* 0x000fc4000f8efc3f */
[----:B------:R-:W-:Y:S01]  /*1aad0*/  UISETP.NE.U32.AND UP0, UPT, UR17, URZ, UPT ;  /* 0x0000003f1100728c */ /* 0x000fe2000bf05070 */
[----:B------:R-:W3:Y:S01]  /*1aae0*/  LDL.LU.64 R158, [R1+0xc8] ;  /* 0x0000c800019e7983 */ /* 0x000ee20000300a00 */
[----:B------:R-:W-:Y:S02]  /*1aaf0*/  UIMAD UR28, UR24, 0x600, UR28 ;  /* 0x00000600181c78a4 */ /* 0x000fe4000f8e021c */
[----:B------:R-:W-:Y:S01]  /*1ab00*/  ULEA UR29, UR24, UR18, 0xb ;  /* 0x00000012181d7291 */ /* 0x000fe2000f8e583f */
[----:B------:R-:W3:Y:S01]  /*1ab10*/  LDL.LU.64 R160, [R1+0xd0] ;  /* 0x0000d00001a07983 */ /* 0x000ee20000300a00 */
[----:B------:R-:W-:Y:S01]  /*1ab20*/  UMOV UR17, 0x80000020 ;  /* 0x8000002000117882 */ /* 0x000fe20000000000 */
[----:B------:R-:W-:Y:S02]  /*1ab30*/  UMOV UR19, 0x80000020 ;  /* 0x8000002000137882 */ /* 0x000fe40000000000 */
[----:B------:R-:W-:Y:S01]  /*1ab40*/  UMOV UR16, UR28 ;  /* 0x0000001c00107c82 */ /* 0x000fe20008000000 */
[----:B------:R-:W3:Y:S01]  /*1ab50*/  LDL.LU.64 R162, [R1+0xd8] ;  /* 0x0000d80001a27983 */ /* 0x000ee20000300a00 */
[----:B------:R-:W-:-:S03]  /*1ab60*/  UMOV UR18, UR29 ;  /* 0x0000001d00127c82 */ /* 0x000fc60008000000 */
        /* <DEDUP_REMOVED lines=36> */
[----:B------:R-:W-:Y:S04]  /*1adb0*/  STL [R1+0x1f0c], R22 ;  /* 0x001f0c1601007387 */ /* 0x000fe80000100800 */
[----:B------:R-:W-:Y:S04]  /*1adc0*/  STL [R1+0x1f08], R23 ;  /* 0x001f081701007387 */ /* 0x000fe80000100800 */
[----:B------:R-:W-:Y:S04]  /*1add0*/  STL [R1+0x1f04], R20 ;  /* 0x001f041401007387 */ /* 0x000fe80000100800 */
[----:B------:R-:W-:Y:S04]  /*1ade0*/  STL [R1+0x1f00], R21 ;  /* 0x001f001501007387 */ /* 0x000fe80000100800 */
[----:B------:R-:W-:Y:S04]  /*1adf0*/  STL [R1+0x1efc], R19 ;  /* 0x001efc1301007387 */ /* 0x000fe80000100800 */
[----:B------:R-:W-:Y:S04]  /*1ae00*/  STL [R1+0x1ef8], R16 ;  /* 0x001ef81001007387 */ /* 0x000fe80000100800 */
[----:B------:R-:W-:Y:S04]  /*1ae10*/  STL [R1+0x1ef4], R17 ;  /* 0x001ef41101007387 */ /* 0x000fe80000100800 */
[----:B-----5:R-:W-:Y:S04]  /*1ae20*/  STL [R1+0x1ef0], R14 ;  /* 0x001ef00e01007387 */ /* 0x020fe80000100800 */
[----:B------:R-:W-:Y:S04]  /*1ae30*/  STL [R1+0x1eec], R15 ;  /* 0x001eec0f01007387 */ /* 0x000fe80000100800 */
        /* <DEDUP_REMOVED lines=12> */
[----:B------:R-:W-:Y:S01]  /*1af00*/  STL [R1+0x1eb8], R0 ;  /* 0x001eb80001007387 */ /* 0x000fe20000100800 */
[----:B--2---:R-:W-:-:S06]  /*1af10*/  WARPGROUP.ARRIVE ;  /* 0x00000000000079c5 */ /* 0x004fcc0000000000 */
[----:B------:R-:W-:Y:S03]  /*1af20*/  QGMMA.64x256x32.F32.E4M3.E4M3 R24, gdesc[UR16], R24, UP0, gsb0 ;  /* 0x03e00000101879f3 */ /* 0x000fe6000b800818 */
        /* <DEDUP_REMOVED lines=129> */
[----:B------:R-:W-:Y:S01]  /*1b740*/  UIADD3 UR22, UR29, 0x400, URZ ;  /* 0x000004001d167890 */ /* 0x000fe2000fffe03f */
[----:B------:R-:W-:Y:S01]  /*1b750*/  UMOV UR20, UR16 ;  /* 0x0000001000147c82 */ /* 0x000fe20008000000 */
[----:B------:R-:W-:Y:S01]  /*1b760*/  UMOV UR21, UR17 ;  /* 0x0000001100157c82 */ /* 0x000fe20008000000 */
[----:B------:R-:W-:Y:S01]  /*1b770*/  UMOV UR23, 0x80000020 ;  /* 0x8000002000177882 */ /* 0x000fe20000000000 */
        /* <DEDUP_REMOVED lines=67> */
[----:B--2---:R-:W3:Y:S04]  /*1bbb0*/  LDL.LU.64 R150, [R1+0x2508] ;  /* 0x0025080001967983 */ /* 0x004ee80000300a00 */
        /* <DEDUP_REMOVED lines=21> */
[----:B------:R-:W-:Y:S01]  /*1bd10*/  UIADD3 UR20, UR28, 0x200, URZ ;  /* 0x000002001c147890 */ /* 0x000fe2000fffe03f */
[----:B------:R-:W-:-:S02]  /*1bd20*/  UMOV UR21, 0x80000020 ;  /* 0x8000002000157882 */ /* 0x000fc40000000000 */
[----:B------:R-:W2:Y:S04]  /*1bd30*/  LDL.LU.64 R106, [R1+0x2458] ;  /* 0x00245800016a7983 */ /* 0x000ea80000300a00 */
        /* <DEDUP_REMOVED lines=41> */
[----:B---3--:R-:W-:-:S06]  /*1bfd0*/  WARPGROUP.ARRIVE ;  /* 0x00000000000079c5 */ /* 0x008fcc0000000000 */
[----:B------:R-:W-:Y:S03]  /*1bfe0*/  QGMMA.64x256x32.F32.E4M3.E4M3 R108, gdesc[UR20], R108, UP0, gsb0 ;  /* 0x03e00000146c79f3 */ /* 0x000fe6000b80086c */
[----:B------:R-:W-:Y:S02]  /*1bff0*/  WARPGROUP.DEPBAR.LE gsb0, 0x0 ;  /* 0x00008000000079c5 */ /* 0x000fe40000010000 */
[----:B------:R3:W-:Y:S04]  /*1c000*/  STL.64 [R1], R108 ;  /* 0x0000006c01007387 */ /* 0x0007e80000100a00 */
[----:B------:R0:W-:Y:S04]  /*1c010*/  STL.64 [R1+0x8], R110 ;  /* 0x0000086e01007387 */ /* 0x0001e80000100a00 */
        /* <DEDUP_REMOVED lines=62> */
[----:B---3--:R-:W3:Y:S04]  /*1c400*/  LDL.LU.64 R108, [R1+0x400] ;  /* 0x00040000016c7983 */ /* 0x008ee80000300a00 */
[----:B0-----:R-:W3:Y:S04]  /*1c410*/  LDL.LU.64 R110, [R1+0x408] ;  /* 0x00040800016e7983 */ /* 0x001ee80000300a00 */
[----:B-1----:R-:W3:Y:S04]  /*1c420*/  LDL.LU.64 R112, [R1+0x410] ;  /* 0x0004100001707983 */ /* 0x002ee80000300a00 */
[----:B--2---:R-:W2:Y:S04]  /*1c430*/  LDL.LU.64 R114, [R1+0x418] ;  /* 0x0004180001727983 */ /* 0x004ea80000300a00 */
[----:B------:R-:W3:Y:S04]  /*1c440*/  LDL.LU.64 R116, [R1+0x420] ;  /* 0x0004200001747983 */ /* 0x000ee80000300a00 */
[----:B------:R-:W2:Y:S04]  /*1c450*/  LDL.LU.64 R118, [R1+0x428] ;  /* 0x0004280001767983 */ /* 0x000ea80000300a00 */
        /* <DEDUP_REMOVED lines=15> */
[----:B----4-:R-:W4:Y:S04]  /*1c550*/  LDL.LU.64 R150, [R1+0x4a8] ;  /* 0x0004a80001967983 */ /* 0x010f280000300a00 */
[----:B----4-:R-:W-:Y:S04]  /*1c560*/  STL.64 [R1+0x2308], R150 ;  /* 0x0023089601007387 */ /* 0x010fe80000100a00 */
[----:B---3--:R-:W-:Y:S04]  /*1c570*/  STL.64 [R1+0x2300], R148 ;  /* 0x0023009401007387 */ /* 0x008fe80000100a00 */
[----:B--2---:R-:W-:Y:S04]  /*1c580*/  STL.64 [R1+0x22f8], R146 ;  /* 0x0022f89201007387 */ /* 0x004fe80000100a00 */
        /* <DEDUP_REMOVED lines=125> */
[----:B------:R-:W-:Y:S01]  /*1cd60*/  UMOV UR16, UR20 ;  /* 0x0000001400107c82 */ /* 0x000fe20008000000 */
[----:B------:R-:W-:-:S02]  /*1cd70*/  UMOV UR17, UR21 ;  /* 0x0000001500117c82 */ /* 0x000fc40008000000 */
        /* <DEDUP_REMOVED lines=43> */
[----:B------:R-:W-:Y:S03]  /*1d030*/  QGMMA.64x256x32.F32.E4M3.E4M3 R24, gdesc[UR16], R24, UP0, gsb0 ;  /* 0x03e00000101879f3 */ /* 0x000fe6000b800818 */
[----:B------:R-:W-:Y:S02]  /*1d040*/  WARPGROUP.DEPBAR.LE gsb0, 0x0 ;  /* 0x00008000000079c5 */ /* 0x000fe40000010000 */
        /* <DEDUP_REMOVED lines=64> */
[----:B------:R-:W-:Y:S04]  /*1d450*/  STL [R1+0x760], R112 ;  /* 0x0007607001007387 */ /* 0x000fe80000100800 */
        /* <DEDUP_REMOVED lines=9> */
[----:B------:R0:W-:Y:S04]  /*1d4f0*/  STL [R1+0x7f8], R150 ;  /* 0x0007f89601007387 */ /* 0x0001e80000100800 */
[----:B0-----:R-:W3:Y:S04]  /*1d500*/  LDL.LU.64 R150, [R1+0x2308] ;  /* 0x0023080001967983 */ /* 0x001ee80000300a00 */
        /* <DEDUP_REMOVED lines=65> */
[----:B---3--:R-:W-:-:S06]  /*1d920*/  WARPGROUP.ARRIVE ;  /* 0x00000000000079c5 */ /* 0x008fcc0000000000 */
[----:B------:R-:W-:Y:S03]  /*1d930*/  QGMMA.64x256x32.F32.E4M3.E4M3 R108, gdesc[UR16], R108, UP0, gsb0 ;  /* 0x03e00000106c79f3 */ /* 0x000fe6000b80086c */
[----:B------:R-:W-:Y:S02]  /*1d940*/  WARPGROUP.DEPBAR.LE gsb0, 0x0 ;  /* 0x00008000000079c5 */ /* 0x000fe40000010000 */
[----:B------:R-:W-:Y:S01]  /*1d950*/  STL.64 [R1+0x400], R108 ;  /* 0x0004006c01007387 */ /* 0x000fe20000100a00 */
        /* <DEDUP_REMOVED lines=65> */
[----:B------:R-:W3:Y:S04]  /*1dd70*/  LDL.LU.64 R234, [R1+0x2108] ;  /* 0x0021080001ea7983 */ /* 0x000ee80000300a00 */
[----:B0-----:R-:W4:Y:S04]  /*1dd80*/  LDL.LU.64 R232, [R1+0x2100] ;  /* 0x0021000001e87983 */ /* 0x001f280000300a00 */
        /* <DEDUP_REMOVED lines=64> */
[----:B---3--:R-:W-:Y:S04]  /*1e190*/  STL.64 [R1+0x16b0], R234 ;  /* 0x0016b0ea01007387 */ /* 0x008fe80000100a00 */
[----:B----4-:R-:W-:Y:S04]  /*1e1a0*/  STL.64 [R1+0x16a8], R232 ;  /* 0x0016a8e801007387 */ /* 0x010fe80000100a00 */
        /* <DEDUP_REMOVED lines=39> */
[----:B------:R-:W-:Y:S01]  /*1e420*/  STL.64 [R1+0x1568], R152 ;  /* 0x0015689801007387 */ /* 0x000fe20000100a00 */
[----:B------:R-:W-:-:S06]  /*1e430*/  WARPGROUP.ARRIVE ;  /* 0x00000000000079c5 */ /* 0x000fcc0000000000 */
        /* <DEDUP_REMOVED lines=26> */
[----:B------:R-:W3:Y:S04]  /*1e5e0*/  LDL.LU R110, [R1+0x408] ;  /* 0x00040800016e7983 */ /* 0x000ee80000300800 */
[----:B------:R-:W3:Y:S04]  /*1e5f0*/  LDL.LU R111, [R1+0x40c] ;  /* 0x00040c00016f7983 */ /* 0x000ee80000300800 */
[----:B------:R-:W4:Y:S04]  /*1e600*/  LDL.LU R112, [R1+0x410] ;  /* 0x0004100001707983 */ /* 0x000f280000300800 */
[----:B------:R-:W4:Y:S04]  /*1e610*/  LDL.LU R113, [R1+0x414] ;  /* 0x0004140001717983 */ /* 0x000f280000300800 */
[----:B------:R-:W2:Y:S04]  /*1e620*/  LDL.LU R114, [R1+0x418] ;  /* 0x0004180001727983 */ /* 0x000ea80000300800 */
        /* <DEDUP_REMOVED lines=189> */
[----:B------:R-:W4:Y:S01]  /*1f200*/  LDL.LU R112, [R1+0x760] ;  /* 0x0007600001707983 */ /* 0x000f220000300800 */
[----:B------:R-:W-:-:S02]  /*1f210*/  IMAD.MOV.U32 R113, RZ, RZ, R22 ;  /* 0x000000ffff717224 */ /* 0x000fc400078e0016 */
[----:B------:R-:W-:Y:S01]  /*1f220*/  IMAD.MOV.U32 R114, RZ, RZ, R23 ;  /* 0x000000ffff727224 */ /* 0x000fe200078e0017 */
[----:B------:R-:W2:Y:S01]  /*1f230*/  LDL.LU R22, [R1+0x1f0c] ;  /* 0x001f0c0001167983 */ /* 0x000ea20000300800 */
[----:B------:R-:W-:Y:S02]  /*1f240*/  IMAD.MOV.U32 R115, RZ, RZ, R20 ;  /* 0x000000ffff737224 */ /* 0x000fe400078e0014 */
[----:B------:R-:W-:Y:S01]  /*1f250*/  IMAD.MOV.U32 R116, RZ, RZ, R21 ;  /* 0x000000ffff747224 */ /* 0x000fe200078e0015 */
[----:B------:R-:W2:Y:S01]  /*1f260*/  LDL.LU R23, [R1+0x1f08] ;  /* 0x001f080001177983 */ /* 0x000ea20000300800 */
[----:B------:R-:W-:-:S03]  /*1f270*/  IMAD.MOV.U32 R117, RZ, RZ, R19 ;  /* 0x000000ffff757224 */ /* 0x000fc600078e0013 */
        /* <DEDUP_REMOVED lines=28> */
[----:B------:R-:W2:Y:S04]  /*1f440*/  LDL.LU R7, [R1+0x1ecc] ;  /* 0x001ecc0001077983 */ /* 0x000ea80000300800 */
[----:B------:R-:W2:Y:S04]  /*1f450*/  LDL.LU R4, [R1+0x1ec8] ;  /* 0x001ec80001047983 */ /* 0x000ea80000300800 */
[----:B------:R-:W2:Y:S04]  /*1f460*/  LDL.LU R5, [R1+0x1ec4] ;  /* 0x001ec40001057983 */ /* 0x000ea80000300800 */
        /* <DEDUP_REMOVED lines=9> */
[----:B------:R-:W-:-:S03]  /*1f500*/  IMAD.MOV.U32 R151, RZ, RZ, R18 ;  /* 0x000000ffff977224 */ /* 0x000fc600078e0012 */
        /* <DEDUP_REMOVED lines=54> */
[----:B------:R0:W-:Y:S04]  /*1f870*/  STL.64 [R1+0x18b8], R4 ;  /* 0x0018b80401007387 */ /* 0x0001e80000100a00 */
        /* <DEDUP_REMOVED lines=19> */
[----:B0-----:R-:W3:Y:S04]  /*1f9b0*/  LDL.LU.64 R4, [R1] ;  /* 0x0000000001047983 */ /* 0x001ee80000300a00 */
        /* <DEDUP_REMOVED lines=447> */
[----:B------:R-:W-:-:S02]  /*215b0*/  UIADD3 UR16, UR28, 0x2, URZ ;  /* 0x000000021c107890 */ /* 0x000fc4000fffe03f */
[----:B------:R-:W-:Y:S01]  /*215c0*/  UIADD3 UR18, UR29, 0x2, URZ ;  /* 0x000000021d127890 */ /* 0x000fe2000fffe03f */
[----:B------:R-:W3:Y:S01]  /*215d0*/  LDL.LU R152, [R1+0x4b0] ;  /* 0x0004b00001987983 */ /* 0x000ee20000300800 */
[----:B------:R-:W-:Y:S01]  /*215e0*/  UMOV UR17, 0x80000020 ;  /* 0x8000002000117882 */ /* 0x000fe20000000000 */
[----:B------:R-:W-:Y:S02]  /*215f0*/  UMOV UR19, 0x80000020 ;  /* 0x8000002000137882 */ /* 0x000fe40000000000 */
        /* <DEDUP_REMOVED lines=73> */
[----:B--2---:R-:W-:-:S03]  /*21a90*/  WARPGROUP.ARRIVE ;  /* 0x00000000000079c5 */ /* 0x004fc60000000000 */
[----:B------:R-:W3:Y:S04]  /*21aa0*/  LDL.LU R226, [R1+0x5d8] ;  /* 0x0005d80001e27983 */ /* 0x000ee80000300800 */
[----:B------:R-:W3:Y:S01]  /*21ab0*/  LDL.LU R227, [R1+0x5dc] ;  /* 0x0005dc0001e37983 */ /* 0x000ee20000300800 */
[----:B------:R-:W-:Y:S03]  /*21ac0*/  QGMMA.64x256x32.F32.E4M3.E4M3 R24, gdesc[UR16], R24, gsb0 ;  /* 0x03e00000101879f3 */ /* 0x000fe60008000818 */
        /* <DEDUP_REMOVED lines=8> */
[----:B------:R0:W5:Y:S04]  /*21b50*/  LDL.LU R3, [R1+0x1ec0] ;  /* 0x001ec00001037983 */ /* 0x0001680000300800 */
[----:B------:R0:W5:Y:S04]  /*21b60*/  LDL.LU R2, [R1+0x1ebc] ;  /* 0x001ebc0001027983 */ /* 0x0001680000300800 */
[----:B------:R0:W5:Y:S01]  /*21b70*/  LDL.LU R0, [R1+0x1eb8] ;  /* 0x001eb80001007983 */ /* 0x0001620000300800 */
        /* <DEDUP_REMOVED lines=264> */
[----:B------:R-:W-:Y:S01]  /*22c00*/  UIADD3 UR20, UR28, 0x202, URZ ;  /* 0x000002021c147890 */ /* 0x000fe2000fffe03f */
[----:B------:R-:W-:Y:S01]  /*22c10*/  UMOV UR21, 0x80000020 ;  /* 0x8000002000157882 */ /* 0x000fe20000000000 */
[----:B----4-:R-:W-:-:S07]  /*22c20*/  WARPGROUP.ARRIVE ;  /* 0x00000000000079c5 */ /* 0x010fce0000000000 */
[----:B------:R-:W-:Y:S03]  /*22c30*/  QGMMA.64x256x32.F32.E4M3.E4M3 R4, gdesc[UR20], R4, gsb0 ;  /* 0x03e00000140479f3 */ /* 0x000fe60008000804 */
[----:B------:R-:W-:Y:S02]  /*22c40*/  WARPGROUP.DEPBAR.LE gsb0, 0x0 ;  /* 0x00008000000079c5 */ /* 0x000fe40000010000 */
[----:B------:R-:W-:Y:S04]  /*22c50*/  STL.64 [R1], R4 ;  /* 0x0000000401007387 */ /* 0x000fe80000100a00 */
        /* <DEDUP_REMOVED lines=9> */
[----:B------:R-:W-:Y:S01]  /*22cf0*/  STL.64 [R1+0x50], R24 ;  /* 0x0000501801007387 */ /* 0x000fe20000100a00 */
[----:B-1----:R-:W-:-:S03]  /*22d00*/  IMAD.MOV.U32 R18, RZ, RZ, R131 ;  /* 0x000000ffff127224 */ /* 0x002fc600078e0083 */
        /* <DEDUP_REMOVED lines=109> */
[----:B------:R0:W5:Y:S04]  /*233e0*/  LDL.LU.64 R22, [R1+0x1900] ;  /* 0x0019000001167983 */ /* 0x0001680000300a00 */
[----:B------:R0:W5:Y:S04]  /*233f0*/  LDL.LU.64 R20, [R1+0x18f8] ;  /* 0x0018f80001147983 */ /* 0x0001680000300a00 */
[----:B------:R0:W5:Y:S04]  /*23400*/  LDL.LU R19, [R1+0x18f0] ;  /* 0x0018f00001137983 */ /* 0x0001680000300800 */
[----:B------:R0:W5:Y:S04]  /*23410*/  LDL.LU.64 R16, [R1+0x18e8] ;  /* 0x0018e80001107983 */ /* 0x0001680000300a00 */
[----:B------:R0:W5:Y:S04]  /*23420*/  LDL.LU.64 R14, [R1+0x18e0] ;  /* 0x0018e000010e7983 */ /* 0x0001680000300a00 */
[----:B------:R0:W5:Y:S04]  /*23430*/  LDL.LU.64 R12, [R1+0x18d8] ;  /* 0x0018d800010c7983 */ /* 0x0001680000300a00 */
[----:B------:R0:W5:Y:S04]  /*23440*/  LDL.LU.64 R10, [R1+0x18d0] ;  /* 0x0018d000010a7983 */ /* 0x0001680000300a00 */
[----:B------:R0:W5:Y:S04]  /*23450*/  LDL.LU.64 R8, [R1+0x18c8] ;  /* 0x0018c80001087983 */ /* 0x0001680000300a00 */
[----:B------:R0:W5:Y:S04]  /*23460*/  LDL.LU.64 R6, [R1+0x18c0] ;  /* 0x0018c00001067983 */ /* 0x0001680000300a00 */
[----:B------:R0:W5:Y:S01]  /*23470*/  LDL.LU.64 R4, [R1+0x18b8] ;  /* 0x0018b80001047983 */ /* 0x0001620000300a00 */
        /* <DEDUP_REMOVED lines=200> */
[----:B-1----:R0:W5:Y:S04]  /*24100*/  LDL.LU.64 R234, [R1+0x16b0] ;  /* 0x0016b00001ea7983 */ /* 0x0021680000300a00 */
[----:B------:R0:W5:Y:S04]  /*24110*/  LDL.LU.64 R232, [R1+0x16a8] ;  /* 0x0016a80001e87983 */ /* 0x0001680000300a00 */
        /* <DEDUP_REMOVED lines=63> */
[----:B------:R-:W-:Y:S01]  /*24510*/  UMOV UR19, UR23 ;  /* 0x0000001700137c82 */ /* 0x000fe20008000000 */
[----:B------:R-:W-:-:S04]  /*24520*/  UIADD3 UR6, UR6, 0x2, URZ ;  /* 0x0000000206067890 */ /* 0x000fc8000fffe03f */
[----:B------:R-:W-:Y:S01]  /*24530*/  UISETP.NE.AND UP0, UPT, UR6, UR13, UPT ;  /* 0x0000000d0600728c */ /* 0x000fe2000bf05270 */
[----:B--2---:R-:W-:-:S06]  /*24540*/  WARPGROUP.ARRIVE ;  /* 0x00000000000079c5 */ /* 0x004fcc0000000000 */
[----:B------:R-:W-:Y:S01]  /*24550*/  QGMMA.64x256x32.F32.E4M3.E4M3 R24, gdesc[UR16], R24, gsb0 ;  /* 0x03e00000101879f3 */ /* 0x000fe20008000818 */
[----:B------:R-:W-:-:S06]  /*24560*/  USEL UR16, URZ, 0x1, UP0 ;  /* 0x000000013f107887 */ /* 0x000fcc0008000000 */
[----:B------:R-:W-:Y:S01]  /*24570*/  ISETP.NE.AND P0, PT, RZ, UR16, PT ;  /* 0x00000010ff007c0c */ /* 0x000fe2000bf05270 */
[----:B------:R-:W-:-:S12]  /*24580*/  WARPGROUP.DEPBAR.LE gsb0, 0x0 ;  /* 0x00008000000079c5 */ /* 0x000fd80000010000 */
[----:B0-----:R-:W-:Y:S05]  /*24590*/  @!P0 BRA `(.L_x_28) ;  /* 0x000000bc00e08947 */ /* 0x001fea0003800000 */
[----:B-----5:R0:W-:Y:S04]  /*245a0*/  STL [R1+0x170c], R231 ;  /* 0x00170ce701007387 */ /* 0x0201e80000100800 */
[----:B0-----:R-:W2:Y:S04]  /*245b0*/  LDL R231, [R1+0x800] ;  /* 0x0008000001e77983 */ /* 0x001ea80000100800 */
[----:B------:R0:W-:Y:S04]  /*245c0*/  STL [R1+0x1708], R232 ;  /* 0x001708e801007387 */ /* 0x0001e80000100800 */
[----:B0-----:R-:W3:Y:S04]  /*245d0*/  LDL R232, [R1+0x804] ;  /* 0x0008040001e87983 */ /* 0x001ee80000100800 */
        /* <DEDUP_REMOVED lines=175> */
[----:B0-----:R-:W4:Y:S04]  /*250d0*/  LDL.LU R107, [R1+0xa74] ;  /* 0x000a7400016b7983 */ /* 0x001f280000300800 */
        /* <DEDUP_REMOVED lines=112> */
[----:B------:R0:W-:Y:S01]  /*257e0*/  STL [R1+0x14c4], R5 ;  /* 0x0014c40501007387 */ /* 0x0001e20000100800 */
[----:B--2---:R-:W-:-:S03]  /*257f0*/  FADD R19, R231, R19 ;  /* 0x00000013e7137221 */ /* 0x004fc60000000000 */
[----:B0-----:R-:W2:Y:S04]  /*25800*/  LDL R5, [R1+0x970] ;  /* 0x0009700001057983 */ /* 0x001ea80000100800 */
[----:B------:R0:W-:Y:S01]  /*25810*/  STL [R1+0x14c0], R4 ;  /* 0x0014c00401007387 */ /* 0x0001e20000100800 */
[----:B---3--:R-:W-:-:S01]  /*25820*/  FADD R20, R232, R20 ;  /* 0x00000014e8147221 */ /* 0x008fc20000000000 */
[----:B----4-:R-:W-:Y:S02]  /*25830*/  FADD R21, R233, R21 ;  /* 0x00000015e9157221 */ /* 0x010fe40000000000 */
[----:B0-----:R-:W3:Y:S04]  /*25840*/  LDL.LU R4, [R1+0xa00] ;  /* 0x000a000001047983 */ /* 0x001ee80000300800 */
[----:B------:R0:W-:Y:S01]  /*25850*/  STL [R1+0x14bc], R3 ;  /* 0x0014bc0301007387 */ /* 0x0001e20000100800 */
[----:B------:R-:W-:-:S01]  /*25860*/  FADD R22, R234, R22 ;  /* 0x00000016ea167221 */ /* 0x000fc20000000000 */
[----:B------:R-:W-:-:S02]  /*25870*/  FADD R23, R235, R23 ;  /* 0x00000017eb177221 */ /* 0x000fc40000000000 */
[----:B0-----:R-:W3:Y:S04]  /*25880*/  LDL R3, [R1+0x96c] ;  /* 0x00096c0001037983 */ /* 0x001ee80000100800 */
[----:B------:R0:W-:Y:S04]  /*25890*/  STL [R1+0x14b8], R2 ;  /* 0x0014b80201007387 */ /* 0x0001e80000100800 */
[----:B0-----:R-:W4:Y:S04]  /*258a0*/  LDL R2, [R1+0x968] ;  /* 0x0009680001027983 */ /* 0x001f280000100800 */
[----:B------:R0:W-:Y:S04]  /*258b0*/  STL [R1+0x14b4], R0 ;  /* 0x0014b40001007387 */ /* 0x0001e80000100800 */
[----:B0-----:R-:W4:Y:S04]  /*258c0*/  LDL R0, [R1+0x964] ;  /* 0x0009640001007983 */ /* 0x001f280000100800 */
[----:B------:R-:W2:Y:S04]  /*258d0*/  LDL.LU R231, [R1+0x170c] ;  /* 0x00170c0001e77983 */ /* 0x000ea80000300800 */
[----:B------:R-:W3:Y:S04]  /*258e0*/  LDL.LU R232, [R1+0x1708] ;  /* 0x0017080001e87983 */ /* 0x000ee80000300800 */
[----:B------:R-:W4:Y:S04]  /*258f0*/  LDL.LU R233, [R1+0x1704] ;  /* 0x0017040001e97983 */ /* 0x000f280000300800 */
[----:B------:R-:W4:Y:S04]  /*25900*/  LDL.LU R234, [R1+0x1700] ;  /* 0x0017000001ea7983 */ /* 0x000f280000300800 */
[----:B------:R-:W4:Y:S01]  /*25910*/  LDL.LU R235, [R1+0x16fc] ;  /* 0x0016fc0001eb7983 */ /* 0x000f220000300800 */
[----:B------:R-:W-:-:S01]  /*25920*/  FADD R152, R18, R152 ;  /* 0x0000009812987221 */ /* 0x000fc20000000000 */
[----:B------:R-:W-:Y:S01]  /*25930*/  FADD R153, R24, R153 ;  /* 0x0000009918997221 */ /* 0x000fe20000000000 */
[----:B------:R-:W-:-:S01]  /*25940*/  FADD R154, R25, R154 ;  /* 0x0000009a199a7221 */ /* 0x000fc20000000000 */
[----:B------:R-:W4:Y:S01]  /*25950*/  LDL.LU R18, [R1+0x16f8] ;  /* 0x0016f80001127983 */ /* 0x000f220000300800 */
[----:B------:R-:W-:-:S01]  /*25960*/  FADD R155, R26, R155 ;  /* 0x0000009b1a9b7221 */ /* 0x000fc20000000000 */
[----:B------:R-:W-:-:S02]  /*25970*/  FADD R156, R27, R156 ;  /* 0x0000009c1b9c7221 */ /* 0x000fc40000000000 */
[----:B------:R-:W4:Y:S01]  /*25980*/  LDL.LU R24, [R1+0x16f4] ;  /* 0x0016f40001187983 */ /* 0x000f220000300800 */
[----:B------:R-:W-:-:S03]  /*25990*/  FADD R157, R28, R157 ;  /* 0x0000009d1c9d7221 */ /* 0x000fc60000000000 */
        /* <DEDUP_REMOVED lines=147> */
[----:B--2---:R-:W-:-:S03]  /*262d0*/  FADD R231, R102, R231 ;  /* 0x000000e766e77221 */ /* 0x004fc60000000000 */
[----:B------:R-:W2:Y:S01]  /*262e0*/  LDL.LU R99, [R1+0x15c8] ;  /* 0x0015c80001637983 */ /* 0x000ea20000300800 */
[----:B---3--:R-:W-:-:S01]  /*262f0*/  FADD R232, R103, R232 ;  /* 0x000000e867e87221 */ /* 0x008fc20000000000 */
[----:B------:R-:W-:Y:S02]  /*26300*/  FADD R4, R3, R4 ;  /* 0x0000000403047221 */ /* 0x000fe40000000000 */
[----:B------:R-:W3:Y:S01]  /*26310*/  LDL.LU R100, [R1+0x15c4] ;  /* 0x0015c40001647983 */ /* 0x000ee20000300800 */
[----:B----4-:R-:W-:-:S01]  /*26320*/  FADD R233, R104, R233 ;  /* 0x000000e968e97221 */ /* 0x010fc20000000000 */
[----:B------:R-:W-:Y:S02]  /*26330*/  FADD R6, R5, R6 ;  /* 0x0000000605067221 */ /* 0x000fe40000000000 */
[----:B------:R-:W4:Y:S01]  /*26340*/  LDL.LU R101, [R1+0x15c0] ;  /* 0x0015c00001657983 */ /* 0x000f220000300800 */
[----:B------:R-:W-:-:S01]  /*26350*/  FADD R234, R105, R234 ;  /* 0x000000ea69ea7221 */ /* 0x000fc20000000000 */
[----:B------:R-:W-:-:S02]  /*26360*/  FADD R8, R7, R8 ;  /* 0x0000000807087221 */ /* 0x000fc40000000000 */
[----:B------:R-:W4:Y:S01]  /*26370*/  LDL.LU R102, [R1+0x15bc] ;  /* 0x0015bc0001667983 */ /* 0x000f220000300800 */
[----:B------:R-:W-:-:S01]  /*26380*/  FADD R235, R106, R235 ;  /* 0x000000eb6aeb7221 */ /* 0x000fc20000000000 */
[----:B------:R-:W-:Y:S02]  /*26390*/  FADD R10, R9, R10 ;  /* 0x0000000a090a7221 */ /* 0x000fe40000000000 */
[----:B------:R-:W4:Y:S01]  /*263a0*/  LDL.LU R103, [R1+0x15b8] ;  /* 0x0015b80001677983 */ /* 0x000f220000300800 */
[----:B------:R-:W-:-:S03]  /*263b0*/  FADD R12, R11, R12 ;  /* 0x0000000c0b0c7221 */ /* 0x000fc60000000000 */
[----:B------:R-:W4:Y:S01]  /*263c0*/  LDL.LU R104, [R1+0x15b4] ;  /* 0x0015b40001687983 */ /* 0x000f220000300800 */
[----:B------:R-:W-:-:S03]  /*263d0*/  FADD R14, R13, R14 ;  /* 0x0000000e0d0e7221 */ /* 0x000fc60000000000 */
[----:B------:R-:W4:Y:S01]  /*263e0*/  LDL.LU R105, [R1+0x15b0] ;  /* 0x0015b00001697983 */ /* 0x000f220000300800 */
[----:B------:R-:W-:-:S03]  /*263f0*/  FADD R16, R15, R16 ;  /* 0x000000100f107221 */ /* 0x000fc60000000000 */
[----:B------:R-:W4:Y:S01]  /*26400*/  LDL.LU R106, [R1+0x15ac] ;  /* 0x0015ac00016a7983 */ /* 0x000f220000300800 */
[----:B------:R-:W-:-:S01]  /*26410*/  FADD R151, R17, R151 ;  /* 0x0000009711977221 */ /* 0x000fc20000000000 */
[----:B------:R-:W-:Y:S01]  /*26420*/  FADD R149, R150, R149 ;  /* 0x0000009596957221 */ /* 0x000fe20000000000 */
[----:B------:R-:W-:-:S01]  /*26430*/  FADD R147, R148, R147 ;  /* 0x0000009394937221 */ /* 0x000fc20000000000 */
[----:B------:R-:W-:Y:S01]  /*26440*/  STL [R1+0xa00], R4 ;  /* 0x000a000401007387 */ /* 0x000fe20000100800 */
        /* <DEDUP_REMOVED lines=27> */
[----:B------:R0:W-:Y:S01]  /*26600*/  STL [R1+0xa1c], R151 ;  /* 0x000a1c9701007387 */ /* 0x0001e20000100800 */
[----:B------:R-:W-:-:S03]  /*26610*/  FADD R236, R0, R236 ;  /* 0x000000ec00ec7221 */ /* 0x000fc60000000000 */
        /* <DEDUP_REMOVED lines=19> */
[----:B0-----:R-:W3:Y:S04]  /*26750*/  LDL R151, [R1+0x9e4] ;  /* 0x0009e40001977983 */ /* 0x001ee80000100800 */
[----:B------:R0:W-:Y:S04]  /*26760*/  STL [R1+0xa6c], R111 ;  /* 0x000a6c6f01007387 */ /* 0x0001e80000100800 */
[----:B------:R-:W3:Y:S04]  /*26770*/  LDL.LU R150, [R1+0xa78] ;  /* 0x000a780001967983 */ /* 0x000ee80000300800 */
[----:B------:R0:W-:Y:S04]  /*26780*/  STL [R1+0xa70], R109 ;  /* 0x000a706d01007387 */ /* 0x0001e80000100800 */
[----:B-1----:R-:W4:Y:S04]  /*26790*/  LDL R149, [R1+0x9e8] ;  /* 0x0009e80001957983 */ /* 0x002f280000100800 */
[----:B------:R1:W-:Y:S04]  /*267a0*/  STL [R1+0xa74], R107 ;  /* 0x000a746b01007387 */ /* 0x0003e80000100800 */
[----:B------:R-:W4:Y:S04]  /*267b0*/  LDL.LU R148, [R1+0xa7c] ;  /* 0x000a7c0001947983 */ /* 0x000f280000300800 */
[----:B------:R-:W4:Y:S04]  /*267c0*/  LDL R147, [R1+0x9ec] ;  /* 0x0009ec0001937983 */ /* 0x000f280000100800 */
        /* <DEDUP_REMOVED lines=39> */
[----:B--2---:R-:W2:Y:S04]  /*26a40*/  LDL R115, [R1+0x63c] ;  /* 0x00063c0001737983 */ /* 0x004ea80000100800 */
[----:B------:R-:W2:Y:S04]  /*26a50*/  LDL.LU R9, [R1+0xad0] ;  /* 0x000ad00001097983 */ /* 0x000ea80000300800 */
[----:B------:R-:W2:Y:S04]  /*26a60*/  LDL R114, [R1+0x640] ;  /* 0x0006400001727983 */ /* 0x000ea80000100800 */
[----:B------:R-:W2:Y:S04]  /*26a70*/  LDL.LU R8, [R1+0xad4] ;  /* 0x000ad40001087983 */ /* 0x000ea80000300800 */
[----:B------:R-:W2:Y:S04]  /*26a80*/  LDL R113, [R1+0x644] ;  /* 0x0006440001717983 */ /* 0x000ea80000100800 */
[----:B------:R-:W2:Y:S04]  /*26a90*/  LDL.LU R7, [R1+0xad8] ;  /* 0x000ad80001077983 */ /* 0x000ea80000300800 */
[----:B------:R-:W2:Y:S04]  /*26aa0*/  LDL R112, [R1+0x648] ;  /* 0x0006480001707983 */ /* 0x000ea80000100800 */
[----:B------:R-:W2:Y:S04]  /*26ab0*/  LDL.LU R6, [R1+0xadc] ;  /* 0x000adc0001067983 */ /* 0x000ea80000300800 */
[----:B0-----:R-:W2:Y:S04]  /*26ac0*/  LDL R111, [R1+0x64c] ;  /* 0x00064c00016f7983 */ /* 0x001ea80000100800 */
[----:B------:R-:W2:Y:S04]  /*26ad0*/  LDL.LU R5, [R1+0xae0] ;  /* 0x000ae00001057983 */ /* 0x000ea80000300800 */
[----:B------:R-:W2:Y:S04]  /*26ae0*/  LDL R110, [R1+0x650] ;  /* 0x00065000016e7983 */ /* 0x000ea80000100800 */
[----:B------:R-:W2:Y:S04]  /*26af0*/  LDL.LU R4, [R1+0xae4] ;  /* 0x000ae40001047983 */ /* 0x000ea80000300800 */
[----:B------:R-:W2:Y:S04]  /*26b00*/  LDL R109, [R1+0x654] ;  /* 0x00065400016d7983 */ /* 0x000ea80000100800 */
[----:B------:R-:W2:Y:S04]  /*26b10*/  LDL.LU R3, [R1+0xae8] ;  /* 0x000ae80001037983 */ /* 0x000ea80000300800 */
[----:B------:R-:W2:Y:S04]  /*26b20*/  LDL R108, [R1+0x658] ;  /* 0x00065800016c7983 */ /* 0x000ea80000100800 */
[----:B------:R-:W2:Y:S04]  /*26b30*/  LDL.LU R2, [R1+0xaec] ;  /* 0x000aec0001027983 */ /* 0x000ea80000300800 */
[----:B-1----:R-:W2:Y:S04]  /*26b40*/  LDL R107, [R1+0x65c] ;  /* 0x00065c00016b7983 */ /* 0x002ea80000100800 */
[----:B------:R-:W2:Y:S01]  /*26b50*/  LDL.LU R0, [R1+0xaf0] ;  /* 0x000af00001007983 */ /* 0x000ea20000300800 */
[----:B---3--:R-:W-:-:S05]  /*26b60*/  FADD R150, R151, R150 ;  /* 0x0000009697967221 */ /* 0x008fca0000000000 */
[----:B------:R0:W-:Y:S01]  /*26b70*/  STL [R1+0xa78], R150 ;  /* 0x000a789601007387 */ /* 0x0001e20000100800 */
[----:B----4-:R-:W-:-:S05]  /*26b80*/  FADD R148, R149, R148 ;  /* 0x0000009495947221 */ /* 0x010fca0000000000 */
[----:B------:R1:W-:Y:S01]  /*26b90*/  STL [R1+0xa7c], R148 ;  /* 0x000a7c9401007387 */ /* 0x0003e20000100800 */
[----:B------:R-:W-:-:S05]  /*26ba0*/  FADD R146, R147, R146 ;  /* 0x0000009293927221 */ /* 0x000fca0000000000 */
        /* <DEDUP_REMOVED lines=39> */
[----:B--2---:R-:W-:-:S05]  /*26e20*/  FADD R9, R115, R9 ;  /* 0x0000000973097221 */ /* 0x004fca0000000000 */
        /* <DEDUP_REMOVED lines=11> */
[----:B------:R-:W-:-:S03]  /*26ee0*/  FADD R3, R109, R3 ;  /* 0x000000036d037221 */ /* 0x000fc60000000000 */
[----:B------:R-:W2:Y:S04]  /*26ef0*/  LDL R151, [R1+0x660] ;  /* 0x0006600001977983 */ /* 0x000ea80000100800 */
[----:B------:R2:W-:Y:S01]  /*26f00*/  STL [R1+0xae8], R3 ;  /* 0x000ae80301007387 */ /* 0x0005e20000100800 */
[----:B------:R-:W-:-:S03]  /*26f10*/  FADD R2, R108, R2 ;  /* 0x000000026c027221 */ /* 0x000fc60000000000 */
[----:B0-----:R-:W2:Y:S04]  /*26f20*/  LDL.LU R150, [R1+0xaf4] ;  /* 0x000af40001967983 */ /* 0x001ea80000300800 */
[----:B------:R0:W-:Y:S01]  /*26f30*/  STL [R1+0xaec], R2 ;  /* 0x000aec0201007387 */ /* 0x0001e20000100800 */
[----:B------:R-:W-:-:S03]  /*26f40*/  FADD R0, R107, R0 ;  /* 0x000000006b007221 */ /* 0x000fc60000000000 */
[----:B------:R-:W2:Y:S04]  /*26f50*/  LDL R149, [R1+0x664] ;  /* 0x0006640001957983 */ /* 0x000ea80000100800 */
[----:B------:R0:W-:Y:S04]  /*26f60*/  STL [R1+0xaf0], R0 ;  /* 0x000af00001007387 */ /* 0x0001e80000100800 */
[----:B-1----:R-:W2:Y:S04]  /*26f70*/  LDL.LU R148, [R1+0xaf8] ;  /* 0x000af80001947983 */ /* 0x002ea80000300800 */
[----:B------:R-:W2:Y:S04]  /*26f80*/  LDL R147, [R1+0x668] ;  /* 0x0006680001937983 */ /* 0x000ea80000100800 */
[----:B---3--:R-:W3:Y:S04]  /*26f90*/  LDL.LU R146, [R1+0xafc] ;  /* 0x000afc0001927983 */ /* 0x008ee80000300800 */
[----:B------:R-:W3:Y:S04]  /*26fa0*/  LDL R145, [R1+0x66c] ;  /* 0x00066c0001917983 */ /* 0x000ee80000100800 */
[----:B----4-:R-:W4:Y:S04]  /*26fb0*/  LDL.LU R144, [R1+0xb00] ;  /* 0x000b000001907983 */ /* 0x010f280000300800 */
        /* <DEDUP_REMOVED lines=37> */
[----:B--2---:R-:W2:Y:S04]  /*27210*/  LDL.LU R9, [R1+0xb4c] ;  /* 0x000b4c0001097983 */ /* 0x004ea80000300800 */
[----:B------:R-:W2:Y:S04]  /*27220*/  LDL R114, [R1+0x6bc] ;  /* 0x0006bc0001727983 */ /* 0x000ea80000100800 */
[----:B------:R-:W2:Y:S04]  /*27230*/  LDL.LU R8, [R1+0xb50] ;  /* 0x000b500001087983 */ /* 0x000ea80000300800 */
        /* <DEDUP_REMOVED lines=11> */
[----:B0-----:R-:W2:Y:S04]  /*272f0*/  LDL.LU R2, [R1+0xb68] ;  /* 0x000b680001027983 */ /* 0x001ea80000300800 */
[----:B------:R-:W2:Y:S04]  /*27300*/  LDL R107, [R1+0x6d8] ;  /* 0x0006d800016b7983 */ /* 0x000ea80000100800 */
[----:B------:R-:W2:Y:S01]  /*27310*/  LDL.LU R0, [R1+0xb6c] ;  /* 0x000b6c0001007983 */ /* 0x000ea20000300800 */
[----:B------:R-:W-:-:S05]  /*27320*/  FADD R150, R151, R150 ;  /* 0x0000009697967221 */ /* 0x000fca0000000000 */
[----:B------:R0:W-:Y:S01]  /*27330*/  STL [R1+0xaf4], R150 ;  /* 0x000af49601007387 */ /* 0x0001e20000100800 */
[----:B------:R-:W-:-:S01]  /*27340*/  FADD R148, R149, R148 ;  /* 0x0000009495947221 */ /* 0x000fc20000000000 */
[----:B---3--:R-:W-:-:S04]  /*27350*/  FADD R146, R147, R146 ;  /* 0x0000009293927221 */ /* 0x008fc80000000000 */
[----:B------:R1:W-:Y:S01]  /*27360*/  STL [R1+0xaf8], R148 ;  /* 0x000af89401007387 */ /* 0x0003e20000100800 */
[----:B----4-:R-:W-:-:S03]  /*27370*/  FADD R144, R145, R144 ;  /* 0x0000009091907221 */ /* 0x010fc60000000000 */
[----:B------:R3:W-:Y:S01]  /*27380*/  STL [R1+0xafc], R146 ;  /* 0x000afc9201007387 */ /* 0x0007e20000100800 */
[----:B------:R-:W-:-:S03]  /*27390*/  FADD R142, R143, R142 ;  /* 0x0000008e8f8e7221 */ /* 0x000fc60000000000 */
        /* <DEDUP_REMOVED lines=35> */
[----:B--2---:R-:W-:-:S03]  /*275d0*/  FADD R9, R115, R9 ;  /* 0x0000000973097221 */ /* 0x004fc60000000000 */
        /* <DEDUP_REMOVED lines=10> */
[----:B------:R2:W-:Y:S04]  /*27680*/  STL [R1+0xb5c], R5 ;  /* 0x000b5c0501007387 */ /* 0x0005e80000100800 */
        /* <DEDUP_REMOVED lines=1285> */
[----:B------:R-:W2:Y:S04]  /*2c6e0*/  LDL R118, [R1] ;  /* 0x0000000001767983 */ /* 0x000ea80000100800 */
        /* <DEDUP_REMOVED lines=37> */
[----:B------:R-:W-:Y:S01]  /*2c940*/  STL [R1+0x1060], R138 ;  /* 0x0010608a01007387 */ /* 0x000fe20000100800 */
[----:B------:R-:W-:-:S03]  /*2c950*/  FADD R134, R135, R134 ;  /* 0x0000008687867221 */ /* 0x000fc60000000000 */
[----:B------:R-:W-:Y:S01]  /*2c960*/  STL [R1+0x1064], R136 ;  /* 0x0010648801007387 */ /* 0x000fe20000100800 */
[----:B------:R-:W-:-:S03]  /*2c970*/  FADD R132, R133, R132 ;  /* 0x0000008485847221 */ /* 0x000fc60000000000 */
[----:B------:R-:W-:Y:S01]  /*2c980*/  STL [R1+0x1068], R134 ;  /* 0x0010688601007387 */ /* 0x000fe20000100800 */
[----:B------:R-:W-:-:S03]  /*2c990*/  FADD R130, R131, R130 ;  /* 0x0000008283827221 */ /* 0x000fc60000000000 */
[----:B------:R-:W-:Y:S01]  /*2c9a0*/  STL [R1+0x106c], R132 ;  /* 0x00106c8401007387 */ /* 0x000fe20000100800 */
[----:B--2---:R-:W-:-:S03]  /*2c9b0*/  FADD R128, R129, R128 ;  /* 0x0000008081807221 */ /* 0x004fc60000000000 */
[----:B------:R-:W-:Y:S01]  /*2c9c0*/  STL [R1+0x1070], R130 ;  /* 0x0010708201007387 */ /* 0x000fe20000100800 */
[----:B------:R-:W-:-:S03]  /*2c9d0*/  FADD R126, R127, R126 ;  /* 0x0000007e7f7e7221 */ /* 0x000fc60000000000 */
[----:B------:R-:W-:Y:S01]  /*2c9e0*/  STL [R1+0x1074], R128 ;  /* 0x0010748001007387 */ /* 0x000fe20000100800 */
[----:B------:R-:W-:-:S03]  /*2c9f0*/  FADD R124, R125, R124 ;  /* 0x0000007c7d7c7221 */ /* 0x000fc60000000000 */
[----:B------:R-:W-:Y:S01]  /*2ca00*/  STL [R1+0x1078], R126 ;  /* 0x0010787e01007387 */ /* 0x000fe20000100800 */
[----:B------:R-:W-:-:S03]  /*2ca10*/  FADD R17, R123, R17 ;  /* 0x000000117b117221 */ /* 0x000fc60000000000 */
[----:B------:R-:W-:Y:S01]  /*2ca20*/  STL [R1+0x107c], R124 ;  /* 0x00107c7c01007387 */ /* 0x000fe20000100800 */
        /* <DEDUP_REMOVED lines=27> */
[----:B------:R-:W-:-:S01]  /*2cbe0*/  FADD R3, R109, R3 ;  /* 0x000000036d037221 */ /* 0x000fc20000000000 */
[----:B------:R-:W-:Y:S01]  /*2cbf0*/  FADD R2, R108, R2 ;  /* 0x000000026c027221 */ /* 0x000fe20000000000 */
[----:B------:R-:W-:-:S02]  /*2cc00*/  FADD R0, R107, R0 ;  /* 0x000000006b007221 */ /* 0x000fc40000000000 */
[----:B------:R-:W2:Y:S04]  /*2cc10*/  LDL R107, [R1+0x30] ;  /* 0x00003000016b7983 */ /* 0x000ea80000100800 */
[----:B------:R2:W-:Y:S04]  /*2cc20*/  STL [R1+0x10b8], R3 ;  /* 0x0010b80301007387 */ /* 0x0005e80000100800 */
[----:B------:R-:W2:Y:S04]  /*2cc30*/  LDL.LU R108, [R1+0x10c4] ;  /* 0x0010c400016c7983 */ /* 0x000ea80000300800 */
[----:B------:R2:W-:Y:S04]  /*2cc40*/  STL [R1+0x10bc], R2 ;  /* 0x0010bc0201007387 */ /* 0x0005e80000100800 */
[----:B------:R-:W2:Y:S04]  /*2cc50*/  LDL R109, [R1+0x34] ;  /* 0x00003400016d7983 */ /* 0x000ea80000100800 */
[----:B------:R2:W-:Y:S04]  /*2cc60*/  STL [R1+0x10c0], R0 ;  /* 0x0010c00001007387 */ /* 0x0005e80000100800 */
        /* <DEDUP_REMOVED lines=58> */
[----:B------:R-:W2:Y:S01]  /*2d010*/  LDL.LU R0, [R1+0x113c] ;  /* 0x00113c0001007983 */ /* 0x000ea20000300800 */
[----:B------:R-:W-:-:S03]  /*2d020*/  FADD R108, R107, R108 ;  /* 0x0000006c6b6c7221 */ /* 0x000fc60000000000 */
[----:B------:R-:W2:Y:S04]  /*2d030*/  LDL.LU R107, [R1+0x15a8] ;  /* 0x0015a800016b7983 */ /* 0x000ea80000300800 */
[----:B------:R0:W-:Y:S01]  /*2d040*/  STL [R1+0x10c4], R108 ;  /* 0x0010c46c01007387 */ /* 0x0001e20000100800 */
[----:B------:R-:W-:-:S03]  /*2d050*/  FADD R110, R109, R110 ;  /* 0x0000006e6d6e7221 */ /* 0x000fc60000000000 */
[----:B0-----:R-:W2:Y:S04]  /*2d060*/  LDL.LU R108, [R1+0x15a4] ;  /* 0x0015a400016c7983 */ /* 0x001ea80000300800 */
[----:B------:R-:W2:Y:S01]  /*2d070*/  LDL.LU R109, [R1+0x15a0] ;  /* 0x0015a000016d7983 */ /* 0x000ea20000300800 */
[----:B------:R-:W-:-:S03]  /*2d080*/  FADD R112, R111, R112 ;  /* 0x000000706f707221 */ /* 0x000fc60000000000 */
        /* <DEDUP_REMOVED lines=8> */
[----:B------:R-:W2:Y:S04]  /*2d110*/  LDL.LU R113, [R1+0x1590] ;  /* 0x0015900001717983 */ /* 0x000ea80000300800 */
[----:B------:R0:W-:Y:S01]  /*2d120*/  STL [R1+0x10d0], R114 ;  /* 0x0010d07201007387 */ /* 0x0001e20000100800 */
[----:B------:R-:W-:-:S01]  /*2d130*/  FADD R120, R119, R120 ;  /* 0x0000007877787221 */ /* 0x000fc20000000000 */
[----:B------:R-:W-:-:S02]  /*2d140*/  FADD R122, R121, R122 ;  /* 0x0000007a797a7221 */ /* 0x000fc40000000000 */
        /* <DEDUP_REMOVED lines=8> */
[----:B---3--:R-:W-:-:S01]  /*2d1d0*/  FADD R146, R147, R146 ;  /* 0x0000009293927221 */ /* 0x008fc20000000000 */
[----:B----4-:R-:W-:-:S02]  /*2d1e0*/  FADD R144, R145, R144 ;  /* 0x0000009091907221 */ /* 0x010fc40000000000 */
[----:B0-----:R-:W3:Y:S04]  /*2d1f0*/  LDL.LU R118, [R1+0x157c] ;  /* 0x00157c0001767983 */ /* 0x001ee80000300800 */
[----:B------:R-:W4:Y:S04]  /*2d200*/  LDL.LU R119, [R1+0x1578] ;  /* 0x0015780001777983 */ /* 0x000f280000300800 */
[----:B------:R0:W-:Y:S01]  /*2d210*/  STL [R1+0x10dc], R120 ;  /* 0x0010dc7801007387 */ /* 0x0001e20000100800 */
[----:B------:R-:W-:-:S01]  /*2d220*/  FADD R142, R143, R142 ;  /* 0x0000008e8f8e7221 */ /* 0x000fc20000000000 */
[----:B------:R-:W-:Y:S01]  /*2d230*/  FADD R140, R141, R140 ;  /* 0x0000008c8d8c7221 */ /* 0x000fe20000000000 */
[----:B--2---:R-:W-:-:S01]  /*2d240*/  FADD R17, R139, R17 ;  /* 0x000000118b117221 */ /* 0x004fc20000000000 */
[----:B0-----:R-:W2:Y:S04]  /*2d250*/  LDL.LU R120, [R1+0x1574] ;  /* 0x0015740001787983 */ /* 0x001ea80000300800 */
[----:B------:R-:W2:Y:S04]  /*2d260*/  LDL.LU R121, [R1+0x1570] ;  /* 0x0015700001797983 */ /* 0x000ea80000300800 */
[----:B------:R0:W-:Y:S01]  /*2d270*/  STL [R1+0x10e0], R122 ;  /* 0x0010e07a01007387 */ /* 0x0001e20000100800 */
[----:B------:R-:W-:-:S01]  /*2d280*/  FADD R16, R138, R16 ;  /* 0x000000108a107221 */ /* 0x000fc20000000000 */
[----:B------:R-:W-:-:S02]  /*2d290*/  FADD R15, R137, R15 ;  /* 0x0000000f890f7221 */ /* 0x000fc40000000000 */
[----:B0-----:R-:W2:Y:S04]  /*2d2a0*/  LDL.LU R122, [R1+0x156c] ;  /* 0x00156c00017a7983 */ /* 0x001ea80000300800 */
[----:B------:R-:W-:Y:S01]  /*2d2b0*/  STL [R1+0x10e4], R150 ;  /* 0x0010e49601007387 */ /* 0x000fe20000100800 */
[----:B------:R-:W-:-:S03]  /*2d2c0*/  FADD R14, R136, R14 ;  /* 0x0000000e880e7221 */ /* 0x000fc60000000000 */
[----:B------:R-:W-:Y:S01]  /*2d2d0*/  STL [R1+0x10e8], R148 ;  /* 0x0010e89401007387 */ /* 0x000fe20000100800 */
[----:B------:R-:W-:-:S03]  /*2d2e0*/  FADD R13, R135, R13 ;  /* 0x0000000d870d7221 */ /* 0x000fc60000000000 */
[----:B------:R-:W-:Y:S04]  /*2d2f0*/  STL [R1+0x10ec], R146 ;  /* 0x0010ec9201007387 */ /* 0x000fe80000100800 */
        /* <DEDUP_REMOVED lines=14> */
[----:B------:R-:W-:Y:S01]  /*2d3e0*/  STL [R1+0x1114], R11 ;  /* 0x0011140b01007387 */ /* 0x000fe20000100800 */
[----:B------:R-:W-:-:S03]  /*2d3f0*/  FADD R7, R129, R7 ;  /* 0x0000000781077221 */ /* 0x000fc60000000000 */
[----:B------:R0:W-:Y:S04]  /*2d400*/  STL [R1+0x1118], R10 ;  /* 0x0011180a01007387 */ /* 0x0001e80000100800 */
[----:B------:R-:W-:Y:S01]  /*2d410*/  STL [R1+0x111c], R9 ;  /* 0x00111c0901007387 */ /* 0x000fe20000100800 */
[----:B------:R-:W-:-:S03]  /*2d420*/  FADD R6, R128, R6 ;  /* 0x0000000680067221 */ /* 0x000fc60000000000 */
[----:B------:R-:W-:Y:S04]  /*2d430*/  STL [R1+0x1120], R8 ;  /* 0x0011200801007387 */ /* 0x000fe80000100800 */
[----:B------:R-:W-:Y:S01]  /*2d440*/  STL [R1+0x1124], R7 ;  /* 0x0011240701007387 */ /* 0x000fe20000100800 */
[----:B------:R-:W-:-:S03]  /*2d450*/  FADD R5, R127, R5 ;  /* 0x000000057f057221 */ /* 0x000fc60000000000 */
[----:B------:R-:W-:Y:S01]  /*2d460*/  STL [R1+0x1128], R6 ;  /* 0x0011280601007387 */ /* 0x000fe20000100800 */
[----:B------:R-:W-:-:S03]  /*2d470*/  FADD R4, R126, R4 ;  /* 0x000000047e047221 */ /* 0x000fc60000000000 */
[----:B------:R-:W-:Y:S04]  /*2d480*/  STL [R1+0x112c], R5 ;  /* 0x00112c0501007387 */ /* 0x000fe80000100800 */
[----:B------:R-:W-:Y:S01]  /*2d490*/  STL [R1+0x1130], R4 ;  /* 0x0011300401007387 */ /* 0x000fe20000100800 */
[----:B------:R-:W-:-:S01]  /*2d4a0*/  FADD R3, R125, R3 ;  /* 0x000000037d037221 */ /* 0x000fc20000000000 */
[----:B------:R-:W-:Y:S01]  /*2d4b0*/  FADD R2, R124, R2 ;  /* 0x000000027c027221 */ /* 0x000fe20000000000 */
[----:B------:R-:W-:-:S02]  /*2d4c0*/  FADD R0, R123, R0 ;  /* 0x000000007b007221 */ /* 0x000fc40000000000 */
[----:B------:R-:W3:Y:S04]  /*2d4d0*/  LDL R123, [R1+0xac] ;  /* 0x0000ac00017b7983 */ /* 0x000ee80000100800 */
[----:B------:R1:W-:Y:S04]  /*2d4e0*/  STL [R1+0x1134], R3 ;  /* 0x0011340301007387 */ /* 0x0003e80000100800 */
[----:B0-----:R-:W3:Y:S04]  /*2d4f0*/  LDL.LU R10, [R1+0x1140] ;  /* 0x00114000010a7983 */ /* 0x001ee80000300800 */
[----:B------:R0:W-:Y:S04]  /*2d500*/  STL [R1+0x1138], R2 ;  /* 0x0011380201007387 */ /* 0x0001e80000100800 */
[----:B------:R-:W4:Y:S04]  /*2d510*/  LDL R124, [R1+0xb0] ;  /* 0x0000b000017c7983 */ /* 0x000f280000100800 */
[----:B------:R0:W-:Y:S04]  /*2d520*/  STL [R1+0x113c], R0 ;  /* 0x00113c0001007387 */ /* 0x0001e80000100800 */
[----:B------:R-:W4:Y:S04]  /*2d530*/  LDL.LU R11, [R1+0x1144] ;  /* 0x00114400010b7983 */ /* 0x000f280000300800 */
        /* <DEDUP_REMOVED lines=21> */
[----:B-1----:R-:W2:Y:S04]  /*2d690*/  LDL.LU R3, [R1+0x1170] ;  /* 0x0011700001037983 */ /* 0x002ea80000300800 */
[----:B------:R-:W2:Y:S04]  /*2d6a0*/  LDL R137, [R1+0xe0] ;  /* 0x0000e00001897983 */ /* 0x000ea80000100800 */
[----:B0-----:R-:W2:Y:S04]  /*2d6b0*/  LDL.LU R2, [R1+0x1174] ;  /* 0x0011740001027983 */ /* 0x001ea80000300800 */
[----:B------:R-:W2:Y:S04]  /*2d6c0*/  LDL R136, [R1+0xe4] ;  /* 0x0000e40001887983 */ /* 0x000ea80000100800 */
[----:B------:R-:W2:Y:S04]  /*2d6d0*/  LDL.LU R0, [R1+0x1178] ;  /* 0x0011780001007983 */ /* 0x000ea80000300800 */
[----:B------:R-:W2:Y:S04]  /*2d6e0*/  LDL R144, [R1+0xe8] ;  /* 0x0000e80001907983 */ /* 0x000ea80000100800 */
[----:B------:R-:W2:Y:S04]  /*2d6f0*/  LDL R143, [R1+0xec] ;  /* 0x0000ec00018f7983 */ /* 0x000ea80000100800 */
[----:B------:R-:W2:Y:S04]  /*2d700*/  LDL R142, [R1+0xf0] ;  /* 0x0000f000018e7983 */ /* 0x000ea80000100800 */
[----:B------:R-:W2:Y:S04]  /*2d710*/  LDL R141, [R1+0xf4] ;  /* 0x0000f400018d7983 */ /* 0x000ea80000100800 */
        /* <DEDUP_REMOVED lines=12> */
[----:B---3--:R-:W-:-:S03]  /*2d7e0*/  FADD R10, R123, R10 ;  /* 0x0000000a7b0a7221 */ /* 0x008fc60000000000 */
[----:B------:R-:W3:Y:S04]  /*2d7f0*/  LDL.LU R123, [R1+0x1568] ;  /* 0x00156800017b7983 */ /* 0x000ee80000300800 */
[----:B------:R0:W-:Y:S01]  /*2d800*/  STL [R1+0x1140], R10 ;  /* 0x0011400a01007387 */ /* 0x0001e20000100800 */
[----:B----4-:R-:W-:-:S03]  /*2d810*/  FADD R11, R124, R11 ;  /* 0x0000000b7c0b7221 */ /* 0x010fc60000000000 */
[----:B0-----:R-:W4:Y:S04]  /*2d820*/  LDL.LU R10, [R1+0x1188] ;  /* 0x00118800010a7983 */ /* 0x001f280000300800 */
[----:B------:R-:W3:Y:S01]  /*2d830*/  LDL.LU R124, [R1+0x1564] ;  /* 0x00156400017c7983 */ /* 0x000ee20000300800 */
[----:B--2---:R-:W-:-:S03]  /*2d840*/  FADD R12, R125, R12 ;  /* 0x0000000c7d0c7221 */ /* 0x004fc60000000000 */
[----:B------:R0:W-:Y:S01]  /*2d850*/  STL [R1+0x1144], R11 ;  /* 0x0011440b01007387 */ /* 0x0001e20000100800 */
[----:B------:R-:W-:-:S03]  /*2d860*/  FADD R13, R126, R13 ;  /* 0x0000000d7e0d7221 */ /* 0x000fc60000000000 */
[----:B0-----:R-:W2:Y:S04]  /*2d870*/  LDL.LU R11, [R1+0x1184] ;  /* 0x00118400010b7983 */ /* 0x001ea80000300800 */
[----:B------:R-:W3:Y:S01]  /*2d880*/  LDL.LU R125, [R1+0x1560] ;  /* 0x00156000017d7983 */ /* 0x000ee20000300800 */
[----:B------:R-:W-:-:S03]  /*2d890*/  FADD R128, R127, R128 ;  /* 0x000000807f807221 */ /* 0x000fc60000000000 */
[----:B------:R0:W-:Y:S01]  /*2d8a0*/  STL [R1+0x1148], R12 ;  /* 0x0011480c01007387 */ /* 0x0001e20000100800 */
[----:B------:R-:W-:-:S03]  /*2d8b0*/  FADD R130, R129, R130 ;  /* 0x0000008281827221 */ /* 0x000fc60000000000 */
[----:B0-----:R-:W3:Y:S04]  /*2d8c0*/  LDL.LU R12, [R1+0x1180] ;  /* 0x00118000010c7983 */ /* 0x001ee80000300800 */
[----:B------:R-:W3:Y:S04]  /*2d8d0*/  LDL.LU R126, [R1+0x155c] ;  /* 0x00155c00017e7983 */ /* 0x000ee80000300800 */
[----:B------:R0:W-:Y:S01]  /*2d8e0*/  STL [R1+0x114c], R13 ;  /* 0x00114c0d01007387 */ /* 0x0001e20000100800 */
[----:B------:R-:W-:-:S01]  /*2d8f0*/  FADD R151, R131, R151 ;  /* 0x0000009783977221 */ /* 0x000fc20000000000 */
[----:B------:R-:W-:-:S02]  /*2d900*/  FADD R149, R150, R149 ;  /* 0x0000009596957221 */ /* 0x000fc40000000000 */
[----:B0-----:R-:W3:Y:S04]  /*2d910*/  LDL.LU R13, [R1+0x117c] ;  /* 0x00117c00010d7983 */ /* 0x001ee80000300800 */
[----:B------:R-:W3:Y:S01]  /*2d920*/  LDL.LU R127, [R1+0x1558] ;  /* 0x00155800017f7983 */ /* 0x000ee20000300800 */
[----:B------:R-:W-:-:S03]  /*2d930*/  FADD R17, R148, R17 ;  /* 0x0000001194117221 */ /* 0x000fc60000000000 */
[----:B------:R0:W-:Y:S01]  /*2d940*/  STL [R1+0x1150], R128 ;  /* 0x0011508001007387 */ /* 0x0001e20000100800 */
[----:B------:R-:W-:-:S03]  /*2d950*/  FADD R16, R147, R16 ;  /* 0x0000001093107221 */ /* 0x000fc60000000000 */
[----:B0-----:R-:W3:Y:S01]  /*2d960*/  LDL.LU R128, [R1+0x1554] ;  /* 0x0015540001807983 */ /* 0x001ee20000300800 */
[----:B------:R-:W-:-:S03]  /*2d970*/  FADD R15, R146, R15 ;  /* 0x0000000f920f7221 */ /* 0x000fc60000000000 */
[----:B------:R-:W3:Y:S04]  /*2d980*/  LDL.LU R129, [R1+0x1550] ;  /* 0x0015500001817983 */ /* 0x000ee80000300800 */
[----:B------:R0:W-:Y:S01]  /*2d990*/  STL [R1+0x1154], R130 ;  /* 0x0011548201007387 */ /* 0x0001e20000100800 */
[----:B------:R-:W-:-:S03]  /*2d9a0*/  FADD R14, R145, R14 ;  /* 0x0000000e910e7221 */ /* 0x000fc60000000000 */
[----:B0-----:R-:W3:Y:S01]  /*2d9b0*/  LDL.LU R130, [R1+0x154c] ;  /* 0x00154c0001827983 */ /* 0x001ee20000300800 */
[----:B------:R-:W-:-:S03]  /*2d9c0*/  FADD R3, R139, R3 ;  /* 0x000000038b037221 */ /* 0x000fc60000000000 */
[----:B------:R-:W3:Y:S04]  /*2d9d0*/  LDL.LU R131, [R1+0x1548] ;  /* 0x0015480001837983 */ /* 0x000ee80000300800 */
[----:B------:R-:W-:Y:S01]  /*2d9e0*/  STL [R1+0x1158], R151 ;  /* 0x0011589701007387 */ /* 0x000fe20000100800 */
[----:B------:R-:W-:-:S03]  /*2d9f0*/  FADD R2, R137, R2 ;  /* 0x0000000289027221 */ /* 0x000fc60000000000 */
[----:B------:R-:W-:Y:S04]  /*2da00*/  STL [R1+0x115c], R149 ;  /* 0x00115c9501007387 */ /* 0x000fe80000100800 */
[----:B------:R-:W-:Y:S01]  /*2da10*/  STL [R1+0x1160], R17 ;  /* 0x0011601101007387 */ /* 0x000fe20000100800 */
[----:B------:R-:W-:-:S03]  /*2da20*/  FADD R0, R136, R0 ;  /* 0x0000000088007221 */ /* 0x000fc60000000000 */
[----:B------:R-:W-:Y:S04]  /*2da30*/  STL [R1+0x1164], R16 ;  /* 0x0011641001007387 */ /* 0x000fe80000100800 */
[----:B------:R-:W-:Y:S04]  /*2da40*/  STL [R1+0x1168], R15 ;  /* 0x0011680f01007387 */ /* 0x000fe80000100800 */
[----:B------:R-:W-:Y:S04]  /*2da50*/  STL [R1+0x116c], R14 ;  /* 0x00116c0e01007387 */ /* 0x000fe80000100800 */
[----:B------:R-:W3:Y:S04]  /*2da60*/  LDL R139, [R1+0x110] ;  /* 0x00011000018b7983 */ /* 0x000ee80000100800 */
[----:B------:R0:W-:Y:S04]  /*2da70*/  STL [R1+0x1170], R3 ;  /* 0x0011700301007387 */ /* 0x0001e80000100800 */
[----:B0-----:R-:W3:Y:S04]  /*2da80*/  LDL.LU R3, [R1+0x11a4] ;  /* 0x0011a40001037983 */ /* 0x001ee80000300800 */
[----:B------:R0:W-:Y:S04]  /*2da90*/  STL [R1+0x1174], R2 ;  /* 0x0011740201007387 */ /* 0x0001e80000100800 */
[----:B------:R-:W3:Y:S04]  /*2daa0*/  LDL R137, [R1+0x114] ;  /* 0x0001140001897983 */ /* 0x000ee80000100800 */
[----:B------:R1:W-:Y:S04]  /*2dab0*/  STL [R1+0x1178], R0 ;  /* 0x0011780001007387 */ /* 0x0003e80000100800 */
[----:B0-----:R-:W3:Y:S04]  /*2dac0*/  LDL.LU R2, [R1+0x11a8] ;  /* 0x0011a80001027983 */ /* 0x001ee80000300800 */
[----:B------:R-:W3:Y:S04]  /*2dad0*/  LDL R136, [R1+0x118] ;  /* 0x0001180001887983 */ /* 0x000ee80000100800 */
[----:B-1----:R-:W3:Y:S01]  /*2dae0*/  LDL.LU R0, [R1+0x11ac] ;  /* 0x0011ac0001007983 */ /* 0x002ee20000300800 */
[----:B------:R-:W-:-:S01]  /*2daf0*/  FADD R9, R140, R9 ;  /* 0x000000098c097221 */ /* 0x000fc20000000000 */
[----:B------:R-:W-:Y:S01]  /*2db00*/  FADD R8, R138, R8 ;  /* 0x000000088a087221 */ /* 0x000fe20000000000 */
[----:B------:R-:W-:-:S01]  /*2db10*/  FADD R7, R135, R7 ;  /* 0x0000000787077221 */ /* 0x000fc20000000000 */
[----:B------:R-:W-:Y:S01]  /*2db20*/  FADD R6, R134, R6 ;  /* 0x0000000686067221 */ /* 0x000fe20000000000 */
[----:B------:R-:W-:-:S01]  /*2db30*/  FADD R5, R133, R5 ;  /* 0x0000000585057221 */ /* 0x000fc20000000000 */
[----:B------:R-:W-:Y:S01]  /*2db40*/  FADD R4, R132, R4 ;  /* 0x0000000484047221 */ /* 0x000fe20000000000 */
[----:B----4-:R-:W-:-:S01]  /*2db50*/  FADD R10, R141, R10 ;  /* 0x0000000a8d0a7221 */ /* 0x010fc20000000000 */
[----:B--2---:R-:W-:Y:S01]  /*2db60*/  FADD R11, R142, R11 ;  /* 0x0000000b8e0b7221 */ /* 0x004fe20000000000 */
[----:B---3--:R-:W-:-:S01]  /*2db70*/  FADD R12, R143, R12 ;  /* 0x0000000c8f0c7221 */ /* 0x008fc20000000000 */
[----:B------:R-:W-:-:S05]  /*2db80*/  FADD R13, R144, R13 ;  /* 0x0000000d900d7221 */ /* 0x000fca0000000000 */
[----:B------:R-:W-:Y:S04]  /*2db90*/  STL [R1+0x117c], R13 ;  /* 0x00117c0d01007387 */ /* 0x000fe80000100800 */
[----:B------:R-:W-:Y:S04]  /*2dba0*/  STL [R1+0x1180], R12 ;  /* 0x0011800c01007387 */ /* 0x000fe80000100800 */
[----:B------:R-:W-:Y:S04]  /*2dbb0*/  STL [R1+0x1184], R11 ;  /* 0x0011840b01007387 */ /* 0x000fe80000100800 */
[----:B------:R0:W-:Y:S04]  /*2dbc0*/  STL [R1+0x1188], R10 ;  /* 0x0011880a01007387 */ /* 0x0001e80000100800 */
[----:B------:R-:W-:Y:S04]  /*2dbd0*/  STL [R1+0x118c], R9 ;  /* 0x00118c0901007387 */ /* 0x000fe80000100800 */
[----:B------:R-:W-:Y:S04]  /*2dbe0*/  STL [R1+0x1190], R8 ;  /* 0x0011900801007387 */ /* 0x000fe80000100800 */
[----:B------:R1:W-:Y:S04]  /*2dbf0*/  STL [R1+0x1194], R7 ;  /* 0x0011940701007387 */ /* 0x0003e80000100800 */
[----:B0-----:R-:W2:Y:S04]  /*2dc00*/  LDL R10, [R1+0x11c] ;  /* 0x00011c00010a7983 */ /* 0x001ea80000100800 */
[----:B------:R0:W-:Y:S04]  /*2dc10*/  STL [R1+0x1198], R6 ;  /* 0x0011980601007387 */ /* 0x0001e80000100800 */
[----:B------:R-:W3:Y:S04]  /*2dc20*/  LDL R132, [R1+0x120] ;  /* 0x0001200001847983 */ /* 0x000ee80000100800 */
[----:B------:R-:W-:Y:S04]  /*2dc30*/  STL [R1+0x119c], R5 ;  /* 0x00119c0501007387 */ /* 0x000fe80000100800 */
[----:B------:R-:W4:Y:S04]  /*2dc40*/  LDL R133, [R1+0x124] ;  /* 0x0001240001857983 */ /* 0x000f280000100800 */
[----:B------:R-:W-:Y:S04]  /*2dc50*/  STL [R1+0x11a0], R4 ;  /* 0x0011a00401007387 */ /* 0x000fe80000100800 */
[----:B------:R-:W4:Y:S04]  /*2dc60*/  LDL R134, [R1+0x128] ;  /* 0x0001280001867983 */ /* 0x000f280000100800 */
[----:B------:R-:W4:Y:S04]  /*2dc70*/  LDL R135, [R1+0x12c] ;  /* 0x00012c0001877983 */ /* 0x000f280000100800 */
[----:B------:R-:W4:Y:S04]  /*2dc80*/  LDL R151, [R1+0x130] ;  /* 0x0001300001977983 */ /* 0x000f280000100800 */
[----:B------:R-:W4:Y:S04]  /*2dc90*/  LDL R150, [R1+0x134] ;  /* 0x0001340001967983 */ /* 0x000f280000100800 */
[----:B------:R-:W4:Y:S04]  /*2dca0*/  LDL R149, [R1+0x138] ;  /* 0x0001380001957983 */ /* 0x000f280000100800 */
[----:B------:R-:W4:Y:S04]  /*2dcb0*/  LDL R148, [R1+0x13c] ;  /* 0x00013c0001947983 */ /* 0x000f280000100800 */
[----:B------:R-:W4:Y:S01]  /*2dcc0*/  LDL R147, [R1+0x140] ;  /* 0x0001400001937983 */ /* 0x000f220000100800 */
[----:B------:R-:W-:-:S03]  /*2dcd0*/  FADD R3, R139, R3 ;  /* 0x000000038b037221 */ /* 0x000fc60000000000 */
[----:B------:R-:W4:Y:S04]  /*2dce0*/  LDL R144, [R1+0x144] ;  /* 0x0001440001907983 */ /* 0x000f280000100800 */
[----:B------:R-:W4:Y:S04]  /*2dcf0*/  LDL R142, [R1+0x148] ;  /* 0x00014800018e7983 */ /* 0x000f280000100800 */
[----:B------:R-:W2:Y:S04]  /*2dd00*/  LDL R140, [R1+0x14c] ;  /* 0x00014c00018c7983 */ /* 0x000ea80000100800 */
[----:B-1----:R-:W2:Y:S01]  /*2dd10*/  LDL.LU R7, [R1+0x11e0] ;  /* 0x0011e00001077983 */ /* 0x002ea20000300800 */
[----:B------:R-:W-:-:S03]  /*2dd20*/  FADD R2, R137, R2 ;  /* 0x0000000289027221 */ /* 0x000fc60000000000 */
[----:B------:R-:W4:Y:S04]  /*2dd30*/  LDL R138, [R1+0x150] ;  /* 0x00015000018a7983 */ /* 0x000f280000100800 */
[----:B0-----:R-:W4:Y:S04]  /*2dd40*/  LDL.LU R6, [R1+0x11e4] ;  /* 0x0011e40001067983 */ /* 0x001f280000300800 */
[----:B------:R-:W4:Y:S04]  /*2dd50*/  LDL.LU R8, [R1+0x11dc] ;  /* 0x0011dc0001087983 */ /* 0x000f280000300800 */
[----:B------:R-:W4:Y:S04]  /*2dd60*/  LDL.LU R11, [R1+0x11d8] ;  /* 0x0011d800010b7983 */ /* 0x000f280000300800 */
[----:B------:R0:W-:Y:S01]  /*2dd70*/  STL [R1+0x11a4], R3 ;  /* 0x0011a40301007387 */ /* 0x0001e20000100800 */
[----:B------:R-:W-:-:S03]  /*2dd80*/  FADD R0, R136, R0 ;  /* 0x0000000088007221 */ /* 0x000fc60000000000 */
[----:B0-----:R-:W3:Y:S04]  /*2dd90*/  LDL.LU R3, [R1+0x11b0] ;  /* 0x0011b00001037983 */ /* 0x001ee80000300800 */
[----:B------:R0:W-:Y:S04]  /*2dda0*/  STL [R1+0x11a8], R2 ;  /* 0x0011a80201007387 */ /* 0x0001e80000100800 */
[----:B------:R-:W4:Y:S04]  /*2ddb0*/  LDL.LU R4, [R1+0x11b4] ;  /* 0x0011b40001047983 */ /* 0x000f280000300800 */
[----:B------:R-:W4:Y:S04]  /*2ddc0*/  LDL.LU R5, [R1+0x11b8] ;  /* 0x0011b80001057983 */ /* 0x000f280000300800 */
[----:B------:R1:W-:Y:S04]  /*2ddd0*/  STL [R1+0x11ac], R0 ;  /* 0x0011ac0001007387 */ /* 0x0003e80000100800 */
[----:B------:R-:W4:Y:S04]  /*2dde0*/  LDL.LU R9, [R1+0x11bc] ;  /* 0x0011bc0001097983 */ /* 0x000f280000300800 */
[----:B------:R-:W4:Y:S04]  /*2ddf0*/  LDL.LU R17, [R1+0x11c0] ;  /* 0x0011c00001117983 */ /* 0x000f280000300800 */
[----:B------:R-:W4:Y:S04]  /*2de00*/  LDL.LU R16, [R1+0x11c4] ;  /* 0x0011c40001107983 */ /* 0x000f280000300800 */
[----:B------:R-:W4:Y:S04]  /*2de10*/  LDL.LU R15, [R1+0x11c8] ;  /* 0x0011c800010f7983 */ /* 0x000f280000300800 */
[----:B------:R-:W4:Y:S04]  /*2de20*/  LDL.LU R14, [R1+0x11cc] ;  /* 0x0011cc00010e7983 */ /* 0x000f280000300800 */
[----:B------:R-:W4:Y:S04]  /*2de30*/  LDL.LU R13, [R1+0x11d0] ;  /* 0x0011d000010d7983 */ /* 0x000f280000300800 */
[----:B------:R-:W4:Y:S04]  /*2de40*/  LDL.LU R12, [R1+0x11d4] ;  /* 0x0011d400010c7983 */ /* 0x000f280000300800 */
[----:B------:R-:W4:Y:S04]  /*2de50*/  LDL R136, [R1+0x154] ;  /* 0x0001540001887983 */ /* 0x000f280000100800 */
[----:B------:R-:W4:Y:S04]  /*2de60*/  LDL R146, [R1+0x158] ;  /* 0x0001580001927983 */ /* 0x000f280000100800 */
[----:B------:R-:W4:Y:S04]  /*2de70*/  LDL R145, [R1+0x15c] ;  /* 0x00015c0001917983 */ /* 0x000f280000100800 */
[----:B------:R-:W4:Y:S04]  /*2de80*/  LDL R143, [R1+0x160] ;  /* 0x00016000018f7983 */ /* 0x000f280000100800 */
[----:B------:R-:W4:Y:S04]  /*2de90*/  LDL R141, [R1+0x164] ;  /* 0x00016400018d7983 */ /* 0x000f280000100800 */
[----:B------:R-:W4:Y:S04]  /*2dea0*/  LDL R139, [R1+0x168] ;  /* 0x00016800018b7983 */ /* 0x000f280000100800 */
[----:B0-----:R-:W4:Y:S04]  /*2deb0*/  LDL.LU R2, [R1+0x11fc] ;  /* 0x0011fc0001027983 */ /* 0x001f280000300800 */
[----:B------:R-:W4:Y:S04]  /*2dec0*/  LDL R137, [R1+0x16c] ;  /* 0x00016c0001897983 */ /* 0x000f280000100800 */
[----:B-1----:R-:W4:Y:S01]  /*2ded0*/  LDL.LU R0, [R1+0x1200] ;  /* 0x0012000001007983 */ /* 0x002f220000300800 */
[----:B--2---:R-:W-:-:S01]  /*2dee0*/  FADD R7, R140, R7 ;  /* 0x000000078c077221 */ /* 0x004fc20000000000 */
[----:B---3--:R-:W-:-:S02]  /*2def0*/  FADD R3, R10, R3 ;  /* 0x000000030a037221 */ /* 0x008fc40000000000 */
[----:B------:R-:W2:Y:S04]  /*2df00*/  LDL.LU R10, [R1+0x11e8] ;  /* 0x0011e800010a7983 */ /* 0x000ea80000300800 */
[----:B------:R0:W-:Y:S01]  /*2df10*/  STL [R1+0x11b0], R3 ;  /* 0x0011b00301007387 */ /* 0x0001e20000100800 */
[----:B----4-:R-:W-:-:S01]  /*2df20*/  FADD R4, R132, R4 ;  /* 0x0000000484047221 */ /* 0x010fc20000000000 */
[----:B------:R-:W-:Y:S02]  /*2df30*/  FADD R5, R133, R5 ;  /* 0x0000000585057221 */ /* 0x000fe40000000000 */
[----:B0-----:R-:W3:Y:S04]  /*2df40*/  LDL.LU R3, [R1+0x11f8] ;  /* 0x0011f80001037983 */ /* 0x001ee80000300800 */
[----:B------:R-:W4:Y:S01]  /*2df50*/  LDL.LU R132, [R1+0x1544] ;  /* 0x0015440001847983 */ /* 0x000f220000300800 */
[----:B------:R-:W-:-:S03]  /*2df60*/  FADD R9, R134, R9 ;  /* 0x0000000986097221 */ /* 0x000fc60000000000 */
[----:B------:R0:W-:Y:S01]  /*2df70*/  STL [R1+0x11b4], R4 ;  /* 0x0011b40401007387 */ /* 0x0001e20000100800 */
[----:B------:R-:W-:-:S03]  /*2df80*/  FADD R17, R135, R17 ;  /* 0x0000001187117221 */ /* 0x000fc60000000000 */
[----:B0-----:R-:W4:Y:S04]  /*2df90*/  LDL.LU R4, [R1+0x11f4] ;  /* 0x0011f40001047983 */ /* 0x001f280000300800 */
[----:B------:R-:W4:Y:S04]  /*2dfa0*/  LDL.LU R133, [R1+0x1540] ;  /* 0x0015400001857983 */ /* 0x000f280000300800 */
[----:B------:R0:W-:Y:S01]  /*2dfb0*/  STL [R1+0x11b8], R5 ;  /* 0x0011b80501007387 */ /* 0x0001e20000100800 */
[----:B------:R-:W-:-:S01]  /*2dfc0*/  FADD R16, R151, R16 ;  /* 0x0000001097107221 */ /* 0x000fc20000000000 */
[----:B------:R-:W-:-:S02]  /*2dfd0*/  FADD R15, R150, R15 ;  /* 0x0000000f960f7221 */ /* 0x000fc40000000000 */
[----:B0-----:R-:W4:Y:S04]  /*2dfe0*/  LDL.LU R5, [R1+0x11f0] ;  /* 0x0011f00001057983 */ /* 0x001f280000300800 */
[----:B------:R-:W4:Y:S04]  /*2dff0*/  LDL.LU R134, [R1+0x153c] ;  /* 0x00153c0001867983 */ /* 0x000f280000300800 */
[----:B------:R0:W-:Y:S01]  /*2e000*/  STL [R1+0x11bc], R9 ;  /* 0x0011bc0901007387 */ /* 0x0001e20000100800 */
[----:B------:R-:W-:-:S01]  /*2e010*/  FADD R14, R149, R14 ;  /* 0x0000000e950e7221 */ /* 0x000fc20000000000 */
[----:B------:R-:W-:-:S02]  /*2e020*/  FADD R13, R148, R13 ;  /* 0x0000000d940d7221 */ /* 0x000fc40000000000 */
[----:B0-----:R-:W4:Y:S01]  /*2e030*/  LDL.LU R9, [R1+0x11ec] ;  /* 0x0011ec0001097983 */ /* 0x001f220000300800 */
[----:B------:R-:W-:-:S01]  /*2e040*/  FADD R12, R147, R12 ;  /* 0x0000000c930c7221 */ /* 0x000fc20000000000 */
[----:B------:R-:W-:Y:S02]  /*2e050*/  FADD R11, R144, R11 ;  /* 0x0000000b900b7221 */ /* 0x000fe40000000000 */
[----:B------:R-:W4:Y:S01]  /*2e060*/  LDL.LU R135, [R1+0x1538] ;  /* 0x0015380001877983 */ /* 0x000f220000300800 */
[----:B------:R-:W-:-:S03]  /*2e070*/  FADD R8, R142, R8 ;  /* 0x000000088e087221 */ /* 0x000fc60000000000 */
[----:B------:R-:W-:Y:S01]  /*2e080*/  STL [R1+0x11c0], R17 ;  /* 0x0011c01101007387 */ /* 0x000fe20000100800 */
[----:B------:R-:W-:-:S03]  /*2e090*/  FADD R6, R138, R6 ;  /* 0x000000068a067221 */ /* 0x000fc60000000000 */
[----:B------:R-:W-:Y:S04]  /*2e0a0*/  STL [R1+0x11c4], R16 ;  /* 0x0011c41001007387 */ /* 0x000fe80000100800 */
[----:B------:R-:W-:Y:S04]  /*2e0b0*/  STL [R1+0x11c8], R15 ;  /* 0x0011c80f01007387 */ /* 0x000fe80000100800 */
[----:B------:R-:W-:Y:S04]  /*2e0c0*/  STL [R1+0x11cc], R14 ;  /* 0x0011cc0e01007387 */ /* 0x000fe80000100800 */
[----:B------:R-:W-:Y:S04]  /*2e0d0*/  STL [R1+0x11d0], R13 ;  /* 0x0011d00d01007387 */ /* 0x000fe80000100800 */
[----:B------:R-:W-:Y:S04]  /*2e0e0*/  STL [R1+0x11d4], R12 ;  /* 0x0011d40c01007387 */ /* 0x000fe80000100800 */
[----:B------:R-:W-:Y:S04]  /*2e0f0*/  STL [R1+0x11d8], R11 ;  /* 0x0011d80b01007387 */ /* 0x000fe80000100800 */
[----:B------:R-:W4:Y:S04]  /*2e100*/  LDL R144, [R1+0x170] ;  /* 0x0001700001907983 */ /* 0x000f280000100800 */
[----:B------:R-:W-:Y:S04]  /*2e110*/  STL [R1+0x11dc], R8 ;  /* 0x0011dc0801007387 */ /* 0x000fe80000100800 */
[----:B------:R0:W-:Y:S04]  /*2e120*/  STL [R1+0x11e4], R6 ;  /* 0x0011e40601007387 */ /* 0x0001e80000100800 */
[----:B------:R1:W-:Y:S04]  /*2e130*/  STL [R1+0x11e0], R7 ;  /* 0x0011e00701007387 */ /* 0x0003e80000100800 */
[----:B0-----:R-:W4:Y:S04]  /*2e140*/  LDL.LU R6, [R1+0x1204] ;  /* 0x0012040001067983 */ /* 0x001f280000300800 */
[----:B------:R-:W4:Y:S04]  /*2e150*/  LDL R142, [R1+0x174] ;  /* 0x00017400018e7983 */ /* 0x000f280000100800 */
[----:B-1----:R-:W4:Y:S04]  /*2e160*/  LDL.LU R7, [R1+0x1208] ;  /* 0x0012080001077983 */ /* 0x002f280000300800 */
[----:B------:R-:W4:Y:S04]  /*2e170*/  LDL R140, [R1+0x178] ;  /* 0x00017800018c7983 */ /* 0x000f280000100800 */
[----:B------:R-:W4:Y:S04]  /*2e180*/  LDL.LU R8, [R1+0x120c] ;  /* 0x00120c0001087983 */ /* 0x000f280000300800 */
[----:B------:R-:W4:Y:S04]  /*2e190*/  LDL R138, [R1+0x17c] ;  /* 0x00017c00018a7983 */ /* 0x000f280000100800 */
[----:B------:R-:W4:Y:S01]  /*2e1a0*/  LDL.LU R11, [R1+0x1210] ;  /* 0x00121000010b7983 */ /* 0x000f220000300800 */
[----:B------:R-:W-:-:S01]  /*2e1b0*/  FADD R2, R139, R2 ;  /* 0x000000028b027221 */ /* 0x000fc20000000000 */
[----:B------:R-:W-:Y:S01]  /*2e1c0*/  FADD R0, R137, R0 ;  /* 0x0000000089007221 */ /* 0x000fe20000000000 */
[----:B--2---:R-:W-:-:S02]  /*2e1d0*/  FADD R10, R136, R10 ;  /* 0x0000000a880a7221 */ /* 0x004fc40000000000 */
[----:B------:R-:W2:Y:S04]  /*2e1e0*/  LDL R136, [R1+0x180] ;  /* 0x0001800001887983 */ /* 0x000ea80000100800 */
[----:B------:R0:W-:Y:S01]  /*2e1f0*/  STL [R1+0x11e8], R10 ;  /* 0x0011e80a01007387 */ /* 0x0001e20000100800 */
[----:B---3--:R-:W-:-:S03]  /*2e200*/  FADD R3, R141, R3 ;  /* 0x000000038d037221 */ /* 0x008fc60000000000 */
[----:B0-----:R-:W2:Y:S01]  /*2e210*/  LDL.LU R10, [R1+0x1214] ;  /* 0x00121400010a7983 */ /* 0x001ea20000300800 */
[----:B----4-:R-:W-:-:S01]  /*2e220*/  FADD R4, R143, R4 ;  /* 0x000000048f047221 */ /* 0x010fc20000000000 */
[----:B------:R-:W-:Y:S01]  /*2e230*/  FADD R5, R145, R5 ;  /* 0x0000000591057221 */ /* 0x000fe20000000000 */
[----:B------:R-:W-:-:S05]  /*2e240*/  FADD R9, R146, R9 ;  /* 0x0000000992097221 */ /* 0x000fca0000000000 */
[----:B------:R-:W-:Y:S04]  /*2e250*/  STL [R1+0x11ec], R9 ;  /* 0x0011ec0901007387 */ /* 0x000fe80000100800 */
[----:B------:R0:W-:Y:S04]  /*2e260*/  STL [R1+0x11f0], R5 ;  /* 0x0011f00501007387 */ /* 0x0001e80000100800 */
[----:B------:R-:W-:Y:S04]  /*2e270*/  STL [R1+0x11f4], R4 ;  /* 0x0011f40401007387 */ /* 0x000fe80000100800 */
[----:B------:R-:W3:Y:S04]  /*2e280*/  LDL R15, [R1+0x184] ;  /* 0x00018400010f7983 */ /* 0x000ee80000100800 */
[----:B------:R-:W-:Y:S04]  /*2e290*/  STL [R1+0x11f8], R3 ;  /* 0x0011f80301007387 */ /* 0x000fe80000100800 */
[----:B------:R-:W4:Y:S04]  /*2e2a0*/  LDL R16, [R1+0x188] ;  /* 0x0001880001107983 */ /* 0x000f280000100800 */
[----:B------:R-:W-:Y:S04]  /*2e2b0*/  STL [R1+0x11fc], R2 ;  /* 0x0011fc0201007387 */ /* 0x000fe80000100800 */
[----:B------:R-:W4:Y:S04]  /*2e2c0*/  LDL R151, [R1+0x18c] ;  /* 0x00018c0001977983 */ /* 0x000f280000100800 */
[----:B------:R1:W-:Y:S04]  /*2e2d0*/  STL [R1+0x1200], R0 ;  /* 0x0012000001007387 */ /* 0x0003e80000100800 */
[----:B------:R-:W3:Y:S04]  /*2e2e0*/  LDL R149, [R1+0x190] ;  /* 0x0001900001957983 */ /* 0x000ee80000100800 */
[----:B------:R-:W4:Y:S04]  /*2e2f0*/  LDL R147, [R1+0x194] ;  /* 0x0001940001937983 */ /* 0x000f280000100800 */
[----:B------:R-:W3:Y:S04]  /*2e300*/  LDL R145, [R1+0x198] ;  /* 0x0001980001917983 */ /* 0x000ee80000100800 */
[----:B0-----:R-:W3:Y:S01]  /*2e310*/  LDL.LU R5, [R1+0x122c] ;  /* 0x00122c0001057983 */ /* 0x001ee20000300800 */
[----:B------:R-:W-:-:S03]  /*2e320*/  FADD R6, R144, R6 ;  /* 0x0000000690067221 */ /* 0x000fc60000000000 */
[----:B------:R-:W4:Y:S04]  /*2e330*/  LDL R143, [R1+0x19c] ;  /* 0x00019c00018f7983 */ /* 0x000f280000100800 */
[----:B-1----:R-:W4:Y:S01]  /*2e340*/  LDL.LU R0, [R1+0x1230] ;  /* 0x0012300001007983 */ /* 0x002f220000300800 */
[----:B------:R-:W-:-:S03]  /*2e350*/  FADD R7, R142, R7 ;  /* 0x000000078e077221 */ /* 0x000fc60000000000 */
[----:B------:R-:W4:Y:S04]  /*2e360*/  LDL R141, [R1+0x1a0] ;  /* 0x0001a000018d7983 */ /* 0x000f280000100800 */
[----:B------:R-:W4:Y:S04]  /*2e370*/  LDL.LU R2, [R1+0x1234] ;  /* 0x0012340001027983 */ /* 0x000f280000300800 */
[----:B------:R-:W4:Y:S04]  /*2e380*/  LDL R139, [R1+0x1a4] ;  /* 0x0001a400018b7983 */ /* 0x000f280000100800 */
[----:B------:R-:W4:Y:S01]  /*2e390*/  LDL.LU R3, [R1+0x1238] ;  /* 0x0012380001037983 */ /* 0x000f220000300800 */
[----:B------:R-:W-:-:S03]  /*2e3a0*/  FADD R8, R140, R8 ;  /* 0x000000088c087221 */ /* 0x000fc60000000000 */
[----:B------:R-:W4:Y:S04]  /*2e3b0*/  LDL R137, [R1+0x1a8] ;  /* 0x0001a80001897983 */ /* 0x000f280000100800 */
[----:B------:R-:W4:Y:S04]  /*2e3c0*/  LDL.LU R4, [R1+0x123c] ;  /* 0x00123c0001047983 */ /* 0x000f280000300800 */
[----:B------:R0:W-:Y:S04]  /*2e3d0*/  STL [R1+0x1204], R6 ;  /* 0x0012040601007387 */ /* 0x0001e80000100800 */
[----:B0-----:R-:W4:Y:S04]  /*2e3e0*/  LDL.LU R6, [R1+0x1228] ;  /* 0x0012280001067983 */ /* 0x001f280000300800 */
[----:B------:R0:W-:Y:S04]  /*2e3f0*/  STL [R1+0x1208], R7 ;  /* 0x0012080701007387 */ /* 0x0001e80000100800 */
[----:B0-----:R-:W4:Y:S04]  /*2e400*/  LDL.LU R7, [R1+0x1224] ;  /* 0x0012240001077983 */ /* 0x001f280000300800 */
[----:B------:R-:W4:Y:S04]  /*2e410*/  LDL.LU R14, [R1+0x1218] ;  /* 0x00121800010e7983 */ /* 0x000f280000300800 */
[----:B------:R-:W4:Y:S04]  /*2e420*/  LDL.LU R9, [R1+0x121c] ;  /* 0x00121c0001097983 */ /* 0x000f280000300800 */
[----:B------:R0:W-:Y:S04]  /*2e430*/  STL [R1+0x120c], R8 ;  /* 0x00120c0801007387 */ /* 0x0001e80000100800 */
[----:B0-----:R-:W4:Y:S01]  /*2e440*/  LDL.LU R8, [R1+0x1220] ;  /* 0x0012200001087983 */ /* 0x001f220000300800 */
[----:B------:R-:W-:-:S03]  /*2e450*/  FADD R11, R138, R11 ;  /* 0x0000000b8a0b7221 */ /* 0x000fc60000000000 */
[----:B------:R-:W4:Y:S01]  /*2e460*/  LDL R138, [R1+0x1b0] ;  /* 0x0001b000018a7983 */ /* 0x000f220000100800 */
[----:B--2---:R-:W-:-:S03]  /*2e470*/  FADD R10, R136, R10 ;  /* 0x0000000a880a7221 */ /* 0x004fc60000000000 */
[----:B------:R-:W2:Y:S04]  /*2e480*/  LDL R136, [R1+0x1ac] ;  /* 0x0001ac0001887983 */ /* 0x000ea80000100800 */
[----:B------:R-:W-:Y:S04]  /*2e490*/  STL [R1+0x1210], R11 ;  /* 0x0012100b01007387 */ /* 0x000fe80000100800 */
[----:B------:R-:W2:Y:S04]  /*2e4a0*/  LDL R140, [R1+0x1b4] ;  /* 0x0001b400018c7983 */ /* 0x000ea80000100800 */
[----:B------:R0:W-:Y:S04]  /*2e4b0*/  STL [R1+0x1214], R10 ;  /* 0x0012140a01007387 */ /* 0x0001e80000100800 */
[----:B------:R-:W2:Y:S04]  /*2e4c0*/  LDL R142, [R1+0x1b8] ;  /* 0x0001b800018e7983 */ /* 0x000ea80000100800 */
[----:B------:R-:W2:Y:S04]  /*2e4d0*/  LDL R144, [R1+0x1bc] ;  /* 0x0001bc0001907983 */ /* 0x000ea80000100800 */
[----:B0-----:R-:W2:Y:S04]  /*2e4e0*/  LDL R10, [R1+0x1c0] ;  /* 0x0001c000010a7983 */ /* 0x001ea80000100800 */
[----:B------:R-:W2:Y:S04]  /*2e4f0*/  LDL R11, [R1+0x1c4] ;  /* 0x0001c400010b7983 */ /* 0x000ea80000100800 */
[----:B------:R-:W2:Y:S04]  /*2e500*/  LDL R12, [R1+0x1c8] ;  /* 0x0001c800010c7983 */ /* 0x000ea80000100800 */
[----:B------:R-:W2:Y:S04]  /*2e510*/  LDL R13, [R1+0x1cc] ;  /* 0x0001cc00010d7983 */ /* 0x000ea80000100800 */
[----:B------:R-:W2:Y:S04]  /*2e520*/  LDL R17, [R1+0x1d0] ;  /* 0x0001d00001117983 */ /* 0x000ea80000100800 */
[----:B------:R-:W2:Y:S04]  /*2e530*/  LDL R150, [R1+0x1d4] ;  /* 0x0001d40001967983 */ /* 0x000ea80000100800 */
[----:B------:R-:W2:Y:S04]  /*2e540*/  LDL R148, [R1+0x1d8] ;  /* 0x0001d80001947983 */ /* 0x000ea80000100800 */
[----:B------:R-:W2:Y:S01]  /*2e550*/  LDL R146, [R1+0x1dc] ;  /* 0x0001dc0001927983 */ /* 0x000ea20000100800 */
[----:B---3--:R-:W-:-:S01]  /*2e560*/  FADD R5, R145, R5 ;  /* 0x0000000591057221 */ /* 0x008fc20000000000 */
[----:B----4-:R-:W-:Y:S01]  /*2e570*/  FADD R0, R143, R0 ;  /* 0x000000008f007221 */ /* 0x010fe20000000000 */
[----:B------:R-:W-:-:S01]  /*2e580*/  FADD R2, R141, R2 ;  /* 0x000000028d027221 */ /* 0x000fc20000000000 */
[----:B------:R-:W-:Y:S01]  /*2e590*/  FADD R3, R139, R3 ;  /* 0x000000038b037221 */ /* 0x000fe20000000000 */
[----:B------:R-:W-:-:S01]  /*2e5a0*/  FADD R4, R137, R4 ;  /* 0x0000000489047221 */ /* 0x000fc20000000000 */
[----:B------:R-:W-:Y:S01]  /*2e5b0*/  FADD R6, R147, R6 ;  /* 0x0000000693067221 */ /* 0x000fe20000000000 */
[----:B------:R-:W-:-:S01]  /*2e5c0*/  FADD R7, R149, R7 ;  /* 0x0000000795077221 */ /* 0x000fc20000000000 */
[----:B------:R-:W-:Y:S01]  /*2e5d0*/  FADD R14, R15, R14 ;  /* 0x0000000e0f0e7221 */ /* 0x000fe20000000000 */
[----:B------:R-:W-:-:S04]  /*2e5e0*/  FADD R9, R16, R9 ;  /* 0x0000000910097221 */ /* 0x000fc80000000000 */
[----:B------:R-:W-:Y:S04]  /*2e5f0*/  STL [R1+0x1218], R14 ;  /* 0x0012180e01007387 */ /* 0x000fe80000100800 */
[----:B------:R-:W-:Y:S01]  /*2e600*/  STL [R1+0x121c], R9 ;  /* 0x00121c0901007387 */ /* 0x000fe20000100800 */
[----:B------:R-:W-:-:S05]  /*2e610*/  FADD R8, R151, R8 ;  /* 0x0000000897087221 */ /* 0x000fca0000000000 */
[----:B------:R-:W-:Y:S04]  /*2e620*/  STL [R1+0x1220], R8 ;  /* 0x0012200801007387 */ /* 0x000fe80000100800 */
[----:B------:R-:W-:Y:S04]  /*2e630*/  STL [R1+0x1224], R7 ;  /* 0x0012240701007387 */ /* 0x000fe80000100800 */
[----:B------:R0:W-:Y:S04]  /*2e640*/  STL [R1+0x1230], R0 ;  /* 0x0012300001007387 */ /* 0x0001e80000100800 */
[----:B------:R-:W-:Y:S04]  /*2e650*/  STL [R1+0x1228], R6 ;  /* 0x0012280601007387 */ /* 0x000fe80000100800 */
[----:B0-----:R-:W2:Y:S04]  /*2e660*/  LDL.LU R0, [R1+0x1270] ;  /* 0x0012700001007983 */ /* 0x001ea80000300800 */
[----:B------:R-:W-:Y:S04]  /*2e670*/  STL [R1+0x122c], R5 ;  /* 0x00122c0501007387 */ /* 0x000fe80000100800 */
[----:B------:R0:W-:Y:S04]  /*2e680*/  STL [R1+0x1234], R2 ;  /* 0x0012340201007387 */ /* 0x0001e80000100800 */
[----:B0-----:R-:W3:Y:S04]  /*2e690*/  LDL.LU R2, [R1+0x126c] ;  /* 0x00126c0001027983 */ /* 0x001ee80000300800 */
[----:B------:R0:W-:Y:S04]  /*2e6a0*/  STL [R1+0x1238], R3 ;  /* 0x0012380301007387 */ /* 0x0001e80000100800 */
[----:B0-----:R-:W4:Y:S04]  /*2e6b0*/  LDL.LU R3, [R1+0x1268] ;  /* 0x0012680001037983 */ /* 0x001f280000300800 */
[----:B------:R-:W3:Y:S04]  /*2e6c0*/  LDL.LU R137, [R1+0x1240] ;  /* 0x0012400001897983 */ /* 0x000ee80000300800 */
        /* <DEDUP_REMOVED lines=9> */
[----:B0-----:R-:W4:Y:S04]  /*2e760*/  LDL.LU R4, [R1+0x1264] ;  /* 0x0012640001047983 */ /* 0x001f280000300800 */
[----:B------:R-:W4:Y:S04]  /*2e770*/  LDL R145, [R1+0x1e0] ;  /* 0x0001e00001917983 */ /* 0x000f280000100800 */
[----:B------:R-:W4:Y:S04]  /*2e780*/  LDL R147, [R1+0x1e4] ;  /* 0x0001e40001937983 */ /* 0x000f280000100800 */
[----:B------:R-:W4:Y:S04]  /*2e790*/  LDL R149, [R1+0x1e8] ;  /* 0x0001e80001957983 */ /* 0x000f280000100800 */
[----:B------:R-:W4:Y:S04]  /*2e7a0*/  LDL R151, [R1+0x1ec] ;  /* 0x0001ec0001977983 */ /* 0x000f280000100800 */
[----:B------:R-:W4:Y:S04]  /*2e7b0*/  LDL R14, [R1+0x1f0] ;  /* 0x0001f000010e7983 */ /* 0x000f280000100800 */
[----:B------:R-:W4:Y:S04]  /*2e7c0*/  LDL R15, [R1+0x1f4] ;  /* 0x0001f400010f7983 */ /* 0x000f280000100800 */
[----:B------:R-:W4:Y:S01]  /*2e7d0*/  LDL R16, [R1+0x1f8] ;  /* 0x0001f80001107983 */ /* 0x000f220000100800 */
[----:B--2---:R-:W-:-:S01]  /*2e7e0*/  FADD R0, R146, R0 ;  /* 0x0000000092007221 */ /* 0x004fc20000000000 */
[----:B---3--:R-:W-:-:S02]  /*2e7f0*/  FADD R137, R136, R137 ;  /* 0x0000008988897221 */ /* 0x008fc40000000000 */
[----:B------:R-:W2:Y:S01]  /*2e800*/  LDL.LU R136, [R1+0x1534] ;  /* 0x0015340001887983 */ /* 0x000ea20000300800 */
[----:B----4-:R-:W-:-:S03]  /*2e810*/  FADD R139, R138, R139 ;  /* 0x0000008b8a8b7221 */ /* 0x010fc60000000000 */
[----:B------:R0:W-:Y:S01]  /*2e820*/  STL [R1+0x1240], R137 ;  /* 0x0012408901007387 */ /* 0x0001e20000100800 */
[----:B------:R-:W-:-:S03]  /*2e830*/  FADD R141, R140, R141 ;  /* 0x0000008d8c8d7221 */ /* 0x000fc60000000000 */
[----:B0-----:R-:W3:Y:S01]  /*2e840*/  LDL.LU R137, [R1+0x1530] ;  /* 0x0015300001897983 */ /* 0x001ee20000300800 */
[----:B------:R-:W-:-:S03]  /*2e850*/  FADD R143, R142, R143 ;  /* 0x0000008f8e8f7221 */ /* 0x000fc60000000000 */
[----:B------:R-:W4:Y:S04]  /*2e860*/  LDL.LU R138, [R1+0x152c] ;  /* 0x00152c00018a7983 */ /* 0x000f280000300800 */
[----:B------:R0:W-:Y:S01]  /*2e870*/  STL [R1+0x1244], R139 ;  /* 0x0012448b01007387 */ /* 0x0001e20000100800 */
[----:B------:R-:W-:-:S01]  /*2e880*/  FADD R9, R144, R9 ;  /* 0x0000000990097221 */ /* 0x000fc20000000000 */
[----:B------:R-:W-:Y:S01]  /*2e890*/  FADD R8, R10, R8 ;  /* 0x000000080a087221 */ /* 0x000fe20000000000 */
[----:B------:R-:W-:-:S01]  /*2e8a0*/  FADD R7, R11, R7 ;  /* 0x000000070b077221 */ /* 0x000fc20000000000 */
[----:B0-----:R-:W4:Y:S04]  /*2e8b0*/  LDL.LU R139, [R1+0x1528] ;  /* 0x00152800018b7983 */ /* 0x001f280000300800 */
        /* <DEDUP_REMOVED lines=9> */
[----:B------:R-:W-:-:S02]  /*2e950*/  FADD R2, R148, R2 ;  /* 0x0000000294027221 */ /* 0x000fc40000000000 */
[----:B0-----:R-:W4:Y:S04]  /*2e960*/  LDL.LU R143, [R1+0x1518] ;  /* 0x00151800018f7983 */ /* 0x001f280000300800 */
[----:B------:R-:W4:Y:S04]  /*2e970*/  LDL.LU R144, [R1+0x1514] ;  /* 0x0015140001907983 */ /* 0x000f280000300800 */
[----:B------:R0:W-:Y:S04]  /*2e980*/  STL [R1+0x1250], R9 ;  /* 0x0012500901007387 */ /* 0x0001e80000100800 */
[----:B------:R1:W-:Y:S04]  /*2e990*/  STL [R1+0x1254], R8 ;  /* 0x0012540801007387 */ /* 0x0003e80000100800 */
[----:B------:R1:W-:Y:S04]  /*2e9a0*/  STL [R1+0x1258], R7 ;  /* 0x0012580701007387 */ /* 0x0003e80000100800 */
[----:B------:R1:W-:Y:S04]  /*2e9b0*/  STL [R1+0x125c], R6 ;  /* 0x00125c0601007387 */ /* 0x0003e80000100800 */
[----:B------:R1:W-:Y:S04]  /*2e9c0*/  STL [R1+0x1260], R5 ;  /* 0x0012600501007387 */ /* 0x0003e80000100800 */
[----:B------:R1:W-:Y:S04]  /*2e9d0*/  STL [R1+0x1264], R4 ;  /* 0x0012640401007387 */ /* 0x0003e80000100800 */
[----:B------:R-:W2:Y:S04]  /*2e9e0*/  LDL.LU R146, [R1+0x1274] ;  /* 0x0012740001927983 */ /* 0x000ea80000300800 */
[----:B------:R1:W-:Y:S04]  /*2e9f0*/  STL [R1+0x1268], R3 ;  /* 0x0012680301007387 */ /* 0x0003e80000100800 */
[----:B------:R-:W3:Y:S04]  /*2ea00*/  LDL.LU R148, [R1+0x1278] ;  /* 0x0012780001947983 */ /* 0x000ee80000300800 */
[----:B------:R1:W-:Y:S04]  /*2ea10*/  STL [R1+0x126c], R2 ;  /* 0x00126c0201007387 */ /* 0x0003e80000100800 */
[----:B------:R-:W4:Y:S04]  /*2ea20*/  LDL.LU R150, [R1+0x127c] ;  /* 0x00127c0001967983 */ /* 0x000f280000300800 */
[----:B------:R1:W-:Y:S04]  /*2ea30*/  STL [R1+0x1270], R0 ;  /* 0x0012700001007387 */ /* 0x0003e80000100800 */
[----:B------:R-:W4:Y:S04]  /*2ea40*/  LDL.LU R17, [R1+0x1280] ;  /* 0x0012800001117983 */ /* 0x000f280000300800 */
[----:B------:R-:W4:Y:S04]  /*2ea50*/  LDL.LU R13, [R1+0x1284] ;  /* 0x00128400010d7983 */ /* 0x000f280000300800 */
[----:B------:R-:W4:Y:S04]  /*2ea60*/  LDL.LU R12, [R1+0x1288] ;  /* 0x00128800010c7983 */ /* 0x000f280000300800 */
[----:B------:R-:W4:Y:S04]  /*2ea70*/  LDL.LU R11, [R1+0x128c] ;  /* 0x00128c00010b7983 */ /* 0x000f280000300800 */
[----:B------:R-:W4:Y:S04]  /*2ea80*/  LDL.LU R10, [R1+0x1290] ;  /* 0x00129000010a7983 */ /* 0x000f280000300800 */
[----:B0-----:R-:W4:Y:S04]  /*2ea90*/  LDL.LU R9, [R1+0x1294] ;  /* 0x0012940001097983 */ /* 0x001f280000300800 */
[----:B-1----:R-:W4:Y:S04]  /*2eaa0*/  LDL.LU R8, [R1+0x1298] ;  /* 0x0012980001087983 */ /* 0x002f280000300800 */
[----:B------:R-:W4:Y:S04]  /*2eab0*/  LDL.LU R7, [R1+0x129c] ;  /* 0x00129c0001077983 */ /* 0x000f280000300800 */
[----:B------:R-:W4:Y:S04]  /*2eac0*/  LDL.LU R6, [R1+0x12a0] ;  /* 0x0012a00001067983 */ /* 0x000f280000300800 */
[----:B------:R-:W4:Y:S04]  /*2ead0*/  LDL.LU R5, [R1+0x12a4] ;  /* 0x0012a40001057983 */ /* 0x000f280000300800 */
[----:B------:R-:W4:Y:S04]  /*2eae0*/  LDL.LU R4, [R1+0x12a8] ;  /* 0x0012a80001047983 */ /* 0x000f280000300800 */
[----:B------:R-:W4:Y:S04]  /*2eaf0*/  LDL.LU R3, [R1+0x12ac] ;  /* 0x0012ac0001037983 */ /* 0x000f280000300800 */
[----:B------:R-:W4:Y:S04]  /*2eb00*/  LDL.LU R2, [R1+0x12b0] ;  /* 0x0012b00001027983 */ /* 0x000f280000300800 */
[----:B------:R-:W4:Y:S01]  /*2eb10*/  LDL.LU R0, [R1+0x12b4] ;  /* 0x0012b40001007983 */ /* 0x000f220000300800 */
[----:B--2---:R-:W-:-:S03]  /*2eb20*/  FADD R146, R145, R146 ;  /* 0x0000009291927221 */ /* 0x004fc60000000000 */
[----:B------:R-:W2:Y:S04]  /*2eb30*/  LDL.LU R145, [R1+0x1510] ;  /* 0x0015100001917983 */ /* 0x000ea80000300800 */
[----:B------:R0:W-:Y:S01]  /*2eb40*/  STL [R1+0x1274], R146 ;  /* 0x0012749201007387 */ /* 0x0001e20000100800 */
[----:B---3--:R-:W-:-:S03]  /*2eb50*/  FADD R148, R147, R148 ;  /* 0x0000009493947221 */ /* 0x008fc60000000000 */
[----:B0-----:R-:W3:Y:S01]  /*2eb60*/  LDL.LU R146, [R1+0x150c] ;  /* 0x00150c0001927983 */ /* 0x001ee20000300800 */
[----:B----4-:R-:W-:-:S03]  /*2eb70*/  FADD R150, R149, R150 ;  /* 0x0000009695967221 */ /* 0x010fc60000000000 */
[----:B------:R-:W4:Y:S04]  /*2eb80*/  LDL.LU R147, [R1+0x1508] ;  /* 0x0015080001937983 */ /* 0x000f280000300800 */
[----:B------:R0:W-:Y:S01]  /*2eb90*/  STL [R1+0x1278], R148 ;  /* 0x0012789401007387 */ /* 0x0001e20000100800 */
[----:B------:R-:W-:-:S01]  /*2eba0*/  FADD R17, R151, R17 ;  /* 0x0000001197117221 */ /* 0x000fc20000000000 */
[----:B------:R-:W-:Y:S02]  /*2ebb0*/  FADD R13, R14, R13 ;  /* 0x0000000d0e0d7221 */ /* 0x000fe40000000000 */
[----:B0-----:R-:W4:Y:S01]  /*2ebc0*/  LDL.LU R148, [R1+0x1504] ;  /* 0x0015040001947983 */ /* 0x001f220000300800 */
[----:B------:R-:W-:-:S03]  /*2ebd0*/  FADD R12, R15, R12 ;  /* 0x0000000c0f0c7221 */ /* 0x000fc60000000000 */
[----:B------:R-:W4:Y:S01]  /*2ebe0*/  LDL.LU R149, [R1+0x1500] ;  /* 0x0015000001957983 */ /* 0x000f220000300800 */
[----:B------:R-:W-:-:S03]  /*2ebf0*/  FADD R11, R16, R11 ;  /* 0x0000000b100b7221 */ /* 0x000fc60000000000 */
[----:B------:R0:W-:Y:S01]  /*2ec00*/  STL [R1+0x127c], R150 ;  /* 0x00127c9601007387 */ /* 0x0001e20000100800 */
[----:B------:R-:W-:-:S01]  /*2ec10*/  FADD R10, R18, R10 ;  /* 0x0000000a120a7221 */ /* 0x000fc20000000000 */
[----:B------:R-:W-:Y:S01]  /*2ec20*/  FADD R9, R24, R9 ;  /* 0x0000000918097221 */ /* 0x000fe20000000000 */
[----:B------:R-:W-:-:S01]  /*2ec30*/  FADD R8, R25, R8 ;  /* 0x0000000819087221 */ /* 0x000fc20000000000 */
[----:B0-----:R-:W4:Y:S04]  /*2ec40*/  LDL.LU R150, [R1+0x14fc] ;  /* 0x0014fc0001967983 */ /* 0x001f280000300800 */
[----:B------:R-:W4:Y:S01]  /*2ec50*/  LDL.LU R151, [R1+0x14f8] ;  /* 0x0014f80001977983 */ /* 0x000f220000300800 */
[----:B------:R-:W-:-:S03]  /*2ec60*/  FADD R7, R26, R7 ;  /* 0x000000071a077221 */ /* 0x000fc60000000000 */
[----:B------:R0:W-:Y:S01]  /*2ec70*/  STL [R1+0x1280], R17 ;  /* 0x0012801101007387 */ /* 0x0001e20000100800 */
[----:B------:R-:W-:-:S01]  /*2ec80*/  FADD R6, R27, R6 ;  /* 0x000000061b067221 */ /* 0x000fc20000000000 */
[----:B------:R-:W-:Y:S01]  /*2ec90*/  FADD R5, R28, R5 ;  /* 0x000000051c057221 */ /* 0x000fe20000000000 */
[----:B------:R-:W-:-:S01]  /*2eca0*/  FADD R4, R29, R4 ;  /* 0x000000041d047221 */ /* 0x000fc20000000000 */
[----:B0-----:R0:W5:Y:S04]  /*2ecb0*/  LDL.LU R17, [R1+0x14f4] ;  /* 0x0014f40001117983 */ /* 0x0011680000300800 */
[----:B------:R1:W-:Y:S04]  /*2ecc0*/  STL [R1+0x1284], R13 ;  /* 0x0012840d01007387 */ /* 0x0003e80000100800 */
[----:B------:R0:W-:Y:S04]  /*2ecd0*/  STL [R1+0x1288], R12 ;  /* 0x0012880c01007387 */ /* 0x0001e80000100800 */
[----:B------:R0:W-:Y:S01]  /*2ece0*/  STL [R1+0x128c], R11 ;  /* 0x00128c0b01007387 */ /* 0x0001e20000100800 */
[----:B------:R-:W-:-:S03]  /*2ecf0*/  FADD R3, R30, R3 ;  /* 0x000000031e037221 */ /* 0x000fc60000000000 */
[----:B------:R0:W-:Y:S04]  /*2ed00*/  STL [R1+0x1290], R10 ;  /* 0x0012900a01007387 */ /* 0x0001e80000100800 */
[----:B------:R0:W-:Y:S01]  /*2ed10*/  STL [R1+0x1294], R9 ;  /* 0x0012940901007387 */ /* 0x0001e20000100800 */
[----:B------:R-:W-:-:S03]  /*2ed20*/  FADD R2, R31, R2 ;  /* 0x000000021f027221 */ /* 0x000fc60000000000 */
[----:B------:R0:W-:Y:S04]  /*2ed30*/  STL [R1+0x1298], R8 ;  /* 0x0012980801007387 */ /* 0x0001e80000100800 */
[----:B------:R0:W-:Y:S01]  /*2ed40*/  STL [R1+0x129c], R7 ;  /* 0x00129c0701007387 */ /* 0x0001e20000100800 */
[----:B------:R-:W-:-:S03]  /*2ed50*/  FADD R0, R32, R0 ;  /* 0x0000000020007221 */ /* 0x000fc60000000000 */
        /* <DEDUP_REMOVED lines=10> */
[----:B-1----:R-:W4:Y:S04]  /*2ee00*/  LDL.LU R13, [R1+0x12c8] ;  /* 0x0012c800010d7983 */ /* 0x002f280000300800 */
[----:B0-----:R-:W4:Y:S04]  /*2ee10*/  LDL.LU R12, [R1+0x12cc] ;  /* 0x0012cc00010c7983 */ /* 0x001f280000300800 */
[----:B------:R-:W4:Y:S04]  /*2ee20*/  LDL.LU R11, [R1+0x12d0] ;  /* 0x0012d000010b7983 */ /* 0x000f280000300800 */
        /* <DEDUP_REMOVED lines=9> */
[----:B------:R-:W4:Y:S01]  /*2eec0*/  LDL.LU R0, [R1+0x12f8] ;  /* 0x0012f80001007983 */ /* 0x000f220000300800 */
[----:B--2---:R-:W-:-:S01]  /*2eed0*/  FADD R18, R33, R18 ;  /* 0x0000001221127221 */ /* 0x004fc20000000000 */
        /* <DEDUP_REMOVED lines=29> */
[----:B0-----:R-:W4:Y:S01]  /*2f0b0*/  LDL.LU R18, [R1+0x12fc] ;  /* 0x0012fc0001127983 */ /* 0x001f220000300800 */
[----:B------:R-:W-:-:S03]  /*2f0c0*/  FADD R0, R49, R0 ;  /* 0x0000000031007221 */ /* 0x000fc60000000000 */
[----:B------:R0:W-:Y:S04]  /*2f0d0*/  STL [R1+0x12f0], R3 ;  /* 0x0012f00301007387 */ /* 0x0001e80000100800 */
[----:B-1----:R-:W4:Y:S04]  /*2f0e0*/  LDL.LU R16, [R1+0x1300] ;  /* 0x0013000001107983 */ /* 0x002f280000300800 */
[----:B------:R1:W-:Y:S04]  /*2f0f0*/  STL [R1+0x12f4], R2 ;  /* 0x0012f40201007387 */ /* 0x0003e80000100800 */
[----:B--2---:R-:W2:Y:S04]  /*2f100*/  LDL.LU R15, [R1+0x1304] ;  /* 0x00130400010f7983 */ /* 0x004ea80000300800 */
[----:B------:R1:W-:Y:S04]  /*2f110*/  STL [R1+0x12f8], R0 ;  /* 0x0012f80001007387 */ /* 0x0003e80000100800 */
[----:B---3--:R-:W3:Y:S04]  /*2f120*/  LDL.LU R14, [R1+0x1308] ;  /* 0x00130800010e7983 */ /* 0x008ee80000300800 */
[----:B----4-:R-:W4:Y:S04]  /*2f130*/  LDL.LU R13, [R1+0x130c] ;  /* 0x00130c00010d7983 */ /* 0x010f280000300800 */
        /* <DEDUP_REMOVED lines=9> */
[----:B0-----:R-:W4:Y:S04]  /*2f1d0*/  LDL.LU R3, [R1+0x1334] ;  /* 0x0013340001037983 */ /* 0x001f280000300800 */
[----:B-1----:R-:W4:Y:S04]  /*2f1e0*/  LDL.LU R2, [R1+0x1338] ;  /* 0x0013380001027983 */ /* 0x002f280000300800 */
[----:B------:R-:W4:Y:S01]  /*2f1f0*/  LDL.LU R0, [R1+0x133c] ;  /* 0x00133c0001007983 */ /* 0x000f220000300800 */
[----:B------:R-:W-:-:S01]  /*2f200*/  FADD R18, R50, R18 ;  /* 0x0000001232127221 */ /* 0x000fc20000000000 */
[----:B------:R-:W-:-:S04]  /*2f210*/  FADD R16, R51, R16 ;  /* 0x0000001033107221 */ /* 0x000fc80000000000 */
[----:B------:R0:W-:Y:S01]  /*2f220*/  STL [R1+0x12fc], R18 ;  /* 0x0012fc1201007387 */ /* 0x0001e20000100800 */
[----:B--2---:R-:W-:-:S03]  /*2f230*/  FADD R15, R52, R15 ;  /* 0x0000000f340f7221 */ /* 0x004fc60000000000 */
[----:B------:R1:W-:Y:S01]  /*2f240*/  STL [R1+0x1300], R16 ;  /* 0x0013001001007387 */ /* 0x0003e20000100800 */
[----:B---3--:R-:W-:-:S03]  /*2f250*/  FADD R14, R53, R14 ;  /* 0x0000000e350e7221 */ /* 0x008fc60000000000 */
        /* <DEDUP_REMOVED lines=200> */
[----:B------:R-:W-:Y:S01]  /*2fee0*/  STL [R1+0x140c], R18 ;  /* 0x00140c1201007387 */ /* 0x000fe20000100800 */
        /* <DEDUP_REMOVED lines=47> */
[----:B------:R-:W4:Y:S01]  /*301e0*/  LDL.LU R18, [R1+0x1490] ;  /* 0x0014900001127983 */ /* 0x000f220000300800 */
[----:B------:R-:W-:Y:S01]  /*301f0*/  UMOV UR6, URZ ;  /* 0x0000003f00067c82 */ /* 0x000fe20008000000 */
[----:B------:R-:W-:-:S05]  /*30200*/  FADD R16, R135, R16 ;  /* 0x0000001087107221 */ /* 0x000fca0000000000 */
[----:B------:R0:W-:Y:S01]  /*30210*/  STL [R1+0x1450], R16 ;  /* 0x0014501001007387 */ /* 0x0001e20000100800 */
[----:B------:R-:W-:-:S03]  /*30220*/  FADD R15, R136, R15 ;  /* 0x0000000f880f7221 */ /* 0x000fc60000000000 */
[----:B0-----:R0:W5:Y:S01]  /*30230*/  LDL.LU R16, [R1+0x14f0] ;  /* 0x0014f00001107983 */ /* 0x0011620000300800 */
[----:B--2---:R-:W-:-:S03]  /*30240*/  FADD R14, R137, R14 ;  /* 0x0000000e890e7221 */ /* 0x004fc60000000000 */
[----:B------:R1:W-:Y:S01]  /*30250*/  STL [R1+0x1454], R15 ;  /* 0x0014540f01007387 */ /* 0x0003e20000100800 */
[----:B---3--:R-:W-:-:S01]  /*30260*/  FADD R13, R138, R13 ;  /* 0x0000000d8a0d7221 */ /* 0x008fc20000000000 */
[----:B----4-:R-:W-:Y:S02]  /*30270*/  FADD R12, R139, R12 ;  /* 0x0000000c8b0c7221 */ /* 0x010fe40000000000 */
[----:B-1----:R0:W5:Y:S01]  /*30280*/  LDL.LU R15, [R1+0x14ec] ;  /* 0x0014ec00010f7983 */ /* 0x0021620000300800 */
[----:B------:R-:W-:-:S03]  /*30290*/  FADD R11, R140, R11 ;  /* 0x0000000b8c0b7221 */ /* 0x000fc60000000000 */
[----:B------:R1:W-:Y:S01]  /*302a0*/  STL [R1+0x1458], R14 ;  /* 0x0014580e01007387 */ /* 0x0003e20000100800 */
[----:B------:R-:W-:-:S03]  /*302b0*/  FADD R10, R141, R10 ;  /* 0x0000000a8d0a7221 */ /* 0x000fc60000000000 */
[----:B-1----:R0:W5:Y:S01]  /*302c0*/  LDL.LU R14, [R1+0x14e8] ;  /* 0x0014e800010e7983 */ /* 0x0021620000300800 */
[----:B------:R-:W-:-:S03]  /*302d0*/  FADD R9, R142, R9 ;  /* 0x000000098e097221 */ /* 0x000fc60000000000 */
[----:B------:R1:W-:Y:S01]  /*302e0*/  STL [R1+0x145c], R13 ;  /* 0x00145c0d01007387 */ /* 0x0003e20000100800 */
[----:B------:R-:W-:-:S01]  /*302f0*/  FADD R8, R143, R8 ;  /* 0x000000088f087221 */ /* 0x000fc20000000000 */
[----:B------:R-:W-:Y:S02]  /*30300*/  FADD R7, R144, R7 ;  /* 0x0000000790077221 */ /* 0x000fe40000000000 */
[----:B-1----:R0:W5:Y:S04]  /*30310*/  LDL.LU R13, [R1+0x14e4] ;  /* 0x0014e400010d7983 */ /* 0x0021680000300800 */
[----:B------:R1:W-:Y:S01]  /*30320*/  STL [R1+0x1460], R12 ;  /* 0x0014600c01007387 */ /* 0x0003e20000100800 */
[----:B------:R-:W-:-:S01]  /*30330*/  FADD R6, R145, R6 ;  /* 0x0000000691067221 */ /* 0x000fc20000000000 */
[----:B------:R-:W-:-:S02]  /*30340*/  FADD R5, R146, R5 ;  /* 0x0000000592057221 */ /* 0x000fc40000000000 */
[----:B-1----:R0:W5:Y:S04]  /*30350*/  LDL.LU R12, [R1+0x14e0] ;  /* 0x0014e000010c7983 */ /* 0x0021680000300800 */
[----:B------:R1:W-:Y:S01]  /*30360*/  STL [R1+0x1464], R11 ;  /* 0x0014640b01007387 */ /* 0x0003e20000100800 */
[----:B------:R-:W-:-:S03]  /*30370*/  FADD R4, R147, R4 ;  /* 0x0000000493047221 */ /* 0x000fc60000000000 */
        /* <DEDUP_REMOVED lines=25> */
[----:B------:R0:W-:Y:S02]  /*30510*/  STL [R1+0x1490], R18 ;  /* 0x0014901201007387 */ /* 0x0001e40000100800 */
.L_x_28:
[----:B------:R-:W-:Y:S05]  /*30520*/  @!P1 BRA `(.L_x_29) ;  /* 0x0000000000049947 */ /* 0x000fea0003800000 */
[----:B------:R-:W-:Y:S01]  /*30530*/  BPT.TRAP 0x1 ;  /* 0x000000040000795c */ /* 0x000fe20000300000 */
.L_x_29:
[----:B0-----:R-:W2:Y:S04]  /*30540*/  LDL R18, [R1+0x149c] ;  /* 0x00149c0001127983 */ /* 0x001ea80000100800 */
[----:B-----5:R0:W-:Y:S04]  /*30550*/  STL [R1+0x14b4], R0 ;  /* 0x0014b40001007387 */ /* 0x0201e80000100800 */
[----:B0-----:R-:W3:Y:S01]  /*30560*/  LDL R0, [R1+0x14a0] ;  /* 0x0014a00001007983 */ /* 0x001ee20000100800 */
[----:B--2---:R-:W-:Y:S01]  /*30570*/  ISETP.NE.AND P0, PT, R18, RZ, PT ;  /* 0x000000ff1200720c */ /* 0x004fe20003f05270 */
[----:B------:R-:W-:-:S12]  /*30580*/  IMAD.U32 R18, RZ, RZ, UR12 ;  /* 0x0000000cff127e24 */ /* 0x000fd8000f8e00ff */
[----:B------:R-:W-:-:S05]  /*30590*/  @P0 LEA R18, R18, UR14, 0x3 ;  /* 0x0000000e12120c11 */ /* 0x000fca000f8e18ff */
[----:B------:R-:W-:-:S05]  /*305a0*/  @P0 VIADD R18, R18, 0x20 ;  /* 0x0000002012120836 */ /* 0x000fca0000000000 */
[----:B---3--:R-:W-:Y:S02]  /*305b0*/  @P0 PRMT R18, R0, 0x654, R18 ;  /* 0x0000065400120816 */ /* 0x008fe40000000012 */
[----:B------:R0:W5:Y:S01]  /*305c0*/  LDL.LU R0, [R1+0x14b4] ;  /* 0x0014b40001007983 */ /* 0x0001620000300800 */
[----:B------:R-:W-:Y:S01]  /*305d0*/  UISETP.GT.U32.AND UP0, UPT, UR7, 0x1, UPT ;  /* 0x000000010700788c */ /* 0x000fe2000bf04070 */
[----:B------:R0:W-:Y:S05]  /*305e0*/  @P0 SYNCS.ARRIVE.TRANS64.RED.A1T0 RZ, [R18+URZ], RZ ;  /* 0x000000ff12ff09a7 */ /* 0x0001ea000810043f */
[----:B------:R-:W-:-:S13]  /*305f0*/  PLOP3.LUT P0, PT, PT, PT, UP0, 0x80, 0x0 ;  /* 0x000000000000781c */ /* 0x000fda0003f0f008 */
[----:B0-----:R-:W-:Y:S05]  /*30600*/  @P0 BRA `(.L_x_30) ;  /* 0x0000000000040947 */ /* 0x001fea0003800000 */
[----:B------:R-:W-:Y:S01]  /*30610*/  BPT.TRAP 0x1 ;  /* 0x000000040000795c */ /* 0x000fe20000300000 */
.L_x_30:
[----:B------:R-:W-:Y:S01]  /*30620*/  UIADD3 UR24, UR24, 0x1, URZ ;  /* 0x0000000118187890 */ /* 0x000fe2000fffe03f */
[C---:B------:R-:W-:Y:S01]  /*30630*/  ISETP.GT.AND P0, PT, R17.reuse, 0x1, PT ;  /* 0x000000011100780c */ /* 0x040fe20003f04270 */
[----:B------:R-:W-:Y:S01]  /*30640*/  UIADD3 UR12, UR12, 0x1, URZ ;  /* 0x000000010c0c7890 */ /* 0x000fe2000fffe03f */
[----:B------:R-:W-:Y:S01]  /*30650*/  VIADD R17, R17, 0xffffffff ;  /* 0xffffffff11117836 */ /* 0x000fe20000000000 */
[----:B------:R-:W-:Y:S02]  /*30660*/  UISETP.NE.AND UP0, UPT, UR24, 0x4, UPT ;  /* 0x000000041800788c */ /* 0x000fe4000bf05270 */
[----:B------:R-:W-:Y:S02]  /*30670*/  UISETP.NE.AND UP1, UPT, UR12, 0x4, UPT ;  /* 0x000000040c00788c */ /* 0x000fe4000bf25270 */
[----:B------:R-:W-:Y:S02]  /*30680*/  USEL UR17, URZ, 0x1, UP0 ;  /* 0x000000013f117887 */ /* 0x000fe40008000000 */
[----:B------:R-:W-:-:S02]  /*30690*/  USEL UR24, UR24, URZ, UP0 ;  /* 0x0000003f18187287 */ /* 0x000fc40008000000 */
[----:B------:R-:W-:Y:S02]  /*306a0*/  USEL UR12, UR12, URZ, UP1 ;  /* 0x0000003f0c0c7287 */ /* 0x000fe40008800000 */
[----:B------:R-:W-:Y:S01]  /*306b0*/  LOP3.LUT R16, R16, UR17, RZ, 0x3c, !PT ;  /* 0x0000001110107c12 */ /* 0x000fe2000f8e3cff */
[----:B------:R-:W-:Y:S01]  /*306c0*/  UMOV UR17, 0x1 ;  /* 0x0000000100117882 */ /* 0x000fe20000000000 */
[----:B------:R-:W-:Y:S08]  /*306d0*/  @P0 BRA `(.L_x_31) ;  /* 0xfffffe8c00400947 */ /* 0x000ff0000383ffff */
.L_x_23:
[----:B------:R-:W-:-:S04]  /*306e0*/  UISETP.NE.AND UP0, UPT, UR6, URZ, UPT ;  /* 0x0000003f0600728c */ /* 0x000fc8000bf05270 */
[----:B------:R-:W-:-:S06]  /*306f0*/  USEL UR6, URZ, 0x1, !UP0 ;  /* 0x000000013f067887 */ /* 0x000fcc000c000000 */
[----:B------:R-:W-:-:S13]  /*30700*/  ISETP.NE.AND P0, PT, RZ, UR6, PT ;  /* 0x00000006ff007c0c */ /* 0x000fda000bf05270 */
[----:B------:R-:W-:Y:S05]  /*30710*/  @!P0 BRA `(.L_x_32) ;  /* 0x000000b800188947 */ /* 0x000fea0003800000 */
[----:B------:R0:W-:Y:S04]  /*30720*/  STL [R1+0x1628], R73 ;  /* 0x0016284901007387 */ /* 0x0001e80000100800 */
[----:B0-----:R-:W2:Y:S04]  /*30730*/  LDL.LU R73, [R1+0x800] ;  /* 0x0008000001497983 */ /* 0x001ea80000300800 */
[----:B------:R0:W-:Y:S04]  /*30740*/  STL [R1+0x1624], R74 ;  /* 0x0016244a01007387 */ /* 0x0001e80000100800 */
[----:B0-----:R-:W3:Y:S04]  /*30750*/  LDL.LU R74, [R1+0x804] ;  /* 0x00080400014a7983 */ /* 0x001ee80000300800 */
[----:B------:R0:W-:Y:S04]  /*30760*/  STL [R1+0x1620], R75 ;  /* 0x0016204b01007387 */ /* 0x0001e80000100800 */
[----:B0-----:R-:W4:Y:S04]  /*30770*/  LDL.LU R75, [R1+0x808] ;  /* 0x00080800014b7983 */ /* 0x001f280000300800 */
        /* <DEDUP_REMOVED lines=64> */
[----:B------:R-:W4:Y:S04]  /*30b80*/  LDL.LU R16, [R1+0xa04] ;  /* 0x000a040001107983 */ /* 0x000f280000300800 */
[----:B------:R-:W4:Y:S04]  /*30b90*/  LDL.LU R17, [R1+0x974] ;  /* 0x0009740001117983 */ /* 0x000f280000300800 */
[----:B------:R-:W4:Y:S04]  /*30ba0*/  LDL.LU R18, [R1+0xa08] ;  /* 0x000a080001127983 */ /* 0x000f280000300800 */
        /* <DEDUP_REMOVED lines=88> */
[----:B-----5:R0:W-:Y:S04]  /*31130*/  STL [R1+0x14ec], R15 ;  /* 0x0014ec0f01007387 */ /* 0x0201e80000100800 */
        /* <DEDUP_REMOVED lines=28> */
[----:B0-----:R-:W4:Y:S01]  /*31300*/  LDL.LU R0, [R1+0x88c] ;  /* 0x00088c0001007983 */ /* 0x001f220000300800 */
[----:B--2---:R-:W-:Y:S01]  /*31310*/  FADD R19, R73, R19 ;  /* 0x0000001349137221 */ /* 0x004fe20000000000 */
[----:B---3--:R-:W-:Y:S01]  /*31320*/  FADD R20, R74, R20 ;  /* 0x000000144a147221 */ /* 0x008fe20000000000 */
[----:B----4-:R-:W-:Y:S01]  /*31330*/  FADD R21, R75, R21 ;  /* 0x000000154b157221 */ /* 0x010fe20000000000 */
[----:B------:R-:W2:Y:S01]  /*31340*/  LDL.LU R73, [R1+0x1628] ;  /* 0x0016280001497983 */ /* 0x000ea20000300800 */
[----:B------:R-:W-:Y:S01]  /*31350*/  FADD R22, R76, R22 ;  /* 0x000000164c167221 */ /* 0x000fe20000000000 */
[----:B------:R-:W-:-:S02]  /*31360*/  FADD R23, R77, R23 ;  /* 0x000000174d177221 */ /* 0x000fc40000000000 */
[----:B------:R-:W3:Y:S01]  /*31370*/  LDL.LU R74, [R1+0x1624] ;  /* 0x00162400014a7983 */ /* 0x000ee20000300800 */
        /* <DEDUP_REMOVED lines=54> */
[----:B------:R-:W-:Y:S01]  /*316e0*/  FADD R179, R105, R179 ;  /* 0x000000b369b37221 */ /* 0x000fe20000000000 */
[----:B------:R-:W-:Y:S02]  /*316f0*/  FADD R109, R110, R109 ;  /* 0x0000006d6e6d7221 */ /* 0x000fe40000000000 */
[----:B------:R-:W4:Y:S01]  /*31700*/  LDL.LU R102, [R1+0x15b4] ;  /* 0x0015b40001667983 */ /* 0x000f220000300800 */
[----:B------:R-:W-:-:S03]  /*31710*/  FADD R180, R106, R180 ;  /* 0x000000b46ab47221 */ /* 0x000fc60000000000 */
[----:B------:R-:W4:Y:S01]  /*31720*/  LDL.LU R103, [R1+0x15b0] ;  /* 0x0015b00001677983 */ /* 0x000f220000300800 */
[----:B------:R-:W-:Y:S01]  /*31730*/  FADD R181, R107, R181 ;  /* 0x000000b56bb57221 */ /* 0x000fe20000000000 */
[----:B------:R-:W-:Y:S02]  /*31740*/  FADD R16, R108, R16 ;  /* 0x000000106c107221 */ /* 0x000fe40000000000 */
[----:B------:R-:W4:Y:S01]  /*31750*/  LDL.LU R104, [R1+0x15ac] ;  /* 0x0015ac0001687983 */ /* 0x000f220000300800 */
[----:B------:R-:W-:-:S03]  /*31760*/  FADD R18, R17, R18 ;  /* 0x0000001211127221 */ /* 0x000fc60000000000 */
[----:B------:R-:W4:Y:S04]  /*31770*/  LDL.LU R105, [R1+0x15a8] ;  /* 0x0015a80001697983 */ /* 0x000f280000300800 */
[----:B------:R-:W4:Y:S04]  /*31780*/  LDL.LU R106, [R1+0x15a4] ;  /* 0x0015a400016a7983 */ /* 0x000f280000300800 */
[----:B------:R-:W4:Y:S01]  /*31790*/  LDL.LU R107, [R1+0x15a0] ;  /* 0x0015a000016b7983 */ /* 0x000f220000300800 */
[----:B------:R-:W-:Y:S01]  /*317a0*/  FADD R194, R13, R194 ;  /* 0x000000c20dc27221 */ /* 0x000fe20000000000 */
        /* <DEDUP_REMOVED lines=54> */
[----:B------:R-:W-:-:S02]  /*31b10*/  FADD R182, R0, R182 ;  /* 0x000000b600b67221 */ /* 0x000fc40000000000 */
[----:B------:R-:W2:Y:S04]  /*31b20*/  LDL.LU R0, [R1+0x978] ;  /* 0x0009780001007983 */ /* 0x000ea80000300800 */
[----:B------:R0:W-:Y:S04]  /*31b30*/  STL [R1+0xa00], R109 ;  /* 0x000a006d01007387 */ /* 0x0001e80000100800 */
[----:B------:R-:W2:Y:S04]  /*31b40*/  LDL.LU R2, [R1+0xa0c] ;  /* 0x000a0c0001027983 */ /* 0x000ea80000300800 */
[----:B------:R1:W-:Y:S04]  /*31b50*/  STL [R1+0xa04], R16 ;  /* 0x000a041001007387 */ /* 0x0003e80000100800 */
[----:B------:R-:W3:Y:S04]  /*31b60*/  LDL.LU R3, [R1+0x97c] ;  /* 0x00097c0001037983 */ /* 0x000ee80000300800 */
[----:B------:R1:W-:Y:S04]  /*31b70*/  STL [R1+0xa08], R18 ;  /* 0x000a081201007387 */ /* 0x0003e80000100800 */
[----:B------:R-:W3:Y:S04]  /*31b80*/  LDL.LU R4, [R1+0xa10] ;  /* 0x000a100001047983 */ /* 0x000ee80000300800 */
        /* <DEDUP_REMOVED lines=54> */
[----:B------:R-:W4:Y:S04]  /*31ef0*/  LDL.LU R108, [R1+0x9ec] ;  /* 0x0009ec00016c7983 */ /* 0x000f280000300800 */
[----:B-1----:R-:W4:Y:S04]  /*31f00*/  LDL.LU R16, [R1+0xa80] ;  /* 0x000a800001107983 */ /* 0x002f280000300800 */
[----:B------:R-:W4:Y:S04]  /*31f10*/  LDL.LU R17, [R1+0x9f0] ;  /* 0x0009f00001117983 */ /* 0x000f280000300800 */
[----:B------:R-:W4:Y:S01]  /*31f20*/  LDL.LU R18, [R1+0xa84] ;  /* 0x000a840001127983 */ /* 0x000f220000300800 */
[----:B--2---:R-:W-:-:S05]  /*31f30*/  FADD R2, R0, R2 ;  /* 0x0000000200027221 */ /* 0x004fca0000000000 */
[----:B------:R0:W-:Y:S01]  /*31f40*/  STL [R1+0xa0c], R2 ;  /* 0x000a0c0201007387 */ /* 0x0001e20000100800 */
        /* <DEDUP_REMOVED lines=55> */
[----:B------:R-:W4:Y:S04]  /*322c0*/  LDL.LU R0, [R1+0x9f4] ;  /* 0x0009f40001007983 */ /* 0x000f280000300800 */
[----:B------:R4:W-:Y:S01]  /*322d0*/  STL [R1+0xa7c], R109 ;  /* 0x000a7c6d01007387 */ /* 0x0009e20000100800 */
[----:B------:R-:W-:-:S03]  /*322e0*/  FADD R16, R108, R16 ;  /* 0x000000106c107221 */ /* 0x000fc60000000000 */
[----:B0-----:R-:W4:Y:S04]  /*322f0*/  LDL.LU R2, [R1+0xa88] ;  /* 0x000a880001027983 */ /* 0x001f280000300800 */
[----:B------:R0:W-:Y:S01]  /*32300*/  STL [R1+0xa80], R16 ;  /* 0x000a801001007387 */ /* 0x0001e20000100800 */
[----:B------:R-:W-:-:S03]  /*32310*/  FADD R18, R17, R18 ;  /* 0x0000001211127221 */ /* 0x000fc60000000000 */
[----:B------:R-:W4:Y:S04]  /*32320*/  LDL.LU R3, [R1+0x9f8] ;  /* 0x0009f80001037983 */ /* 0x000f280000300800 */
[----:B------:R0:W-:Y:S04]  /*32330*/  STL [R1+0xa84], R18 ;  /* 0x000a841201007387 */ /* 0x0001e80000100800 */
[----:B-1----:R-:W4:Y:S04]  /*32340*/  LDL.LU R4, [R1+0xa8c] ;  /* 0x000a8c0001047983 */ /* 0x002f280000300800 */
[----:B------:R-:W4:Y:S04]  /*32350*/  LDL.LU R5, [R1+0x9fc] ;  /* 0x0009fc0001057983 */ /* 0x000f280000300800 */
[----:B--2---:R-:W2:Y:S04]  /*32360*/  LDL.LU R6, [R1+0xa90] ;  /* 0x000a900001067983 */ /* 0x004ea80000300800 */
[----:B------:R-:W2:Y:S04]  /*32370*/  LDL.LU R7, [R1+0x600] ;  /* 0x0006000001077983 */ /* 0x000ea80000300800 */
[----:B---3--:R-:W3:Y:S04]  /*32380*/  LDL.LU R8, [R1+0xa94] ;  /* 0x000a940001087983 */ /* 0x008ee80000300800 */
[----:B------:R-:W3:Y:S04]  /*32390*/  LDL.LU R9, [R1+0x604] ;  /* 0x0006040001097983 */ /* 0x000ee80000300800 */
        /* <DEDUP_REMOVED lines=52> */
[----:B------:R-:W4:Y:S01]  /*326e0*/  LDL.LU R18, [R1+0xb00] ;  /* 0x000b000001127983 */ /* 0x000f220000300800 */
[----:B------:R-:W-:-:S05]  /*326f0*/  FADD R2, R0, R2 ;  /* 0x0000000200027221 */ /* 0x000fca0000000000 */
[----:B------:R0:W-:Y:S01]  /*32700*/  STL [R1+0xa88], R2 ;  /* 0x000a880201007387 */ /* 0x0001e20000100800 */
[----:B------:R-:W-:Y:S01]  /*32710*/  FADD R4, R3, R4 ;  /* 0x0000000403047221 */ /* 0x000fe20000000000 */
[----:B--2---:R-:W-:-:S04]  /*32720*/  FADD R6, R5, R6 ;  /* 0x0000000605067221 */ /* 0x004fc80000000000 */
        /* <DEDUP_REMOVED lines=1452> */
[----:B------:R-:W4:Y:S04]  /*381f0*/  LDL.LU R136, [R1] ;  /* 0x0000000001887983 */ /* 0x000f280000300800 */
        /* <DEDUP_REMOVED lines=280> */
[----:B------:R-:W-:Y:S01]  /*39380*/  STL [R1+0x1150], R2 ;  /* 0x0011500201007387 */ /* 0x000fe20000100800 */
[----:B------:R-:W-:Y:S01]  /*39390*/  FADD R4, R3, R4 ;  /* 0x0000000403047221 */ /* 0x000fe20000000000 */
[----:B--2---:R-:W-:-:S04]  /*393a0*/  FADD R6, R5, R6 ;  /* 0x0000000605067221 */ /* 0x004fc80000000000 */
[----:B------:R-:W-:Y:S01]  /*393b0*/  STL [R1+0x1154], R4 ;  /* 0x0011540401007387 */ /* 0x000fe20000100800 */
[----:B---3--:R-:W-:-:S03]  /*393c0*/  FADD R8, R7, R8 ;  /* 0x0000000807087221 */ /* 0x008fc60000000000 */
[----:B------:R-:W-:Y:S01]  /*393d0*/  STL [R1+0x1158], R6 ;  /* 0x0011580601007387 */ /* 0x000fe20000100800 */
[----:B----4-:R-:W-:-:S03]  /*393e0*/  FADD R10, R9, R10 ;  /* 0x0000000a090a7221 */ /* 0x010fc60000000000 */
        /* <DEDUP_REMOVED lines=46> */
[----:B------:R-:W-:Y:S04]  /*396d0*/  STL [R1+0x11b8], R113 ;  /* 0x0011b87101007387 */ /* 0x000fe80000100800 */
[----:B------:R-:W-:Y:S01]  /*396e0*/  STL [R1+0x11bc], R111 ;  /* 0x0011bc6f01007387 */ /* 0x000fe20000100800 */
[----:B------:R-:W-:Y:S01]  /*396f0*/  FADD R109, R110, R109 ;  /* 0x0000006d6e6d7221 */ /* 0x000fe20000000000 */
[----:B------:R-:W-:Y:S02]  /*39700*/  FADD R16, R108, R16 ;  /* 0x000000106c107221 */ /* 0x000fe40000000000 */
[----:B------:R-:W2:Y:S04]  /*39710*/  LDL.LU R108, [R1+0x138] ;  /* 0x00013800016c7983 */ /* 0x000ea80000300800 */
[----:B------:R0:W-:Y:S01]  /*39720*/  STL [R1+0x11c0], R109 ;  /* 0x0011c06d01007387 */ /* 0x0001e20000100800 */
[----:B------:R-:W-:-:S03]  /*39730*/  FADD R18, R17, R18 ;  /* 0x0000001211127221 */ /* 0x000fc60000000000 */
[----:B0-----:R-:W2:Y:S04]  /*39740*/  LDL.LU R109, [R1+0x11cc] ;  /* 0x0011cc00016d7983 */ /* 0x001ea80000300800 */
        /* <DEDUP_REMOVED lines=61> */
[----:B-1----:R-:W4:Y:S01]  /*39b20*/  LDL.LU R18, [R1+0x1244] ;  /* 0x0012440001127983 */ /* 0x002f220000300800 */
[----:B--2---:R-:W-:-:S03]  /*39b30*/  FADD R109, R108, R109 ;  /* 0x0000006d6c6d7221 */ /* 0x004fc60000000000 */
[----:B------:R-:W2:Y:S04]  /*39b40*/  LDL.LU R108, [R1+0x159c] ;  /* 0x00159c00016c7983 */ /* 0x000ea80000300800 */
[----:B------:R0:W-:Y:S01]  /*39b50*/  STL [R1+0x11cc], R109 ;  /* 0x0011cc6d01007387 */ /* 0x0001e20000100800 */
[----:B---3--:R-:W-:-:S03]  /*39b60*/  FADD R111, R110, R111 ;  /* 0x0000006f6e6f7221 */ /* 0x008fc60000000000 */
[----:B0-----:R-:W3:Y:S04]  /*39b70*/  LDL.LU R109, [R1+0x1598] ;  /* 0x00159800016d7983 */ /* 0x001ee80000300800 */
[----:B------:R-:W3:Y:S01]  /*39b80*/  LDL.LU R110, [R1+0x1594] ;  /* 0x00159400016e7983 */ /* 0x000ee20000300800 */
[----:B----4-:R-:W-:-:S03]  /*39b90*/  FADD R113, R112, R113 ;  /* 0x0000007170717221 */ /* 0x010fc60000000000 */
[----:B------:R0:W-:Y:S01]  /*39ba0*/  STL [R1+0x11d0], R111 ;  /* 0x0011d06f01007387 */ /* 0x0001e20000100800 */
[----:B------:R-:W-:-:S03]  /*39bb0*/  FADD R115, R114, R115 ;  /* 0x0000007372737221 */ /* 0x000fc60000000000 */
[----:B0-----:R-:W4:Y:S04]  /*39bc0*/  LDL.LU R111, [R1+0x1590] ;  /* 0x00159000016f7983 */ /* 0x001f280000300800 */
[----:B------:R-:W4:Y:S01]  /*39bd0*/  LDL.LU R112, [R1+0x158c] ;  /* 0x00158c0001707983 */ /* 0x000f220000300800 */
[----:B------:R-:W-:-:S03]  /*39be0*/  FADD R117, R116, R117 ;  /* 0x0000007574757221 */ /* 0x000fc60000000000 */
[----:B------:R0:W-:Y:S01]  /*39bf0*/  STL [R1+0x11d4], R113 ;  /* 0x0011d47101007387 */ /* 0x0001e20000100800 */
[----:B------:R-:W-:-:S03]  /*39c00*/  FADD R119, R118, R119 ;  /* 0x0000007776777221 */ /* 0x000fc60000000000 */
[----:B0-----:R-:W4:Y:S04]  /*39c10*/  LDL.LU R113, [R1+0x1588] ;  /* 0x0015880001717983 */ /* 0x001f280000300800 */
[----:B------:R-:W4:Y:S04]  /*39c20*/  LDL.LU R114, [R1+0x1584] ;  /* 0x0015840001727983 */ /* 0x000f280000300800 */
[----:B------:R0:W-:Y:S01]  /*39c30*/  STL [R1+0x11d8], R115 ;  /* 0x0011d87301007387 */ /* 0x0001e20000100800 */
[----:B------:R-:W-:Y:S01]  /*39c40*/  FADD R121, R120, R121 ;  /* 0x0000007978797221 */ /* 0x000fe20000000000 */
[----:B------:R-:W-:-:S02]  /*39c50*/  FADD R123, R122, R123 ;  /* 0x0000007b7a7b7221 */ /* 0x000fc40000000000 */
[----:B0-----:R-:W4:Y:S04]  /*39c60*/  LDL.LU R115, [R1+0x1580] ;  /* 0x0015800001737983 */ /* 0x001f280000300800 */
[----:B------:R-:W4:Y:S04]  /*39c70*/  LDL.LU R116, [R1+0x157c] ;  /* 0x00157c0001747983 */ /* 0x000f280000300800 */
[----:B------:R0:W-:Y:S01]  /*39c80*/  STL [R1+0x11dc], R117 ;  /* 0x0011dc7501007387 */ /* 0x0001e20000100800 */
[----:B------:R-:W-:-:S03]  /*39c90*/  FADD R125, R124, R125 ;  /* 0x0000007d7c7d7221 */ /* 0x000fc60000000000 */
        /* <DEDUP_REMOVED lines=22> */
[----:B------:R-:W-:Y:S01]  /*39e00*/  FADD R10, R9, R10 ;  /* 0x0000000a090a7221 */ /* 0x000fe20000000000 */
[----:B------:R-:W-:Y:S01]  /*39e10*/  FADD R12, R11, R12 ;  /* 0x0000000c0b0c7221 */ /* 0x000fe20000000000 */
        /* <DEDUP_REMOVED lines=13> */
[----:B------:R-:W-:Y:S04]  /*39ef0*/  STL [R1+0x11fc], R2 ;  /* 0x0011fc0201007387 */ /* 0x000fe80000100800 */
[----:B------:R-:W-:Y:S04]  /*39f00*/  STL [R1+0x1200], R4 ;  /* 0x0012000401007387 */ /* 0x000fe80000100800 */
[----:B------:R-:W-:Y:S04]  /*39f10*/  STL [R1+0x1204], R6 ;  /* 0x0012040601007387 */ /* 0x000fe80000100800 */
        /* <DEDUP_REMOVED lines=12> */
[----:B------:R-:W-:Y:S04]  /*39fe0*/  STL [R1+0x1224], R145 ;  /* 0x0012249101007387 */ /* 0x000fe80000100800 */
[----:B------:R-:W-:Y:S01]  /*39ff0*/  STL [R1+0x1228], R143 ;  /* 0x0012288f01007387 */ /* 0x000fe20000100800 */
[----:B------:R-:W-:-:S03]  /*3a000*/  FADD R16, R132, R16 ;  /* 0x0000001084107221 */ /* 0x000fc60000000000 */
[----:B------:R-:W-:Y:S04]  /*3a010*/  STL [R1+0x122c], R141 ;  /* 0x00122c8d01007387 */ /* 0x000fe80000100800 */
[----:B------:R-:W-:Y:S04]  /*3a020*/  STL [R1+0x1230], R139 ;  /* 0x0012308b01007387 */ /* 0x000fe80000100800 */
[----:B------:R-:W-:Y:S04]  /*3a030*/  STL [R1+0x1234], R137 ;  /* 0x0012348901007387 */ /* 0x000fe80000100800 */
[----:B------:R-:W-:Y:S04]  /*3a040*/  STL [R1+0x1238], R135 ;  /* 0x0012388701007387 */ /* 0x000fe80000100800 */
[----:B------:R-:W2:Y:S04]  /*3a050*/  LDL.LU R132, [R1+0x1b4] ;  /* 0x0001b40001847983 */ /* 0x000ea80000300800 */
[----:B------:R0:W-:Y:S04]  /*3a060*/  STL [R1+0x123c], R133 ;  /* 0x00123c8501007387 */ /* 0x0001e80000100800 */
[----:B------:R-:W2:Y:S01]  /*3a070*/  LDL.LU R3, [R1+0x1248] ;  /* 0x0012480001037983 */ /* 0x000ea20000300800 */
[----:B------:R-:W-:-:S03]  /*3a080*/  FADD R18, R17, R18 ;  /* 0x0000001211127221 */ /* 0x000fc60000000000 */
[----:B------:R1:W-:Y:S04]  /*3a090*/  STL [R1+0x1240], R16 ;  /* 0x0012401001007387 */ /* 0x0003e80000100800 */
[----:B0-----:R-:W3:Y:S04]  /*3a0a0*/  LDL.LU R133, [R1+0x1b8] ;  /* 0x0001b80001857983 */ /* 0x001ee80000300800 */
[----:B------:R0:W-:Y:S04]  /*3a0b0*/  STL [R1+0x1244], R18 ;  /* 0x0012441201007387 */ /* 0x0001e80000100800 */
[----:B-1----:R-:W3:Y:S04]  /*3a0c0*/  LDL.LU R16, [R1+0x124c] ;  /* 0x00124c0001107983 */ /* 0x002ee80000300800 */
[----:B------:R-:W4:Y:S04]  /*3a0d0*/  LDL.LU R134, [R1+0x1bc] ;  /* 0x0001bc0001867983 */ /* 0x000f280000300800 */
[----:B------:R-:W4:Y:S04]  /*3a0e0*/  LDL.LU R17, [R1+0x1250] ;  /* 0x0012500001117983 */ /* 0x000f280000300800 */
[----:B------:R-:W4:Y:S04]  /*3a0f0*/  LDL.LU R135, [R1+0x1c0] ;  /* 0x0001c00001877983 */ /* 0x000f280000300800 */
        /* <DEDUP_REMOVED lines=33> */
[----:B------:R0:W-:Y:S04]  /*3a310*/  STL [R1+0x1248], R3 ;  /* 0x0012480301007387 */ /* 0x0001e80000100800 */
[----:B0-----:R-:W2:Y:S01]  /*3a320*/  LDL.LU R3, [R1+0x1294] ;  /* 0x0012940001037983 */ /* 0x001ea20000300800 */
[----:B---3--:R-:W-:-:S03]  /*3a330*/  FADD R16, R133, R16 ;  /* 0x0000001085107221 */ /* 0x008fc60000000000 */
[----:B------:R-:W3:Y:S01]  /*3a340*/  LDL.LU R133, [R1+0x1538] ;  /* 0x0015380001857983 */ /* 0x000ee20000300800 */
[----:B----4-:R-:W-:-:S03]  /*3a350*/  FADD R17, R134, R17 ;  /* 0x0000001186117221 */ /* 0x010fc60000000000 */
[----:B------:R0:W-:Y:S01]  /*3a360*/  STL [R1+0x124c], R16 ;  /* 0x00124c1001007387 */ /* 0x0001e20000100800 */
[----:B------:R-:W-:-:S03]  /*3a370*/  FADD R18, R135, R18 ;  /* 0x0000001287127221 */ /* 0x000fc60000000000 */
[----:B0-----:R-:W4:Y:S04]  /*3a380*/  LDL.LU R16, [R1+0x1298] ;  /* 0x0012980001107983 */ /* 0x001f280000300800 */
[----:B------:R-:W3:Y:S01]  /*3a390*/  LDL.LU R134, [R1+0x1534] ;  /* 0x0015340001867983 */ /* 0x000ee20000300800 */
[----:B------:R-:W-:-:S03]  /*3a3a0*/  FADD R137, R136, R137 ;  /* 0x0000008988897221 */ /* 0x000fc60000000000 */
[----:B------:R0:W-:Y:S01]  /*3a3b0*/  STL [R1+0x1250], R17 ;  /* 0x0012501101007387 */ /* 0x0001e20000100800 */
[----:B------:R-:W-:-:S03]  /*3a3c0*/  FADD R139, R138, R139 ;  /* 0x0000008b8a8b7221 */ /* 0x000fc60000000000 */
[----:B0-----:R-:W3:Y:S04]  /*3a3d0*/  LDL.LU R17, [R1+0x129c] ;  /* 0x00129c0001117983 */ /* 0x001ee80000300800 */
[----:B------:R-:W3:Y:S04]  /*3a3e0*/  LDL.LU R135, [R1+0x1530] ;  /* 0x0015300001877983 */ /* 0x000ee80000300800 */
[----:B------:R0:W-:Y:S01]  /*3a3f0*/  STL [R1+0x1254], R18 ;  /* 0x0012541201007387 */ /* 0x0001e20000100800 */
[----:B------:R-:W-:Y:S01]  /*3a400*/  FADD R141, R140, R141 ;  /* 0x0000008d8c8d7221 */ /* 0x000fe20000000000 */
[----:B------:R-:W-:-:S02]  /*3a410*/  FADD R143, R142, R143 ;  /* 0x0000008f8e8f7221 */ /* 0x000fc40000000000 */
[----:B0-----:R-:W3:Y:S04]  /*3a420*/  LDL.LU R18, [R1+0x12a0] ;  /* 0x0012a00001127983 */ /* 0x001ee80000300800 */
[----:B------:R-:W3:Y:S04]  /*3a430*/  LDL.LU R136, [R1+0x152c] ;  /* 0x00152c0001887983 */ /* 0x000ee80000300800 */
[----:B------:R0:W-:Y:S01]  /*3a440*/  STL [R1+0x1258], R137 ;  /* 0x0012588901007387 */ /* 0x0001e20000100800 */
[----:B------:R-:W-:-:S03]  /*3a450*/  FADD R145, R144, R145 ;  /* 0x0000009190917221 */ /* 0x000fc60000000000 */
        /* <DEDUP_REMOVED lines=37> */
[----:B------:R0:W5:Y:S04]  /*3a6b0*/  LDL.LU R15, [R1+0x14ec] ;  /* 0x0014ec00010f7983 */ /* 0x0001680000300800 */
[----:B------:R1:W-:Y:S01]  /*3a6c0*/  STL [R1+0x1280], R8 ;  /* 0x0012800801007387 */ /* 0x0003e20000100800 */
[----:B------:R-:W-:-:S03]  /*3a6d0*/  FADD R4, R2, R4 ;  /* 0x0000000402047221 */ /* 0x000fc60000000000 */
[----:B-1----:R-:W3:Y:S04]  /*3a6e0*/  LDL.LU R8, [R1+0x12b4] ;  /* 0x0012b40001087983 */ /* 0x002ee80000300800 */
[----:B------:R0:W5:Y:S04]  /*3a6f0*/  LDL.LU R14, [R1+0x14e8] ;  /* 0x0014e800010e7983 */ /* 0x0001680000300800 */
[----:B------:R1:W-:Y:S04]  /*3a700*/  STL [R1+0x1284], R7 ;  /* 0x0012840701007387 */ /* 0x0003e80000100800 */
[----:B-1----:R-:W3:Y:S04]  /*3a710*/  LDL.LU R7, [R1+0x12b8] ;  /* 0x0012b80001077983 */ /* 0x002ee80000300800 */
[----:B------:R0:W5:Y:S04]  /*3a720*/  LDL.LU R13, [R1+0x14e4] ;  /* 0x0014e400010d7983 */ /* 0x0001680000300800 */
[----:B------:R1:W-:Y:S04]  /*3a730*/  STL [R1+0x1288], R6 ;  /* 0x0012880601007387 */ /* 0x0003e80000100800 */
[----:B-1----:R-:W3:Y:S04]  /*3a740*/  LDL.LU R6, [R1+0x12bc] ;  /* 0x0012bc0001067983 */ /* 0x002ee80000300800 */
[----:B------:R1:W-:Y:S01]  /*3a750*/  STL [R1+0x128c], R5 ;  /* 0x00128c0501007387 */ /* 0x0003e20000100800 */
[----:B--2---:R-:W-:-:S03]  /*3a760*/  FADD R3, R24, R3 ;  /* 0x0000000318037221 */ /* 0x004fc60000000000 */
[----:B-1----:R-:W2:Y:S04]  /*3a770*/  LDL.LU R5, [R1+0x12c0] ;  /* 0x0012c00001057983 */ /* 0x002ea80000300800 */
[----:B------:R1:W-:Y:S04]  /*3a780*/  STL [R1+0x1290], R4 ;  /* 0x0012900401007387 */ /* 0x0003e80000100800 */
[----:B-1----:R-:W2:Y:S04]  /*3a790*/  LDL.LU R4, [R1+0x12c4] ;  /* 0x0012c40001047983 */ /* 0x002ea80000300800 */
[----:B------:R1:W-:Y:S04]  /*3a7a0*/  STL [R1+0x1294], R3 ;  /* 0x0012940301007387 */ /* 0x0003e80000100800 */
[----:B-1----:R-:W2:Y:S04]  /*3a7b0*/  LDL.LU R3, [R1+0x12c8] ;  /* 0x0012c80001037983 */ /* 0x002ea80000300800 */
[----:B------:R-:W2:Y:S04]  /*3a7c0*/  LDL.LU R2, [R1+0x12cc] ;  /* 0x0012cc0001027983 */ /* 0x000ea80000300800 */
[----:B------:R-:W2:Y:S01]  /*3a7d0*/  LDL.LU R0, [R1+0x12d0] ;  /* 0x0012d00001007983 */ /* 0x000ea20000300800 */
[----:B----4-:R-:W-:Y:S01]  /*3a7e0*/  FADD R16, R25, R16 ;  /* 0x0000001019107221 */ /* 0x010fe20000000000 */
[----:B---3--:R-:W-:-:S04]  /*3a7f0*/  FADD R17, R26, R17 ;  /* 0x000000111a117221 */ /* 0x008fc80000000000 */
[----:B------:R1:W-:Y:S01]  /*3a800*/  STL [R1+0x1298], R16 ;  /* 0x0012981001007387 */ /* 0x0003e20000100800 */
[----:B------:R-:W-:-:S03]  /*3a810*/  FADD R18, R27, R18 ;  /* 0x000000121b127221 */ /* 0x000fc60000000000 */
[----:B------:R-:W3:Y:S04]  /*3a820*/  LDL.LU R27, [R1+0x1304] ;  /* 0x00130400011b7983 */ /* 0x000ee80000300800 */
[----:B------:R4:W-:Y:S04]  /*3a830*/  STL [R1+0x129c], R17 ;  /* 0x00129c1101007387 */ /* 0x0009e80000100800 */
[----:B------:R-:W3:Y:S04]  /*3a840*/  LDL.LU R26, [R1+0x1308] ;  /* 0x00130800011a7983 */ /* 0x000ee80000300800 */
[----:B------:R-:W3:Y:S04]  /*3a850*/  LDL.LU R25, [R1+0x130c] ;  /* 0x00130c0001197983 */ /* 0x000ee80000300800 */
[----:B------:R0:W-:Y:S04]  /*3a860*/  STL [R1+0x12a0], R18 ;  /* 0x0012a01201007387 */ /* 0x0001e80000100800 */
[----:B------:R-:W3:Y:S04]  /*3a870*/  LDL.LU R24, [R1+0x1310] ;  /* 0x0013100001187983 */ /* 0x000ee80000300800 */
[----:B-1----:R-:W3:Y:S04]  /*3a880*/  LDL.LU R16, [R1+0x1314] ;  /* 0x0013140001107983 */ /* 0x002ee80000300800 */
[----:B----4-:R-:W4:Y:S04]  /*3a890*/  LDL.LU R17, [R1+0x1318] ;  /* 0x0013180001117983 */ /* 0x010f280000300800 */
[----:B0-----:R-:W4:Y:S01]  /*3a8a0*/  LDL.LU R18, [R1+0x131c] ;  /* 0x00131c0001127983 */ /* 0x001f220000300800 */
[----:B------:R-:W-:-:S05]  /*3a8b0*/  FADD R12, R28, R12 ;  /* 0x0000000c1c0c7221 */ /* 0x000fca0000000000 */
[----:B------:R0:W-:Y:S04]  /*3a8c0*/  STL [R1+0x12a4], R12 ;  /* 0x0012a40c01007387 */ /* 0x0001e80000100800 */
[----:B0-----:R0:W5:Y:S01]  /*3a8d0*/  LDL.LU R12, [R1+0x14e0] ;  /* 0x0014e000010c7983 */ /* 0x0011620000300800 */
[----:B------:R-:W-:-:S03]  /*3a8e0*/  FADD R11, R29, R11 ;  /* 0x0000000b1d0b7221 */ /* 0x000fc60000000000 */
[----:B------:R-:W4:Y:S04]  /*3a8f0*/  LDL.LU R28, [R1+0x1300] ;  /* 0x00130000011c7983 */ /* 0x000f280000300800 */
[----:B------:R1:W-:Y:S04]  /*3a900*/  STL [R1+0x12a8], R11 ;  /* 0x0012a80b01007387 */ /* 0x0003e80000100800 */
[----:B-1----:R0:W5:Y:S01]  /*3a910*/  LDL.LU R11, [R1+0x14dc] ;  /* 0x0014dc00010b7983 */ /* 0x0021620000300800 */
        /* <DEDUP_REMOVED lines=18> */
[----:B------:R1:W-:Y:S01]  /*3aa40*/  STL [R1+0x12bc], R6 ;  /* 0x0012bc0601007387 */ /* 0x0003e20000100800 */
[----:B--2---:R-:W-:-:S03]  /*3aa50*/  FADD R5, R35, R5 ;  /* 0x0000000523057221 */ /* 0x004fc60000000000 */
[----:B-1----:R0:W5:Y:S04]  /*3aa60*/  LDL.LU R6, [R1+0x14c8] ;  /* 0x0014c80001067983 */ /* 0x0021680000300800 */
[----:B------:R-:W2:Y:S04]  /*3aa70*/  LDL.LU R34, [R1+0x12e8] ;  /* 0x0012e80001227983 */ /* 0x000ea80000300800 */
[----:B------:R1:W-:Y:S01]  /*3aa80*/  STL [R1+0x12c0], R5 ;  /* 0x0012c00501007387 */ /* 0x0003e20000100800 */
[----:B------:R-:W-:-:S03]  /*3aa90*/  FADD R4, R36, R4 ;  /* 0x0000000424047221 */ /* 0x000fc60000000000 */
[----:B-1----:R0:W5:Y:S04]  /*3aaa0*/  LDL.LU R5, [R1+0x14c4] ;  /* 0x0014c40001057983 */ /* 0x0021680000300800 */
[----:B------:R-:W2:Y:S01]  /*3aab0*/  LDL.LU R35, [R1+0x12e4] ;  /* 0x0012e40001237983 */ /* 0x000ea20000300800 */
[----:B------:R-:W-:-:S03]  /*3aac0*/  FADD R3, R37, R3 ;  /* 0x0000000325037221 */ /* 0x000fc60000000000 */
[----:B------:R1:W-:Y:S01]  /*3aad0*/  STL [R1+0x12c4], R4 ;  /* 0x0012c40401007387 */ /* 0x0003e20000100800 */
[----:B------:R-:W-:Y:S01]  /*3aae0*/  FADD R2, R38, R2 ;  /* 0x0000000226027221 */ /* 0x000fe20000000000 */
[----:B------:R-:W-:Y:S02]  /*3aaf0*/  FADD R0, R39, R0 ;  /* 0x0000000027007221 */ /* 0x000fe40000000000 */
[----:B-1----:R0:W5:Y:S04]  /*3ab00*/  LDL.LU R4, [R1+0x14c0] ;  /* 0x0014c00001047983 */ /* 0x0021680000300800 */
[----:B------:R-:W2:Y:S04]  /*3ab10*/  LDL.LU R36, [R1+0x12e0] ;  /* 0x0012e00001247983 */ /* 0x000ea80000300800 */
[----:B------:R1:W-:Y:S04]  /*3ab20*/  STL [R1+0x12c8], R3 ;  /* 0x0012c80301007387 */ /* 0x0003e80000100800 */
[----:B-1----:R0:W5:Y:S04]  /*3ab30*/  LDL.LU R3, [R1+0x14bc] ;  /* 0x0014bc0001037983 */ /* 0x0021680000300800 */
[----:B------:R-:W2:Y:S04]  /*3ab40*/  LDL.LU R37, [R1+0x12dc] ;  /* 0x0012dc0001257983 */ /* 0x000ea80000300800 */
[----:B------:R1:W-:Y:S04]  /*3ab50*/  STL [R1+0x12cc], R2 ;  /* 0x0012cc0201007387 */ /* 0x0003e80000100800 */
[----:B-1----:R0:W5:Y:S04]  /*3ab60*/  LDL.LU R2, [R1+0x14b8] ;  /* 0x0014b80001027983 */ /* 0x0021680000300800 */
[----:B------:R-:W2:Y:S04]  /*3ab70*/  LDL.LU R38, [R1+0x12d8] ;  /* 0x0012d80001267983 */ /* 0x000ea80000300800 */
[----:B------:R1:W-:Y:S04]  /*3ab80*/  STL [R1+0x12d0], R0 ;  /* 0x0012d00001007387 */ /* 0x0003e80000100800 */
[----:B-1----:R0:W5:Y:S04]  /*3ab90*/  LDL.LU R0, [R1+0x14b4] ;  /* 0x0014b40001007983 */ /* 0x0021680000300800 */
[----:B------:R-:W2:Y:S01]  /*3aba0*/  LDL.LU R39, [R1+0x12d4] ;  /* 0x0012d40001277983 */ /* 0x000ea20000300800 */
[----:B---3--:R-:W-:Y:S01]  /*3abb0*/  FADD R27, R52, R27 ;  /* 0x0000001b341b7221 */ /* 0x008fe20000000000 */
[----:B------:R-:W-:Y:S01]  /*3abc0*/  FADD R26, R53, R26 ;  /* 0x0000001a351a7221 */ /* 0x000fe20000000000 */
[----:B------:R-:W-:Y:S01]  /*3abd0*/  FADD R25, R54, R25 ;  /* 0x0000001936197221 */ /* 0x000fe20000000000 */
[----:B------:R-:W-:Y:S01]  /*3abe0*/  FADD R24, R55, R24 ;  /* 0x0000001837187221 */ /* 0x000fe20000000000 */
[----:B------:R-:W-:Y:S01]  /*3abf0*/  FADD R16, R56, R16 ;  /* 0x0000001038107221 */ /* 0x000fe20000000000 */
[----:B----4-:R-:W-:Y:S01]  /*3ac00*/  FADD R17, R57, R17 ;  /* 0x0000001139117221 */ /* 0x010fe20000000000 */
[----:B------:R-:W-:Y:S01]  /*3ac10*/  FADD R18, R58, R18 ;  /* 0x000000123a127221 */ /* 0x000fe20000000000 */
[----:B------:R-:W-:Y:S01]  /*3ac20*/  FADD R28, R51, R28 ;  /* 0x0000001c331c7221 */ /* 0x000fe20000000000 */
[----:B------:R-:W-:Y:S01]  /*3ac30*/  FADD R29, R50, R29 ;  /* 0x0000001d321d7221 */ /* 0x000fe20000000000 */
[----:B------:R-:W-:Y:S01]  /*3ac40*/  FADD R30, R49, R30 ;  /* 0x0000001e311e7221 */ /* 0x000fe20000000000 */
[----:B------:R-:W-:Y:S01]  /*3ac50*/  FADD R31, R48, R31 ;  /* 0x0000001f301f7221 */ /* 0x000fe20000000000 */
[----:B------:R-:W-:Y:S01]  /*3ac60*/  FADD R32, R47, R32 ;  /* 0x000000202f207221 */ /* 0x000fe20000000000 */
[----:B------:R-:W-:Y:S01]  /*3ac70*/  FADD R33, R46, R33 ;  /* 0x000000212e217221 */ /* 0x000fe20000000000 */
[----:B--2---:R-:W-:Y:S01]  /*3ac80*/  FADD R34, R45, R34 ;  /* 0x000000222d227221 */ /* 0x004fe20000000000 */
[----:B------:R-:W-:Y:S01]  /*3ac90*/  FADD R35, R44, R35 ;  /* 0x000000232c237221 */ /* 0x000fe20000000000 */
[----:B------:R-:W-:Y:S01]  /*3aca0*/  FADD R36, R43, R36 ;  /* 0x000000242b247221 */ /* 0x000fe20000000000 */
[----:B------:R-:W-:Y:S01]  /*3acb0*/  FADD R37, R42, R37 ;  /* 0x000000252a257221 */ /* 0x000fe20000000000 */
[----:B------:R-:W-:Y:S01]  /*3acc0*/  FADD R38, R41, R38 ;  /* 0x0000002629267221 */ /* 0x000fe20000000000 */
[----:B------:R-:W-:-:S05]  /*3acd0*/  FADD R39, R40, R39 ;  /* 0x0000002728277221 */ /* 0x000fca0000000000 */
        /* <DEDUP_REMOVED lines=16> */
[----:B------:R-:W4:Y:S04]  /*3ade0*/  LDL.LU R51, [R1+0x1320] ;  /* 0x0013200001337983 */ /* 0x000f280000300800 */
[----:B------:R0:W-:Y:S04]  /*3adf0*/  STL [R1+0x1314], R16 ;  /* 0x0013141001007387 */ /* 0x0001e80000100800 */
[----:B------:R-:W4:Y:S04]  /*3ae00*/  LDL.LU R50, [R1+0x1324] ;  /* 0x0013240001327983 */ /* 0x000f280000300800 */
        /* <DEDUP_REMOVED lines=12> */
[----:B-1----:R-:W4:Y:S04]  /*3aed0*/  LDL.LU R39, [R1+0x1350] ;  /* 0x0013500001277983 */ /* 0x002f280000300800 */
[----:B--2---:R-:W2:Y:S04]  /*3aee0*/  LDL.LU R38, [R1+0x1354] ;  /* 0x0013540001267983 */ /* 0x004ea80000300800 */
[----:B---3--:R-:W3:Y:S04]  /*3aef0*/  LDL.LU R37, [R1+0x1358] ;  /* 0x0013580001257983 */ /* 0x008ee80000300800 */
[----:B----4-:R-:W4:Y:S04]  /*3af00*/  LDL.LU R36, [R1+0x135c] ;  /* 0x00135c0001247983 */ /* 0x010f280000300800 */
        /* <DEDUP_REMOVED lines=15> */
[----:B------:R-:W-:Y:S01]  /*3b000*/  FADD R51, R59, R51 ;  /* 0x000000333b337221 */ /* 0x000fe20000000000 */
[----:B------:R-:W-:-:S04]  /*3b010*/  FADD R50, R60, R50 ;  /* 0x000000323c327221 */ /* 0x000fc80000000000 */
        /* <DEDUP_REMOVED lines=72> */
[----:B--2---:R-:W2:Y:S04]  /*3b4a0*/  LDL.LU R39, [R1+0x13cc] ;  /* 0x0013cc0001277983 */ /* 0x004ea80000300800 */
        /* <DEDUP_REMOVED lines=168> */
[----:B------:R-:W-:Y:S01]  /*3bf30*/  FADD R17, R150, R17 ;  /* 0x0000001196117221 */ /* 0x000fe20000000000 */
[----:B------:R-:W-:-:S05]  /*3bf40*/  FADD R18, R18, R151 ;  /* 0x0000009712127221 */ /* 0x000fca0000000000 */
[----:B------:R0:W-:Y:S04]  /*3bf50*/  STL [R1+0x1490], R18 ;  /* 0x0014901201007387 */ /* 0x0001e80000100800 */
[----:B------:R0:W-:Y:S04]  /*3bf60*/  STL [R1+0x1488], R16 ;  /* 0x0014881001007387 */ /* 0x0001e80000100800 */
[----:B------:R0:W-:Y:S02]  /*3bf70*/  STL [R1+0x148c], R17 ;  /* 0x00148c1101007387 */ /* 0x0001e40000100800 */
.L_x_32:
[----:B0-----:R-:W0:Y:S02]  /*3bf80*/  LDC R16, c[0x0][0x28c] ;  /* 0x0000a300ff107b82 */ /* 0x001e240000000800 */
[----:B0-----:R-:W-:-:S13]  /*3bf90*/  ISETP.GE.AND P0, PT, R16, 0x1, PT ;  /* 0x000000011000780c */ /* 0x001fda0003f06270 */
[----:B------:R-:W-:Y:S05]  /*3bfa0*/  @!P0 BRA `(.L_x_33) ;  /* 0x0000000000588947 */ /* 0x000fea0003800000 */
[----:B------:R-:W-:-:S06]  /*3bfb0*/  UISETP.NE.AND UP0, UPT, UR10, 0x3, UPT ;  /* 0x000000030a00788c */ /* 0x000fcc000bf05270 */
[----:B------:R-:W-:-:S13]  /*3bfc0*/  PLOP3.LUT P0, PT, PT, PT, UP0, 0x80, 0x0 ;  /* 0x000000000000781c */ /* 0x000fda0003f0f008 */
[----:B------:R-:W-:Y:S05]  /*3bfd0*/  @!P0 BRA `(.L_x_34) ;  /* 0x0000000000048947 */ /* 0x000fea0003800000 */
[----:B------:R-:W-:Y:S01]  /*3bfe0*/  BPT.TRAP 0x1 ;  /* 0x000000040000795c */ /* 0x000fe20000300000 */
.L_x_34:
[----:B------:R-:W2:Y:S04]  /*3bff0*/  LDL R16, [R1+0x149c] ;  /* 0x00149c0001107983 */ /* 0x000ea80000100800 */
[----:B------:R-:W3:Y:S01]  /*3c000*/  LDL R18, [R1+0x14a0] ;  /* 0x0014a00001127983 */ /* 0x000ee20000100800 */
[----:B------:R-:W-:Y:S01]  /*3c010*/  UISETP.LT.AND UP1, UPT, UR11, 0x1, UPT ;  /* 0x000000010b00788c */ /* 0x000fe2000bf21270 */
[----:B--2---:R-:W-:Y:S01]  /*3c020*/  ISETP.NE.AND P0, PT, R16, RZ, PT ;  /* 0x000000ff1000720c */ /* 0x004fe20003f05270 */
[----:B------:R-:W-:-:S12]  /*3c030*/  IMAD.U32 R16, RZ, RZ, UR14 ;  /* 0x0000000eff107e24 */ /* 0x000fd8000f8e00ff */
[----:B------:R-:W-:-:S05]  /*3c040*/  VOTEU.ANY UP0, P0 ;  /* 0x00000000003f7886 */ /* 0x000fca0000000100 */
[----:B------:R-:W-:-:S04]  /*3c050*/  @UP0 USEL UR6, UR11, 0x1, UP1 ;  /* 0x000000010b060887 */ /* 0x000fc80008800000 */
[----:B------:R-:W-:Y:S02]  /*3c060*/  @UP0 UIADD3 UR6, UR5, UR11, -UR6 ;  /* 0x0000000b05060290 */ /* 0x000fe4000fffe806 */
[----:B------:R-:W-:-:S04]  /*3c070*/  UISETP.GT.U32.AND UP0, UPT, UR7, 0x1, UPT ;  /* 0x000000010700788c */ /* 0x000fc8000bf04070 */
[----:B------:R-:W-:-:S04]  /*3c080*/  IMAD.U32 R17, RZ, RZ, UR6 ;  /* 0x00000006ff117e24 */ /* 0x000fc8000f8e00ff */
[----:B------:R-:W-:-:S05]  /*3c090*/  @P0 IMAD.SHL.U32 R17, R17, 0x8, RZ ;  /* 0x0000000811110824 */ /* 0x000fca00078e00ff */
[----:B------:R-:W-:-:S04]  /*3c0a0*/  @P0 LOP3.LUT R17, R17, 0x18, RZ, 0xc0, !PT ;  /* 0x0000001811110812 */ /* 0x000fc800078ec0ff */
[----:B------:R-:W-:-:S04]  /*3c0b0*/  @P0 IADD3 R16, R16, 0x20, R17 ;  /* 0x0000002010100810 */ /* 0x000fc80007ffe011 */
[----:B---3--:R-:W-:-:S04]  /*3c0c0*/  @P0 PRMT R16, R18, 0x654, R16 ;  /* 0x0000065412100816 */ /* 0x008fc80000000010 */
[----:B------:R0:W-:Y:S01]  /*3c0d0*/  @P0 SYNCS.ARRIVE.TRANS64.RED.A1T0 RZ, [R16+URZ], RZ ;  /* 0x000000ff10ff09a7 */ /* 0x0001e2000810043f */
[----:B------:R-:W-:-:S13]  /*3c0e0*/  PLOP3.LUT P0, PT, PT, PT, UP0, 0x80, 0x0 ;  /* 0x000000000000781c */ /* 0x000fda0003f0f008 */
[----:B0-----:R-:W-:Y:S05]  /*3c0f0*/  @P0 BRA `(.L_x_33) ;  /* 0x0000000000040947 */ /* 0x001fea0003800000 */
[----:B------:R-:W-:Y:S01]  /*3c100*/  BPT.TRAP 0x1 ;  /* 0x000000040000795c */ /* 0x000fe20000300000 */
.L_x_33:
[----:B------:R-:W2:Y:S01]  /*3c110*/  LDL.LU R24, [R1+0x1498] ;  /* 0x0014980001187983 */ /* 0x000ea20000300800 */
[----:B------:R-:W0:Y:S01]  /*3c120*/  LDC R25, c[0x0][0x288] ;  /* 0x0000a200ff197b82 */ /* 0x000e220000000800 */
[----:B------:R-:W3:Y:S01]  /*3c130*/  S2R R30, SR_TID.X ;  /* 0x00000000001e7919 */ /* 0x000ee20000002100 */
[----:B------:R-:W-:Y:S01]  /*3c140*/  USHF.R.S32.HI UR14, URZ, 0x1f, UR25 ;  /* 0x0000001f3f0e7899 */ /* 0x000fe20008011419 */
[----:B------:R-:W-:Y:S01]  /*3c150*/  ULDC UR6, c[0x0][0x284] ;  /* 0x0000a10000067ab9 */ /* 0x000fe20000000800 */
[----:B------:R-:W4:Y:S01]  /*3c160*/  LDL.LU R29, [R1+0x1494] ;  /* 0x00149400011d7983 */ /* 0x000f220000300800 */
[----:B------:R-:W-:Y:S01]  /*3c170*/  ULDC.64 UR12, c[0x0][0x5d0] ;  /* 0x00017400000c7ab9 */ /* 0x000fe20000000a00 */
[--C-:B---3--:R-:W-:Y:S02]  /*3c180*/  SHF.R.U32.HI R26, RZ, 0x7, R30.reuse ;  /* 0x00000007ff1a7819 */ /* 0x108fe4000001161e */
[----:B------:R-:W-:Y:S02]  /*3c190*/  SHF.R.U32.HI R17, RZ, 0x2, R30 ;  /* 0x00000002ff117819 */ /* 0x000fe4000001161e */
[----:B------:R-:W-:-:S02]  /*3c1a0*/  LOP3.LUT R26, R26, 0x1, RZ, 0xc0, !PT ;  /* 0x000000011a1a7812 */ /* 0x000fc400078ec0ff */
[C---:B------:R-:W-:Y:S02]  /*3c1b0*/  LOP3.LUT R27, R30.reuse, 0x3, RZ, 0xc0, !PT ;  /* 0x000000031e1b7812 */ /* 0x040fe400078ec0ff */
[----:B------:R-:W-:Y:S01]  /*3c1c0*/  LOP3.LUT R18, R30, 0x60, RZ, 0xc0, !PT ;  /* 0x000000601e127812 */ /* 0x000fe200078ec0ff */
[----:B------:R-:W-:Y:S01]  /*3c1d0*/  IMAD.SHL.U32 R32, R26, 0x40, RZ ;  /* 0x000000401a207824 */ /* 0x000fe200078e00ff */
[----:B------:R-:W-:Y:S01]  /*3c1e0*/  LOP3.LUT R17, R17, 0x7, RZ, 0xc0, !PT ;  /* 0x0000000711117812 */ /* 0x000fe200078ec0ff */
[----:B0-----:R-:W-:Y:S01]  /*3c1f0*/  IMAD R27, R27, -0x2, R25 ;  /* 0xfffffffe1b1b7824 */ /* 0x001fe200078e0219 */
[----:B------:R-:W-:Y:S02]  /*3c200*/  SHF.R.U32.HI R18, RZ, 0x1, R18 ;  /* 0x00000001ff127819 */ /* 0x000fe40000011612 */
[--C-:B------:R-:W-:Y:S02]  /*3c210*/  LOP3.LUT R32, R32, 0x40, R17.reuse, 0xe2, !PT ;  /* 0x0000004020207812 */ /* 0x100fe400078ee211 */
[----:B------:R-:W-:-:S05]  /*3c220*/  IADD3 R16, RZ, -R18, -R17 ;  /* 0x80000012ff107210 */ /* 0x000fca0007ffe811 */
[----:B------:R-:W-:Y:S02]  /*3c230*/  IMAD R26, R26, -0x40, R16 ;  /* 0xffffffc01a1a7824 */ /* 0x000fe400078e0210 */
[----:B--2---:R-:W-:-:S04]  /*3c240*/  IMAD.SHL.U32 R24, R24, 0x200, RZ ;  /* 0x0000020018187824 */ /* 0x004fc800078e00ff */
[----:B------:R-:W-:Y:S01]  /*3c250*/  IMAD.IADD R27, R27, 0x1, -R24 ;  /* 0x000000011b1b7824 */ /* 0x000fe200078e0a18 */
[----:B------:R-:W-:Y:S01]  /*3c260*/  ISETP.GE.AND P0, PT, R24, R25, PT ;  /* 0x000000191800720c */ /* 0x000fe20003f06270 */
[----:B------:R-:W-:Y:S02]  /*3c270*/  IMAD.SHL.U32 R25, R30, 0x2, RZ ;  /* 0x000000021e197824 */ /* 0x000fe400078e00ff */
[----:B----4-:R-:W-:-:S03]  /*3c280*/  IMAD.WIDE R30, R29, 0x180, RZ ;  /* 0x000001801d1e7825 */ /* 0x010fc600078e02ff */
[----:B------:R-:W-:Y:S01]  /*3c290*/  LOP3.LUT R24, R24, 0x6, R25, 0xf8, !PT ;  /* 0x0000000618187812 */ /* 0x000fe200078ef819 */
[----:B------:R-:W-:Y:S01]  /*3c2a0*/  IMAD R16, R29, 0x180, RZ ;  /* 0x000001801d107824 */ /* 0x000fe200078e02ff */
[----:B------:R-:W-:Y:S01]  /*3c2b0*/  LOP3.LUT R32, R30, R32, R18, 0xfe, !PT ;  /* 0x000000201e207212 */ /* 0x000fe200078efe12 */
[----:B------:R-:W-:Y:S01]  /*3c2c0*/  IMAD.MOV.U32 R18, RZ, RZ, -0x1 ;  /* 0xffffffffff127424 */ /* 0x000fe200078e00ff */
[----:B------:R0:W-:Y:S01]  /*3c2d0*/  STL.64 [R1+0x188], R30 ;  /* 0x0001881e01007387 */ /* 0x0001e20000100a00 */
[----:B------:R-:W-:Y:S02]  /*3c2e0*/  SHF.R.S32.HI R25, RZ, 0x1f, R24 ;  /* 0x0000001fff197819 */ /* 0x000fe40000011418 */
[C---:B------:R-:W-:Y:S01]  /*3c2f0*/  IADD3 R26, -R16.reuse, UR6, R26 ;  /* 0x00000006101a7c10 */ /* 0x040fe2000fffe11a */
[----:B------:R0:W-:Y:S01]  /*3c300*/  STL [R1+0x4e0], R18 ;  /* 0x0004e01201007387 */ /* 0x0001e20000100800 */
[----:B------:R-:W-:Y:S01]  /*3c310*/  ISETP.GE.OR P0, PT, R16, UR6, P0 ;  /* 0x0000000610007c0c */ /* 0x000fe20008706670 */
[----:B------:R-:W-:-:S02]  /*3c320*/  UIMAD UR6, UR14, UR12, URZ ;  /* 0x0000000c0e0672a4 */ /* 0x000fc4000f8e023f */
[----:B------:R-:W-:Y:S02]  /*3c330*/  IMAD.U32 R16, RZ, RZ, UR12 ;  /* 0x0000000cff107e24 */ /* 0x000fe4000f8e00ff */
[----:B------:R-:W-:Y:S02]  /*3c340*/  UIMAD UR6, UR25, UR13, UR6 ;  /* 0x0000000d190672a4 */ /* 0x000fe4000f8e0206 */
[----:B------:R-:W-:Y:S01]  /*3c350*/  IMAD.WIDE.U32 R16, R16, UR25, R24 ;  /* 0x0000001910107c25 */ /* 0x000fe2000f8e0018 */
[----:B------:R-:W-:-:S03]  /*3c360*/  ULDC.64 UR12, c[0x0][0x5c8] ;  /* 0x00017200000c7ab9 */ /* 0x000fc60000000a00 */
[----:B------:R-:W-:Y:S02]  /*3c370*/  IMAD R29, R31, UR12, RZ ;  /* 0x0000000c1f1d7c24 */ /* 0x000fe4000f8e02ff */
[----:B------:R-:W-:Y:S02]  /*3c380*/  VIADD R17, R17, UR6 ;  /* 0x0000000611117c36 */ /* 0x000fe40008000000 */
[C---:B------:R-:W-:Y:S02]  /*3c390*/  IMAD R29, R32.reuse, UR13, R29 ;  /* 0x0000000d201d7c24 */ /* 0x040fe4000f8e021d */
[----:B------:R-:W-:Y:S01]  /*3c3a0*/  IMAD.WIDE.U32 R16, R32, UR12, R16 ;  /* 0x0000000c20107c25 */ /* 0x000fe2000f8e0010 */
[----:B0-----:R-:W-:Y:S06]  /*3c3b0*/  @P0 BRA `(.L_x_35) ;  /* 0x0000052c00840947 */ /* 0x001fec0003800000 */
[----:B------:R-:W-:Y:S01]  /*3c3c0*/  FSETP.NEU.AND P0, PT, RZ, UR9, PT ;  /* 0x00000009ff007c0b */ /* 0x000fe2000bf0d000 */
[----:B------:R-:W-:Y:S01]  /*3c3d0*/  BSSY B0, `(.L_x_35) ;  /* 0x00052df000007945 */ /* 0x000fe20003800000 */
[----:B------:R-:W-:-:S11]  /*3c3e0*/  IMAD.IADD R29, R17, 0x1, R29 ;  /* 0x00000001111d7824 */ /* 0x000fd600078e021d */
[----:B------:R-:W-:Y:S05]  /*3c3f0*/  @!P0 BRA `(.L_x_36) ;  /* 0x0000031000588947 */ /* 0x000fea0003800000 */
[----:B------:R-:W2:Y:S01]  /*3c400*/  LDL.LU R136, [R1+0xa00] ;  /* 0x000a000001887983 */ /* 0x000ea20000300800 */
[----:B------:R-:W-:Y:S01]  /*3c410*/  ISETP.GE.AND P0, PT, R26, 0x9, PT ;  /* 0x000000091a00780c */ /* 0x000fe20003f06270 */
[----:B------:R-:W-:Y:S02]  /*3c420*/  ULDC.64 UR12, c[0x0][0x5b8] ;  /* 0x00016e00000c7ab9 */ /* 0x000fe40000000a00 */
[----:B------:R-:W3:Y:S04]  /*3c430*/  LDL.LU R33, [R1+0xa04] ;  /* 0x000a040001217983 */ /* 0x000ee80000300800 */
[----:B-----5:R0:W-:Y:S04]  /*3c440*/  STL.64 [R1+0x1530], R10 ;  /* 0x0015300a01007387 */ /* 0x0201e80000100a00 */
[----:B0-----:R-:W4:Y:S01]  /*3c450*/  LDL.64 R10, [R1+0x188] ;  /* 0x00018800010a7983 */ /* 0x001f220000100a00 */
[C---:B------:R-:W-:Y:S01]  /*3c460*/  ISETP.LT.OR P1, PT, R27.reuse, 0x1, !P0 ;  /* 0x000000011b00780c */ /* 0x040fe20004721670 */
[----:B------:R-:W-:Y:S01]  /*3c470*/  UIMAD UR6, UR14, UR12, URZ ;  /* 0x0000000c0e0672a4 */ /* 0x000fe2000f8e023f */
[C---:B------:R-:W-:Y:S01]  /*3c480*/  ISETP.LT.OR P4, PT, R27.reuse, 0x2, !P0 ;  /* 0x000000021b00780c */ /* 0x040fe20004781670 */
[----:B------:R-:W-:Y:S01]  /*3c490*/  IMAD.U32 R18, RZ, RZ, UR12 ;  /* 0x0000000cff127e24 */ /* 0x000fe2000f8e00ff */
[----:B------:R-:W-:Y:S01]  /*3c4a0*/  ISETP.LT.OR P5, PT, R27, 0x9, !P0 ;  /* 0x000000091b00780c */ /* 0x000fe200047a1670 */
[----:B------:R-:W-:Y:S01]  /*3c4b0*/  UIMAD UR6, UR25, UR13, UR6 ;  /* 0x0000000d190672a4 */ /* 0x000fe2000f8e0206 */
[----:B------:R-:W-:Y:S01]  /*3c4c0*/  LOP3.LUT R12, R12, 0xdfffffff, RZ, 0xc0, !PT ;  /* 0xdfffffff0c0c7812 */ /* 0x000fe200078ec0ff */
[----:B------:R-:W-:Y:S01]  /*3c4d0*/  IMAD.WIDE.U32 R24, R18, UR25, R24 ;  /* 0x0000001912187c25 */ /* 0x000fe2000f8e0018 */
[----:B------:R-:W-:Y:S01]  /*3c4e0*/  ULDC.64 UR12, c[0x0][0x5b0] ;  /* 0x00016c00000c7ab9 */ /* 0x000fe20000000a00 */
[----:B------:R-:W-:Y:S01]  /*3c4f0*/  ULDC.64 UR14, c[0x0][0x5a8] ;  /* 0x00016a00000e7ab9 */ /* 0x000fe20000000a00 */
[----:B------:R-:W-:Y:S01]  /*3c500*/  LOP3.LUT R0, R0, 0xffff7fff, RZ, 0xc0, !PT ;  /* 0xffff7fff00007812 */ /* 0x000fe200078ec0ff */
[----:B------:R-:W-:Y:S02]  /*3c510*/  STL [R1+0x14b4], R15 ;  /* 0x0014b40f01007387 */ /* 0x000fe40000100800 */
[----:B------:R-:W0:Y:S02]  /*3c520*/  @!P1 LDC.64 R36, c[0x0][0x5c0] ;  /* 0x00017000ff249b82 */ /* 0x000e240000000a00 */
[----:B------:R-:W-:Y:S01]  /*3c530*/  @P4 LOP3.LUT R12, R12, 0x20000000, RZ, 0xfc, !PT ;  /* 0x200000000c0c4812 */ /* 0x000fe200078efcff */
[----:B------:R-:W3:Y:S03]  /*3c540*/  LDL.LU R138, [R1+0xa08] ;  /* 0x000a0800018a7983 */ /* 0x000ee60000300800 */
[----:B------:R-:W-:-:S02]  /*3c550*/  LOP3.LUT R12, R12, 0xefffffff, RZ, 0xc0, !PT ;  /* 0xefffffff0c0c7812 */ /* 0x000fc400078ec0ff */
[----:B------:R-:W1:Y:S08]  /*3c560*/  @!P4 LDC.64 R34, c[0x0][0x5c0] ;  /* 0x00017000ff22cb82 */ /* 0x000e700000000a00 */
[----:B------:R-:W1:Y:S01]  /*3c570*/  @!P5 LDC.64 R30, c[0x0][0x5c0] ;  /* 0x00017000ff1edb82 */ /* 0x000e620000000a00 */
[----:B0-----:R-:W-:-:S04]  /*3c580*/  @!P1 IADD3 R36, P2, P3, R16, R36, R3 ;  /* 0x0000002410249210 */ /* 0x001fc80007b5e003 */
[----:B------:R-:W-:Y:S02]  /*3c590*/  @!P1 IADD3.X R37, R29, R37, R2, P2, P3 ;  /* 0x000000251d259210 */ /* 0x000fe400017e6402 */
[----:B-1----:R-:W-:Y:S01]  /*3c5a0*/  @!P4 IADD3 R38, P2, P3, R16, R34, R3 ;  /* 0x000000221026c210 */ /* 0x002fe20007b5e003 */
[----:B------:R-:W-:-:S03]  /*3c5b0*/  IMAD.MOV.U32 R34, RZ, RZ, R24 ;  /* 0x000000ffff227224 */ /* 0x000fc600078e0018 */
[----:B------:R-:W-:Y:S01]  /*3c5c0*/  @!P4 IADD3.X R39, R29, R35, R2, P2, P3 ;  /* 0x000000231d27c210 */ /* 0x000fe200017e6402 */
[----:B------:R-:W-:Y:S01]  /*3c5d0*/  VIADD R35, R25, UR6 ;  /* 0x0000000619237c36 */ /* 0x000fe20008000000 */
[----:B------:R-:W-:Y:S01]  /*3c5e0*/  @!P5 IADD3 R42, P2, P3, R16, R30, R3 ;  /* 0x0000001e102ad210 */ /* 0x000fe20007b5e003 */
[----:B------:R-:W-:-:S03]  /*3c5f0*/  IMAD.WIDE.U32 R24, R32, UR12, R34 ;  /* 0x0000000c20187c25 */ /* 0x000fc6000f8e0022 */
[----:B------:R-:W-:Y:S02]  /*3c600*/  @!P5 IADD3.X R43, R29, R31, R2, P2, P3 ;  /* 0x0000001f1d2bd210 */ /* 0x000fe400017e6402 */
[----:B------:R-:W-:-:S13]  /*3c610*/  ISETP.LT.OR P2, PT, R27, 0xa, !P0 ;  /* 0x0000000a1b00780c */ /* 0x000fda0004741670 */
[----:B------:R-:W0:Y:S01]  /*3c620*/  @!P2 LDC.64 R30, c[0x0][0x5c0] ;  /* 0x00017000ff1eab82 */ /* 0x000e220000000a00 */
[----:B------:R-:W-:Y:S02]  /*3c630*/  @P2 LOP3.LUT R12, R12, 0x10000000, RZ, 0xfc, !PT ;  /* 0x100000000c0c2812 */ /* 0x000fe400078efcff */
[----:B0-----:R-:W-:-:S04]  /*3c640*/  @!P2 IADD3 R44, P3, P6, R16, R30, R3 ;  /* 0x0000001e102ca210 */ /* 0x001fc80007e7e003 */
[----:B------:R-:W-:Y:S02]  /*3c650*/  @!P2 IADD3.X R45, R29, R31, R2, P3, P6 ;  /* 0x0000001f1d2da210 */ /* 0x000fe40001fec402 */
[----:B------:R-:W-:Y:S02]  /*3c660*/  IADD3 R24, P3, R24, UR14, RZ ;  /* 0x0000000e18187c10 */ /* 0x000fe4000ff7e0ff */
[----:B------:R-:W-:Y:S01]  /*3c670*/  ISETP.GE.AND P2, PT, R26, 0x1, PT ;  /* 0x000000011a00780c */ /* 0x000fe20003f46270 */
[----:B----4-:R-:W-:-:S04]  /*3c680*/  IMAD R18, R11, UR12, RZ ;  /* 0x0000000c0b127c24 */ /* 0x010fc8000f8e02ff */
[----:B------:R-:W-:-:S05]  /*3c690*/  IMAD R18, R32, UR13, R18 ;  /* 0x0000000d20127c24 */ /* 0x000fca000f8e0212 */
[--C-:B------:R-:W-:Y:S02]  /*3c6a0*/  IADD3.X R25, R25, UR15, R18.reuse, P3, !PT ;  /* 0x0000000f19197c10 */ /* 0x100fe40009ffe412 */
[----:B------:R-:W-:Y:S02]  /*3c6b0*/  ISETP.LT.OR P3, PT, R27, 0x1, !P2 ;  /* 0x000000011b00780c */ /* 0x000fe40005761670 */
[----:B------:R-:W-:-:S11]  /*3c6c0*/  PRMT R18, RZ, 0x7610, R18 ;  /* 0x00007610ff127816 */ /* 0x000fd60000000012 */
[----:B------:R-:W4:Y:S02]  /*3c6d0*/  @!P3 LDG.E.U8 R18, desc[UR26][R24.64] ;  /* 0x0000001a1812b981 */ /* 0x000f24000c1e1100 */
[----:B----4-:R-:W-:-:S04]  /*3c6e0*/  LOP3.LUT R18, R18, 0xff, RZ, 0xc0, !PT ;  /* 0x000000ff12127812 */ /* 0x010fc800078ec0ff */
[----:B------:R-:W-:-:S05]  /*3c6f0*/  F2FP.F16.E4M3.UNPACK_B R18, R18 ;  /* 0x00000012ff12723e */ /* 0x000fca00020006ff */
[----:B------:R-:W-:-:S05]  /*3c700*/  HADD2.F32 R18, -RZ, R18.H0_H0 ;  /* 0x20000012ff127230 */ /* 0x000fca0000004100 */
[----:B------:R-:W-:-:S04]  /*3c710*/  FMUL R18, R18, UR9 ;  /* 0x0000000912127c20 */ /* 0x000fc80008400000 */
[----:B------:R-:W-:Y:S02]  /*3c720*/  FFMA R30, R19, UR8, R18 ;  /* 0x00000008131e7c23 */ /* 0x000fe40008000012 */
[----:B------:R-:W0:Y:S03]  /*3c730*/  @!P3 LDC.64 R18, c[0x0][0x5c0] ;  /* 0x00017000ff12bb82 */ /* 0x000e260000000a00 */
[----:B------:R-:W-:Y:S02]  /*3c740*/  F2FP.SATFINITE.E4M3.F32.PACK_AB_MERGE_C R30, RZ, R30, RZ ;  /* 0x0000001eff1e723e */ /* 0x000fe400048070ff */
[----:B0-----:R-:W-:-:S05]  /*3c750*/  @!P3 IADD3 R18, P6, R16, R18, RZ ;  /* 0x000000121012b210 */ /* 0x001fca0007fde0ff */
[----:B------:R-:W-:-:S05]  /*3c760*/  @!P3 IMAD.X R19, R29, 0x1, R19, P6 ;  /* 0x000000011d13b824 */ /* 0x000fca00030e0613 */
[----:B------:R0:W-:Y:S01]  /*3c770*/  @!P3 STG.E.U8 desc[UR26][R18.64], R30 ;  /* 0x0000001e1200b986 */ /* 0x0001e2000c10111a */
[----:B------:R-:W-:Y:S02]  /*3c780*/  ISETP.LT.OR P3, PT, R27, 0x2, !P2 ;  /* 0x000000021b00780c */ /* 0x000fe40005761670 */
[----:B0-----:R-:W-:-:S11]  /*3c790*/  PRMT R30, RZ, 0x7610, R30 ;  /* 0x00007610ff1e7816 */ /* 0x001fd6000000001e */
[----:B------:R-:W0:Y:S01]  /*3c7a0*/  @!P3 LDC.64 R18, c[0x0][0x5c0] ;  /* 0x00017000ff12bb82 */ /* 0x000e220000000a00 */
[----:B------:R-:W4:Y:S01]  /*3c7b0*/  @!P3 LDG.E.U8 R30, desc[UR26][R24.64+0x1] ;  /* 0x0000011a181eb981 */ /* 0x000f22000c1e1100 */
[----:B0-----:R-:W-:-:S05]  /*3c7c0*/  @!P3 IADD3 R18, P6, R16, R18, RZ ;  /* 0x000000121012b210 */ /* 0x001fca0007fde0ff */
[----:B------:R-:W-:Y:S01]  /*3c7d0*/  @!P3 IMAD.X R19, R29, 0x1, R19, P6 ;  /* 0x000000011d13b824 */ /* 0x000fe200030e0613 */
[----:B----4-:R-:W-:-:S04]  /*3c7e0*/  LOP3.LUT R30, R30, 0xff, RZ, 0xc0, !PT ;  /* 0x000000ff1e1e7812 */ /* 0x010fc800078ec0ff */
[----:B------:R-:W-:-:S05]  /*3c7f0*/  F2FP.F16.E4M3.UNPACK_B R30, R30 ;  /* 0x0000001eff1e723e */ /* 0x000fca00020006ff */
[----:B------:R-:W-:-:S05]  /*3c800*/  HADD2.F32 R30, -RZ, R30.H0_H0 ;  /* 0x2000001eff1e7230 */ /* 0x000fca0000004100 */
[----:B------:R-:W-:-:S04]  /*3c810*/  FMUL R30, R30, UR9 ;  /* 0x000000091e1e7c20 */ /* 0x000fc80008400000 */
[----:B------:R-:W-:-:S05]  /*3c820*/  FFMA R20, R20, UR8, R30 ;  /* 0x0000000814147c23 */ /* 0x000fca000800001e */
[----:B------:R-:W-:-:S05]  /*3c830*/  F2FP.SATFINITE.E4M3.F32.PACK_AB_MERGE_C R20, RZ, R20, RZ ;  /* 0x00000014ff14723e */ /* 0x000fca00048070ff */
[----:B------:R0:W-:Y:S02]  /*3c840*/  @!P3 STG.E.U8 desc[UR26][R18.64+0x1], R20 ;  /* 0x000001141200b986 */ /* 0x0001e4000c10111a */
[----:B0-----:R-:W-:-:S05]  /*3c850*/  IADD3 R18, P3, R32, 0x8, RZ ;  /* 0x0000000820127810 */ /* 0x001fca0007f7e0ff */
[----:B------:R-:W-:-:S04]  /*3c860*/  IMAD.X R20, RZ, RZ, R11, P3 ;  /* 0x000000ffff147224 */ /* 0x000fc800018e060b */
[----:B------:R-:W-:-:S04]  /*3c870*/  IMAD R20, R20, UR12, RZ ;  /* 0x0000000c14147c24 */ /* 0x000fc8000f8e02ff */
[C---:B------:R-:W-:Y:S02]  /*3c880*/  IMAD R20, R18.reuse, UR13, R20 ;  /* 0x0000000d12147c24 */ /* 0x040fe4000f8e0214 */
[----:B------:R-:W-:-:S03]  /*3c890*/  IMAD.WIDE.U32 R18, R18, UR12, R34 ;  /* 0x0000000c12127c25 */ /* 0x000fc6000f8e0022 */
[----:B------:R-:W-:-:S04]  /*3c8a0*/  IADD3 R18, P3, R18, UR14, RZ ;  /* 0x0000000e12127c10 */ /* 0x000fc8000ff7e0ff */
[--C-:B------:R-:W-:Y:S02]  /*3c8b0*/  IADD3.X R19, R19, UR15, R20.reuse, P3, !PT ;  /* 0x0000000f13137c10 */ /* 0x100fe40009ffe414 */
[----:B------:R-:W-:-:S06]  /*3c8c0*/  PRMT R20, RZ, 0x7610, R20 ;  /* 0x00007610ff147816 */ /* 0x000fcc0000000014 */
[----:B------:R-:W4:Y:S01]  /*3c8d0*/  @!P1 LDG.E.U8 R20, desc[UR26][R18.64] ;  /* 0x0000001a12149981 */ /* 0x000f22000c1e1100 */
[----:B------:R-:W-:Y:S02]  /*3c8e0*/  ISETP.LT.OR P3, PT, R27, 0x11, !P0 ;  /* 0x000000111b00780c */ /* 0x000fe40004761670 */
[----:B----4-:R-:W-:-:S04]  /*3c8f0*/  LOP3.LUT R20, R20, 0xff, RZ, 0xc0, !PT ;  /* 0x000000ff14147812 */ /* 0x010fc800078ec0ff */
[----:B------:R-:W-:-:S05]  /*3c900*/  F2FP.F16.E4M3.UNPACK_B R20, R20 ;  /* 0x00000014ff14723e */ /* 0x000fca00020006ff */
[----:B------:R-:W-:-:S05]  /*3c910*/  HADD2.F32 R20, -RZ, R20.H0_H0 ;  /* 0x20000014ff147230 */ /* 0x000fca0000004100 */
[----:B------:R-:W-:-:S04]  /*3c920*/  FMUL R20, R20, UR9 ;  /* 0x0000000914147c20 */ /* 0x000fc80008400000 */
[----:B------:R-:W-:Y:S02]  /*3c930*/  FFMA R30, R21, UR8, R20 ;  /* 0x00000008151e7c23 */ /* 0x000fe40008000014 */
[----:B------:R-:W0:Y:S03]  /*3c940*/  @!P3 LDC.64 R20, c[0x0][0x5c0] ;  /* 0x00017000ff14bb82 */ /* 0x000e260000000a00 */
[----:B------:R-:W-:-:S05]  /*3c950*/  F2FP.SATFINITE.E4M3.F32.PACK_AB_MERGE_C R30, RZ, R30, RZ ;  /* 0x0000001eff1e723e */ /* 0x000fca00048070ff */
[----:B------:R1:W-:Y:S01]  /*3c960*/  @!P1 STG.E.U8 desc[UR26][R36.64], R30 ;  /* 0x0000001e24009986 */ /* 0x0003e2000c10111a */
[----:B------:R-:W-:Y:S02]  /*3c970*/  ISETP.LT.OR P1, PT, R27, 0x12, !P0 ;  /* 0x000000121b00780c */ /* 0x000fe40004721670 */
[----:B0-----:R-:W-:-:S04]  /*3c980*/  @!P3 IADD3 R40, P4, P6, R16, R20, R3 ;  /* 0x000000141028b210 */ /* 0x001fc80007e9e003 */
[----:B------:R-:W-:-:S07]  /*3c990*/  @!P3 IADD3.X R41, R29, R21, R2, P4, P6 ;  /* 0x000000151d29b210 */ /* 0x000fce00027ec402 */
[----:B------:R-:W1:Y:S01]  /*3c9a0*/  @!P1 LDC.64 R20, c[0x0][0x5c0] ;  /* 0x00017000ff149b82 */ /* 0x000e620000000a00 */
[C---:B------:R-:W-:Y:S02]  /*3c9b0*/  LOP3.LUT P4, RZ, R12.reuse, 0x20000000, RZ, 0xc0, !PT ;  /* 0x200000000cff7812 */ /* 0x040fe4000788c0ff */
[----:B------:R-:W-:-:S04]  /*3c9c0*/  LOP3.LUT R12, R12, 0xf7ffffff, RZ, 0xc0, !PT ;  /* 0xf7ffffff0c0c7812 */ /* 0x000fc800078ec0ff */
[----:B------:R-:W-:Y:S02]  /*3c9d0*/  @P3 LOP3.LUT R12, R12, 0x8000000, RZ, 0xfc, !PT ;  /* 0x080000000c0c3812 */ /* 0x000fe400078efcff */
[----:B-1----:R-:W-:Y:S02]  /*3c9e0*/  @!P1 IADD3 R36, P3, P6, R16, R20, R3 ;  /* 0x0000001410249210 */ /* 0x002fe40007e7e003 */
[----:B------:R-:W-:-:S06]  /*3c9f0*/  PRMT R20, RZ, 0x7610, R20 ;  /* 0x00007610ff147816 */ /* 0x000fcc0000000014 */
[----:B------:R-:W4:Y:S01]  /*3ca00*/  @!P4 LDG.E.U8 R20, desc[UR26][R18.64+0x1] ;  /* 0x0000011a1214c981 */ /* 0x000f22000c1e1100 */
[----:B------:R-:W-:Y:S02]  /*3ca10*/  @!P1 IADD3.X R37, R29, R21, R2, P3, P6 ;  /* 0x000000151d259210 */ /* 0x000fe40001fec402 */
        /* <DEDUP_REMOVED lines=9> */
[----:B0-----:R-:W-:-:S04]  /*3cab0*/  @!P3 IADD3 R48, P4, P6, R16, R20, R3 ;  /* 0x000000141030b210 */ /* 0x001fc80007e9e003 */
[----:B------:R-:W-:Y:S02]  /*3cac0*/  @!P3 IADD3.X R49, R29, R21, R2, P4, P6 ;  /* 0x000000151d31b210 */ /* 0x000fe400027ec402 */
[----:B------:R-:W-:Y:S02]  /*3cad0*/  ISETP.LT.OR P4, PT, R27, 0x9, !P2 ;  /* 0x000000091b00780c */ /* 0x000fe40005781670 */
[----:B------:R-:W-:-:S11]  /*3cae0*/  PRMT R20, RZ, 0x7610, R20 ;  /* 0x00007610ff147816 */ /* 0x000fd60000000014 */
[----:B------:R-:W4:Y:S01]  /*3caf0*/  @!P4 LDG.E.U8 R20, desc[UR26][R24.64+0x8] ;  /* 0x0000081a1814c981 */ /* 0x000f22000c1e1100 */
[----:B-1----:R-:W-:Y:S02]  /*3cb00*/  PRMT R22, RZ, 0x7610, R22 ;  /* 0x00007610ff167816 */ /* 0x002fe40000000016 */
        /* <DEDUP_REMOVED lines=10> */
[----:B------:R-:W-:-:S13]  /*3cbb0*/  ISETP.LT.OR P4, PT, R27, 0xa, !P2 ;  /* 0x0000000a1b00780c */ /* 0x000fda0005781670 */
[----:B------:R-:W4:Y:S01]  /*3cbc0*/  @!P4 LDG.E.U8 R22, desc[UR26][R24.64+0x9] ;  /* 0x0000091a1816c981 */ /* 0x000f22000c1e1100 */
[----:B0-----:R-:W0:Y:S02]  /*3cbd0*/  @!P4 LDC.64 R20, c[0x0][0x5c0] ;  /* 0x00017000ff14cb82 */ /* 0x001e240000000a00 */
        /* <DEDUP_REMOVED lines=8> */
[----:B------:R0:W-:Y:S01]  /*3cc60*/  @!P4 STG.E.U8 desc[UR26][R20.64+0x9], R152 ;  /* 0x000009981400c986 */ /* 0x0001e2000c10111a */
[----:B------:R-:W-:-:S13]  /*3cc70*/  ISETP.LT.OR P4, PT, R27, 0x1a, !P0 ;  /* 0x0000001a1b00780c */ /* 0x000fda0004781670 */
[----:B0-----:R-:W0:Y:S02]  /*3cc80*/  @!P4 LDC.64 R20, c[0x0][0x5c0] ;  /* 0x00017000ff14cb82 */ /* 0x001e240000000a00 */
[----:B0-----:R-:W-:Y:S02]  /*3cc90*/  @!P4 IADD3 R30, P2, P6, R16, R20, R3 ;  /* 0x00000014101ec210 */ /* 0x001fe40007e5e003 */
        /* <DEDUP_REMOVED lines=9> */
[----:B------:R-:W0:Y:S02]  /*3cd30*/  @!P2 LDC.64 R20, c[0x0][0x5c0] ;  /* 0x00017000ff14ab82 */ /* 0x000e240000000a00 */
[----:B0-----:R-:W-:-:S04]  /*3cd40*/  @!P2 IADD3 R46, P3, P6, R16, R20, R3 ;  /* 0x00000014102ea210 */ /* 0x001fc80007e7e003 */
[----:B------:R-:W-:Y:S02]  /*3cd50*/  @!P2 IADD3.X R47, R29, R21, R2, P3, P6 ;  /* 0x000000151d2fa210 */ /* 0x000fe40001fec402 */
[----:B------:R-:W-:-:S13]  /*3cd60*/  ISETP.LT.OR P3, PT, R27, 0x22, !P0 ;  /* 0x000000221b00780c */ /* 0x000fda0004761670 */
[----:B------:R-:W0:Y:S01]  /*3cd70*/  @!P3 LDC.64 R20, c[0x0][0x5c0] ;  /* 0x00017000ff14bb82 */ /* 0x000e220000000a00 */
[----:B------:R-:W-:Y:S02]  /*3cd80*/  LOP3.LUT P2, RZ, R12, 0x10000000, RZ, 0xc0, !PT ;  /* 0x100000000cff7812 */ /* 0x000fe4000784c0ff */
[----:B------:R-:W-:-:S05]  /*3cd90*/  F2FP.SATFINITE.E4M3.F32.PACK_AB_MERGE_C R153, RZ, R153, RZ ;  /* 0x00000099ff99723e */ /* 0x000fca00048070ff */
[----:B------:R0:W-:Y:S02]  /*3cda0*/  @!P5 STG.E.U8 desc[UR26][R42.64+0x8], R153 ;  /* 0x000008992a00d986 */ /* 0x0001e4000c10111a */
[----:B0-----:R-:W-:Y:S02]  /*3cdb0*/  @!P3 IADD3 R42, P5, P6, R16, R20, R3 ;  /* 0x00000014102ab210 */ /* 0x001fe40007ebe003 */
[----:B------:R-:W-:-:S06]  /*3cdc0*/  PRMT R20, RZ, 0x7610, R20 ;  /* 0x00007610ff147816 */ /* 0x000fcc0000000014 */
[----:B------:R-:W4:Y:S01]  /*3cdd0*/  @!P2 LDG.E.U8 R20, desc[UR26][R18.64+0x9] ;  /* 0x0000091a1214a981 */ /* 0x000f22000c1e1100 */
[----:B------:R-:W-:Y:S02]  /*3cde0*/  @!P3 IADD3.X R43, R29, R21, R2, P5, P6 ;  /* 0x000000151d2bb210 */ /* 0x000fe40002fec402 */
[----:B------:R-:W-:Y:S02]  /*3cdf0*/  ISETP.LT.OR P3, PT, R27, 0x29, !P0 ;  /* 0x000000291b00780c */ /* 0x000fe40004761670 */
[----:B------:R-:W-:Y:S02]  /*3ce00*/  ISETP.GE.AND P6, PT, R26, 0x1, PT ;  /* 0x000000011a00780c */ /* 0x000fe40003fc6270 */
[----:B----4-:R-:W-:-:S04]  /*3ce10*/  LOP3.LUT R20, R20, 0xff, RZ, 0xc0, !PT ;  /* 0x000000ff14147812 */ /* 0x010fc800078ec0ff */
[----:B------:R-:W-:-:S05]  /*3ce20*/  F2FP.F16.E4M3.UNPACK_B R20, R20 ;  /* 0x00000014ff14723e */ /* 0x000fca00020006ff */
[----:B------:R-:W-:-:S05]  /*3ce30*/  HADD2.F32 R20, -RZ, R20.H0_H0 ;  /* 0x20000014ff147230 */ /* 0x000fca0000004100 */
[----:B------:R-:W-:-:S04]  /*3ce40*/  FMUL R20, R20, UR9 ;  /* 0x0000000914147c20 */ /* 0x000fc80008400000 */
[----:B------:R-:W-:Y:S02]  /*3ce50*/  FFMA R154, R154, UR8, R20 ;  /* 0x000000089a9a7c23 */ /* 0x000fe40008000014 */
[----:B------:R-:W0:Y:S03]  /*3ce60*/  @!P3 LDC.64 R20, c[0x0][0x5c0] ;  /* 0x00017000ff14bb82 */ /* 0x000e260000000a00 */
[----:B------:R-:W-:-:S05]  /*3ce70*/  F2FP.SATFINITE.E4M3.F32.PACK_AB_MERGE_C R154, RZ, R154, RZ ;  /* 0x0000009aff9a723e */ /* 0x000fca00048070ff */
[----:B------:R-:W-:Y:S01]  /*3ce80*/  @!P2 STG.E.U8 desc[UR26][R44.64+0x9], R154 ;  /* 0x0000099a2c00a986 */ /* 0x000fe2000c10111a */
[----:B0-----:R-:W-:-:S04]  /*3ce90*/  @!P3 IADD3 R50, P2, P5, R16, R20, R3 ;  /* 0x000000141032b210 */ /* 0x001fc80007d5e003 */
[----:B------:R-:W-:Y:S02]  /*3cea0*/  @!P3 IADD3.X R51, R29, R21, R2, P2, P5 ;  /* 0x000000151d33b210 */ /* 0x000fe400017ea402 */
[----:B------:R-:W-:Y:S02]  /*3ceb0*/  ISETP.LT.OR P2, PT, R27, 0x11, !P6 ;  /* 0x000000111b00780c */ /* 0x000fe40007741670 */
[----:B------:R-:W-:-:S11]  /*3cec0*/  PRMT R20, RZ, 0x7610, R20 ;  /* 0x00007610ff147816 */ /* 0x000fd60000000014 */
[----:B------:R-:W4:Y:S01]  /*3ced0*/  @!P2 LDG.E.U8 R20, desc[UR26][R24.64+0x10] ;  /* 0x0000101a1814a981 */ /* 0x000f22000c1e1100 */
[----:B------:R-:W-:Y:S02]  /*3cee0*/  PRMT R22, RZ, 0x7610, R22 ;  /* 0x00007610ff167816 */ /* 0x000fe40000000016 */
        /* <DEDUP_REMOVED lines=12> */
[----:B0-----:R-:W0:Y:S01]  /*3cfb0*/  @!P2 LDC.64 R20, c[0x0][0x5c0] ;  /* 0x00017000ff14ab82 */ /* 0x001e220000000a00 */
[----:B------:R-:W-:Y:S02]  /*3cfc0*/  ISETP.LT.OR P6, PT, R27, 0x2a, !P0 ;  /* 0x0000002a1b00780c */ /* 0x000fe400047c1670 */
[----:B0-----:R-:W-:-:S05]  /*3cfd0*/  @!P2 IADD3 R20, P5, R16, R20, RZ ;  /* 0x000000141014a210 */ /* 0x001fca0007fbe0ff */
[----:B------:R-:W-:Y:S01]  /*3cfe0*/  @!P2 IMAD.X R21, R29, 0x1, R21, P5 ;  /* 0x000000011d15a824 */ /* 0x000fe200028e0615 */
[----:B------:R-:W-:Y:S02]  /*3cff0*/  LOP3.LUT P3, RZ, R12, 0x8000000, RZ, 0xc0, !PT ;  /* 0x080000000cff7812 */ /* 0x000fe4000786c0ff */
[----:B----4-:R-:W-:-:S04]  /*3d000*/  LOP3.LUT R22, R22, 0xff, RZ, 0xc0, !PT ;  /* 0x000000ff16167812 */ /* 0x010fc800078ec0ff */
[----:B------:R-:W-:-:S05]  /*3d010*/  F2FP.F16.E4M3.UNPACK_B R22, R22 ;  /* 0x00000016ff16723e */ /* 0x000fca00020006ff */
[----:B------:R-:W-:-:S05]  /*3d020*/  HADD2.F32 R22, -RZ, R22.H0_H0 ;  /* 0x20000016ff167230 */ /* 0x000fca0000004100 */
[----:B------:R-:W-:-:S04]  /*3d030*/  FMUL R22, R22, UR9 ;  /* 0x0000000916167c20 */ /* 0x000fc80008400000 */
[----:B------:R-:W-:-:S05]  /*3d040*/  FFMA R156, R156, UR8, R22 ;  /* 0x000000089c9c7c23 */ /* 0x000fca0008000016 */
[----:B------:R-:W-:-:S05]  /*3d050*/  F2FP.SATFINITE.E4M3.F32.PACK_AB_MERGE_C R156, RZ, R156, RZ ;  /* 0x0000009cff9c723e */ /* 0x000fca00048070ff */
[----:B------:R0:W-:Y:S02]  /*3d060*/  @!P2 STG.E.U8 desc[UR26][R20.64+0x11], R156 ;  /* 0x0000119c1400a986 */ /* 0x0001e4000c10111a */
        /* <DEDUP_REMOVED lines=17> */
[----:B------:R-:W1:Y:S02]  /*3d180*/  @!P3 LDC.64 R20, c[0x0][0x5c0] ;  /* 0x00017000ff14bb82 */ /* 0x000e640000000a00 */
[----:B-1----:R-:W-:Y:S02]  /*3d190*/  @!P3 IADD3 R40, P5, P6, R16, R20, R3 ;  /* 0x000000141028b210 */ /* 0x002fe40007ebe003 */
[----:B------:R-:W-:-:S06]  /*3d1a0*/  PRMT R20, RZ, 0x7610, R20 ;  /* 0x00007610ff147816 */ /* 0x000fcc0000000014 */
[----:B------:R-:W4:Y:S01]  /*3d1b0*/  @!P1 LDG.E.U8 R20, desc[UR26][R18.64+0x11] ;  /* 0x0000111a12149981 */ /* 0x000f22000c1e1100 */
[----:B------:R-:W-:Y:S02]  /*3d1c0*/  @!P3 IADD3.X R41, R29, R21, R2, P5, P6 ;  /* 0x000000151d29b210 */ /* 0x000fe40002fec402 */
[----:B------:R-:W-:Y:S02]  /*3d1d0*/  ISETP.LT.OR P6, PT, R27, 0x39, !P0 ;  /* 0x000000391b00780c */ /* 0x000fe400047c1670 */
[----:B------:R-:W-:-:S04]  /*3d1e0*/  LOP3.LUT R12, R12, 0xfbffffff, RZ, 0xc0, !PT ;  /* 0xfbffffff0c0c7812 */ /* 0x000fc800078ec0ff */
[----:B------:R-:W-:Y:S02]  /*3d1f0*/  @P2 LOP3.LUT R12, R12, 0x4000000, RZ, 0xfc, !PT ;  /* 0x040000000c0c2812 */ /* 0x000fe400078efcff */
        /* <DEDUP_REMOVED lines=30> */
[----:B------:R-:W-:Y:S02]  /*3d3e0*/  ISETP.LT.OR P2, PT, R27, 0x19, !P0 ;  /* 0x000000191b00780c */ /* 0x000fe40004741670 */
        /* <DEDUP_REMOVED lines=12> */
[----:B------:R-:W-:-:S04]  /*3d4b0*/  LOP3.LUT R12, R12, 0xfdffffff, RZ, 0xc0, !PT ;  /* 0xfdffffff0c0c7812 */ /* 0x000fc800078ec0ff */
[----:B------:R-:W-:Y:S02]  /*3d4c0*/  @P3 LOP3.LUT R12, R12, 0x2000000, RZ, 0xfc, !PT ;  /* 0x020000000c0c3812 */ /* 0x000fe400078efcff */
[----:B------:R-:W-:Y:S02]  /*3d4d0*/  ISETP.LT.OR P3, PT, R27, 0x41, !P0 ;  /* 0x000000411b00780c */ /* 0x000fe40004761670 */
[----:B------:R-:W-:Y:S02]  /*3d4e0*/  @!P1 IADD3.X R37, R29, R21, R2, P5, P6 ;  /* 0x000000151d259210 */ /* 0x000fe40002fec402 */
        /* <DEDUP_REMOVED lines=72> */
[----:B------:R-:W-:-:S05]  /*3d970*/  F2FP.SATFINITE.E4M3.F32.PACK_AB_MERGE_C R165, RZ, R165, RZ ;  /* 0x000000a5ffa5723e */ /* 0x000fca00048070ff */
[----:B------:R0:W-:Y:S01]  /*3d980*/  @!P2 STG.E.U8 desc[UR26][R46.64+0x20], R165 ;  /* 0x000020a52e00a986 */ /* 0x0001e2000c10111a */
[----:B------:R-:W-:Y:S02]  /*3d990*/  ISETP.LT.OR P2, PT, R27, 0x22, !P0 ;  /* 0x000000221b00780c */ /* 0x000fe40004741670 */
[----:B0-----:R-:W-:Y:S02]  /*3d9a0*/  @!P3 IADD3 R46, P4, P5, R16, R20, R3 ;  /* 0x00000014102eb210 */ /* 0x001fe40007d9e003 */
[----:B------:R-:W-:-:S09]  /*3d9b0*/  PRMT R20, RZ, 0x7610, R20 ;  /* 0x00007610ff147816 */ /* 0x000fd20000000014 */
[----:B------:R-:W4:Y:S01]  /*3d9c0*/  @!P2 LDG.E.U8 R20, desc[UR26][R18.64+0x21] ;  /* 0x0000211a1214a981 */ /* 0x000f22000c1e1100 */
[----:B------:R-:W-:Y:S02]  /*3d9d0*/  @!P3 IADD3.X R47, R29, R21, R2, P4, P5 ;  /* 0x000000151d2fb210 */ /* 0x000fe400027ea402 */
[----:B----4-:R-:W-:-:S04]  /*3d9e0*/  LOP3.LUT R20, R20, 0xff, RZ, 0xc0, !PT ;  /* 0x000000ff14147812 */ /* 0x010fc800078ec0ff */
[----:B------:R-:W-:-:S05]  /*3d9f0*/  F2FP.F16.E4M3.UNPACK_B R20, R20 ;  /* 0x00000014ff14723e */ /* 0x000fca00020006ff */
[----:B------:R-:W-:-:S05]  /*3da00*/  HADD2.F32 R20, -RZ, R20.H0_H0 ;  /* 0x20000014ff147230 */ /* 0x000fca0000004100 */
[----:B------:R-:W-:-:S04]  /*3da10*/  FMUL R20, R20, UR9 ;  /* 0x0000000914147c20 */ /* 0x000fc80008400000 */
[----:B------:R-:W-:-:S05]  /*3da20*/  FFMA R166, R166, UR8, R20 ;  /* 0x00000008a6a67c23 */ /* 0x000fca0008000014 */
[----:B------:R-:W-:-:S05]  /*3da30*/  F2FP.SATFINITE.E4M3.F32.PACK_AB_MERGE_C R166, RZ, R166, RZ ;  /* 0x000000a6ffa6723e */ /* 0x000fca00048070ff */
[----:B------:R-:W-:Y:S01]  /*3da40*/  @!P2 STG.E.U8 desc[UR26][R42.64+0x21], R166 ;  /* 0x000021a62a00a986 */ /* 0x000fe2000c10111a */
[----:B------:R-:W-:-:S13]  /*3da50*/  ISETP.LT.OR P2, PT, R27, 0x59, !P0 ;  /* 0x000000591b00780c */ /* 0x000fda0004741670 */
[----:B------:R-:W0:Y:S02]  /*3da60*/  @!P2 LDC.64 R20, c[0x0][0x5c0] ;  /* 0x00017000ff14ab82 */ /* 0x000e240000000a00 */
        /* <DEDUP_REMOVED lines=48> */
[----:B------:R-:W-:Y:S02]  /*3dd70*/  ISETP.LT.OR P3, PT, R27, 0x2a, !P0 ;  /* 0x0000002a1b00780c */ /* 0x000fe40004761670 */
[----:B-1----:R-:W-:Y:S02]  /*3dd80*/  @!P2 IADD3 R50, P4, P5, R16, R20, R3 ;  /* 0x000000141032a210 */ /* 0x002fe40007d9e003 */
        /* <DEDUP_REMOVED lines=96> */
[----:B------:R-:W-:-:S04]  /*3e390*/  LOP3.LUT R12, R12, 0xff7fffff, RZ, 0xc0, !PT ;  /* 0xff7fffff0c0c7812 */ /* 0x000fc800078ec0ff */
[----:B------:R-:W-:Y:S02]  /*3e3a0*/  @P5 LOP3.LUT R12, R12, 0x800000, RZ, 0xfc, !PT ;  /* 0x008000000c0c5812 */ /* 0x000fe400078efcff */
        /* <DEDUP_REMOVED lines=12> */
[----:B------:R-:W-:-:S04]  /*3e470*/  LOP3.LUT R12, R12, 0xfeffffff, RZ, 0xc0, !PT ;  /* 0xfeffffff0c0c7812 */ /* 0x000fc800078ec0ff */
[----:B------:R-:W-:Y:S02]  /*3e480*/  @P2 LOP3.LUT R12, R12, 0x1000000, RZ, 0xfc, !PT ;  /* 0x010000000c0c2812 */ /* 0x000fe400078efcff */
[----:B------:R-:W-:Y:S02]  /*3e490*/  ISETP.LT.OR P2, PT, R27, 0x81, !P0 ;  /* 0x000000811b00780c */ /* 0x000fe40004741670 */
[----:B------:R-:W-:-:S11]  /*3e4a0*/  @!P4 IADD3.X R41, R29, R21, R2, P3, P6 ;  /* 0x000000151d29c210 */ /* 0x000fd60001fec402 */
[----:B------:R-:W-:Y:S02]  /*3e4b0*/  @P2 LOP3.LUT R0, R0, 0x8000, RZ, 0xfc, !PT ;  /* 0x0000800000002812 */ /* 0x000fe400078efcff */
        /* <DEDUP_REMOVED lines=11> */
[----:B------:R0:W-:Y:S02]  /*3e570*/  @!P5 STG.E.U8 desc[UR26][R54.64+0x38], R177 ;  /* 0x000038b13600d986 */ /* 0x0001e4000c10111a */
[----:B0-----:R-:W-:Y:S02]  /*3e580*/  @!P2 IADD3 R54, P3, P6, R16, R20, R3 ;  /* 0x000000141036a210 */ /* 0x001fe40007e7e003 */
[----:B------:R-:W-:-:S06]  /*3e590*/  PRMT R20, RZ, 0x7610, R20 ;  /* 0x00007610ff147816 */ /* 0x000fcc0000000014 */
[----:B------:R-:W4:Y:S01]  /*3e5a0*/  @!P1 LDG.E.U8 R20, desc[UR26][R18.64+0x39] ;  /* 0x0000391a12149981 */ /* 0x000f22000c1e1100 */
[----:B------:R-:W-:Y:S02]  /*3e5b0*/  LOP3.LUT R0, R0, 0xffffffdf, RZ, 0xc0, !PT ;  /* 0xffffffdf00007812 */ /* 0x000fe400078ec0ff */
[----:B------:R-:W-:Y:S02]  /*3e5c0*/  @!P2 IADD3.X R55, R29, R21, R2, P3, P6 ;  /* 0x000000151d37a210 */ /* 0x000fe40001fec402 */
[----:B------:R-:W-:Y:S02]  /*3e5d0*/  @P2 LOP3.LUT R0, R0, 0x20, RZ, 0xfc, !PT ;  /* 0x0000002000002812 */ /* 0x000fe400078efcff */
        /* <DEDUP_REMOVED lines=29> */
[----:B------:R-:W-:-:S04]  /*3e7b0*/  LOP3.LUT R0, R0, 0xfffdffff, RZ, 0xc0, !PT ;  /* 0xfffdffff00007812 */ /* 0x000fc800078ec0ff */
[----:B------:R-:W-:Y:S02]  /*3e7c0*/  @P2 LOP3.LUT R0, R0, 0x20000, RZ, 0xfc, !PT ;  /* 0x0002000000002812 */ /* 0x000fe400078efcff */
        /* <DEDUP_REMOVED lines=15> */
[----:B------:R-:W-:Y:S02]  /*3e8c0*/  LOP3.LUT R0, R0, 0xfffeffff, RZ, 0xc0, !PT ;  /* 0xfffeffff00007812 */ /* 0x000fe400078ec0ff */
[----:B------:R-:W-:Y:S02]  /*3e8d0*/  @!P2 IADD3.X R37, R29, R21, R2, P1, P3 ;  /* 0x000000151d25a210 */ /* 0x000fe40000fe6402 */
[----:B------:R-:W-:Y:S02]  /*3e8e0*/  @P2 LOP3.LUT R0, R0, 0x10000, RZ, 0xfc, !PT ;  /* 0x0001000000002812 */ /* 0x000fe400078efcff */
[----:B------:R-:W-:Y:S02]  /*3e8f0*/  ISETP.LT.OR P2, PT, R27, 0x91, !P0 ;  /* 0x000000911b00780c */ /* 0x000fe40004741670 */
[----:B------:R-:W-:-:S11]  /*3e900*/  LOP3.LUT R0, R0, 0xfffbffff, RZ, 0xc0, !PT ;  /* 0xfffbffff00007812 */ /* 0x000fd600078ec0ff */
        /* <DEDUP_REMOVED lines=17> */
[----:B------:R-:W-:Y:S02]  /*3ea20*/  LOP3.LUT R0, R0, 0xffffff7f, RZ, 0xc0, !PT ;  /* 0xffffff7f00007812 */ /* 0x000fe400078ec0ff */
[----:B------:R-:W-:Y:S02]  /*3ea30*/  @!P2 IADD3.X R53, R29, R21, R2, P1, P3 ;  /* 0x000000151d35a210 */ /* 0x000fe40000fe6402 */
[----:B------:R-:W-:Y:S02]  /*3ea40*/  @P2 LOP3.LUT R0, R0, 0x80, RZ, 0xfc, !PT ;  /* 0x0000008000002812 */ /* 0x000fe400078efcff */
[----:B------:R-:W-:Y:S02]  /*3ea50*/  ISETP.LT.OR P2, PT, R27, 0x99, !P0 ;  /* 0x000000991b00780c */ /* 0x000fe40004741670 */
[----:B----4-:R-:W-:-:S04]  /*3ea60*/  LOP3.LUT R20, R20, 0xff, RZ, 0xc0, !PT ;  /* 0x000000ff14147812 */ /* 0x010fc800078ec0ff */
[----:B------:R-:W-:-:S05]  /*3ea70*/  F2FP.F16.E4M3.UNPACK_B R20, R20 ;  /* 0x00000014ff14723e */ /* 0x000fca00020006ff */
[----:B------:R-:W-:-:S05]  /*3ea80*/  HADD2.F32 R20, -RZ, R20.H0_H0 ;  /* 0x20000014ff147230 */ /* 0x000fca0000004100 */
[----:B------:R-:W-:-:S04]  /*3ea90*/  FMUL R20, R20, UR9 ;  /* 0x0000000914147c20 */ /* 0x000fc80008400000 */
[----:B------:R-:W-:Y:S02]  /*3eaa0*/  FFMA R182, R182, UR8, R20 ;  /* 0x00000008b6b67c23 */ /* 0x000fe40008000014 */
[----:B------:R-:W0:Y:S03]  /*3eab0*/  @!P2 LDC.64 R20, c[0x0][0x5c0] ;  /* 0x00017000ff14ab82 */ /* 0x000e260000000a00 */
[----:B------:R-:W-:Y:S02]  /*3eac0*/  F2FP.SATFINITE.E4M3.F32.PACK_AB_MERGE_C R182, RZ, R182, RZ ;  /* 0x000000b6ffb6723e */ /* 0x000fe400048070ff */
[----:B0-----:R-:W-:-:S04]  /*3ead0*/  @!P2 IADD3 R78, P1, P3, R16, R20, R3 ;  /* 0x00000014104ea210 */ /* 0x001fc80007b3e003 */
[----:B------:R-:W-:Y:S02]  /*3eae0*/  @!P2 IADD3.X R79, R29, R21, R2, P1, P3 ;  /* 0x000000151d4fa210 */ /* 0x000fe40000fe6402 */
[----:B------:R-:W-:Y:S02]  /*3eaf0*/  ISETP.LT.OR P1, PT, R27, 0x49, !P6 ;  /* 0x000000491b00780c */ /* 0x000fe40007721670 */
[----:B------:R-:W-:Y:S01]  /*3eb00*/  PRMT R20, RZ, 0x7610, R20 ;  /* 0x00007610ff147816 */ /* 0x000fe20000000014 */
[----:B------:R-:W-:Y:S10]  /*3eb10*/  @!P5 STG.E.U8 desc[UR26][R48.64+0x41], R182 ;  /* 0x000041b63000d986 */ /* 0x000ff4000c10111a */
[----:B------:R-:W4:Y:S01]  /*3eb20*/  @!P1 LDG.E.U8 R20, desc[UR26][R24.64+0x48] ;  /* 0x0000481a18149981 */ /* 0x000f22000c1e1100 */
[----:B------:R-:W-:-:S02]  /*3eb30*/  PRMT R22, RZ, 0x7610, R22 ;  /* 0x00007610ff167816 */ /* 0x000fc40000000016 */
        /* <DEDUP_REMOVED lines=385> */
[----:B------:R-:W-:-:S04]  /*40350*/  @P2 LOP3.LUT R0, R0, 0x80000000, RZ, 0xfc, !PT ;  /* 0x8000000000002812 */ /* 0x000fc800078efcff */
[----:B------:R-:W-:Y:S02]  /*40360*/  LOP3.LUT R0, R0, 0xffffbfff, RZ, 0xc0, !PT ;  /* 0xffffbfff00007812 */ /* 0x000fe400078ec0ff */
        /* <DEDUP_REMOVED lines=12> */
[----:B------:R-:W-:Y:S02]  /*40430*/  @P5 LOP3.LUT R0, R0, 0x4000, RZ, 0xfc, !PT ;  /* 0x0000400000005812 */ /* 0x000fe400078efcff */
[----:B-1----:R-:W-:-:S04]  /*40440*/  @!P5 IADD3 R64, P1, P3, R16, R20, R3 ;  /* 0x000000141040d210 */ /* 0x002fc80007b3e003 */
[----:B------:R-:W-:Y:S02]  /*40450*/  @!P5 IADD3.X R65, R29, R21, R2, P1, P3 ;  /* 0x000000151d41d210 */ /* 0x000fe40000fe6402 */
[----:B------:R-:W-:Y:S02]  /*40460*/  LOP3.LUT P5, RZ, R12, 0x800000, RZ, 0xc0, !PT ;  /* 0x008000000cff7812 */ /* 0x000fe400078ac0ff */
[----:B------:R-:W-:-:S11]  /*40470*/  PRMT R20, RZ, 0x7610, R20 ;  /* 0x00007610ff147816 */ /* 0x000fd60000000014 */
[----:B------:R-:W4:Y:S02]  /*40480*/  @!P5 LDG.E.U8 R20, desc[UR26][R18.64+0x71] ;  /* 0x0000711a1214d981 */ /* 0x000f24000c1e1100 */
        /* <DEDUP_REMOVED lines=30> */
[----:B------:R-:W-:Y:S02]  /*40670*/  LOP3.LUT P2, RZ, R12, 0x1000000, RZ, 0xc0, !PT ;  /* 0x010000000cff7812 */ /* 0x000fe4000784c0ff */
[----:B------:R-:W-:-:S04]  /*40680*/  LOP3.LUT R8, R8, 0xfffffffe, RZ, 0xc0, !PT ;  /* 0xfffffffe08087812 */ /* 0x000fc800078ec0ff */
[----:B------:R-:W-:Y:S02]  /*40690*/  @P5 LOP3.LUT R8, R8, 0x1, RZ, 0xfc, !PT ;  /* 0x0000000108085812 */ /* 0x000fe400078efcff */
        /* <DEDUP_REMOVED lines=13> */
[----:B------:R-:W-:-:S04]  /*40770*/  @P0 LOP3.LUT R12, R12, 0x40000, RZ, 0xfc, !PT ;  /* 0x000400000c0c0812 */ /* 0x000fc800078efcff */
[----:B------:R-:W-:Y:S02]  /*40780*/  LOP3.LUT R12, R12, 0xffefffff, RZ, 0xc0, !PT ;  /* 0xffefffff0c0c7812 */ /* 0x000fe400078ec0ff */
[----:B------:R-:W-:Y:S02]  /*40790*/  @!P1 IADD3.X R45, R29, R21, R2, P3, P5 ;  /* 0x000000151d2d9210 */ /* 0x000fe40001fea402 */
[----:B------:R-:W-:Y:S02]  /*407a0*/  @P1 LOP3.LUT R12, R12, 0x100000, RZ, 0xfc, !PT ;  /* 0x001000000c0c1812 */ /* 0x000fe400078efcff */
[----:B------:R-:W-:-:S04]  /*407b0*/  ISETP.GE.AND P1, PT, R26, 0x81, PT ;  /* 0x000000811a00780c */ /* 0x000fc80003f26270 */
        /* <DEDUP_REMOVED lines=16> */
[----:B------:R-:W-:Y:S02]  /*408c0*/  ISETP.LT.OR P0, PT, R27, 0x9, !P1 ;  /* 0x000000091b00780c */ /* 0x000fe40004f01670 */
[----:B------:R-:W-:Y:S02]  /*408d0*/  @!P6 IADD3.X R71, R29, R21, R4, P2, P5 ;  /* 0x000000151d47e210 */ /* 0x000fe400017ea404 */
        /* <DEDUP_REMOVED lines=29> */
[----:B------:R-:W-:-:S04]  /*40ab0*/  @P3 LOP3.LUT R12, R12, 0x200000, RZ, 0xfc, !PT ;  /* 0x002000000c0c3812 */ /* 0x000fc800078efcff */
[----:B------:R-:W-:-:S04]  /*40ac0*/  LOP3.LUT R12, R12, 0xffbfffff, RZ, 0xc0, !PT ;  /* 0xffbfffff0c0c7812 */ /* 0x000fc800078ec0ff */
[----:B------:R-:W-:Y:S02]  /*40ad0*/  @P6 LOP3.LUT R12, R12, 0x400000, RZ, 0xfc, !PT ;  /* 0x004000000c0c6812 */ /* 0x000fe400078efcff */
        /* <DEDUP_REMOVED lines=20> */
[----:B------:R-:W-:Y:S02]  /*40c20*/  ISETP.LT.OR P6, PT, R27, 0x11, !P1 ;  /* 0x000000111b00780c */ /* 0x000fe40004fc1670 */
[----:B------:R-:W-:Y:S02]  /*40c30*/  LOP3.LUT P0, RZ, R0, 0x20, RZ, 0xc0, !PT ;  /* 0x0000002000ff7812 */ /* 0x000fe4000780c0ff */
        /* <DEDUP_REMOVED lines=49> */
[----:B------:R-:W-:-:S04]  /*40f50*/  LOP3.LUT R0, R0, 0xffff7fff, RZ, 0xc0, !PT ;  /* 0xffff7fff00007812 */ /* 0x000fc800078ec0ff */
[----:B------:R-:W-:-:S04]  /*40f60*/  @P3 LOP3.LUT R0, R0, 0x8000, RZ, 0xfc, !PT ;  /* 0x0000800000003812 */ /* 0x000fc800078efcff */
        /* <DEDUP_REMOVED lines=14> */
[C---:B------:R-:W-:Y:S02]  /*41050*/  LOP3.LUT P0, RZ, R0.reuse, 0x10000, RZ, 0xc0, !PT ;  /* 0x0001000000ff7812 */ /* 0x040fe4000780c0ff */
[----:B------:R-:W-:Y:S02]  /*41060*/  LOP3.LUT R0, R0, 0xffffffdf, RZ, 0xc0, !PT ;  /* 0xffffffdf00007812 */ /* 0x000fe400078ec0ff */
[----:B------:R-:W-:Y:S02]  /*41070*/  @!P6 IADD3.X R55, R29, R21, R4, P2, P4 ;  /* 0x000000151d37e210 */ /* 0x000fe400017e8404 */
[----:B------:R-:W-:Y:S02]  /*41080*/  @P6 LOP3.LUT R0, R0, 0x20, RZ, 0xfc, !PT ;  /* 0x0000002000006812 */ /* 0x000fe400078efcff */
[----:B------:R-:W-:-:S02]  /*41090*/  ISETP.LT.OR P6, PT, R27, 0x21, !P1 ;  /* 0x000000211b00780c */ /* 0x000fc40004fc1670 */
        /* <DEDUP_REMOVED lines=370> */
[----:B--2---:R-:W-:-:S05]  /*427c0*/  FFMA R20, R136, UR8, R20 ;  /* 0x0000000888147c23 */ /* 0x004fca0008000014 */
[----:B------:R-:W-:-:S05]  /*427d0*/  F2FP.SATFINITE.E4M3.F32.PACK_AB_MERGE_C R20, RZ, R20, RZ ;  /* 0x00000014ff14723e */ /* 0x000fca00048070ff */
[----:B------:R0:W-:Y:S01]  /*427e0*/  @!P0 STG.E.U8 desc[UR26][R56.64+0xb1], R20 ;  /* 0x0000b11438008986 */ /* 0x0001e2000c10111a */
[----:B------:R-:W-:-:S13]  /*427f0*/  ISETP.LT.OR P0, PT, R27, 0x79, !P1 ;  /* 0x000000791b00780c */ /* 0x000fda0004f01670 */
[----:B0-----:R-:W0:Y:S02]  /*42800*/  @!P0 LDC.64 R20, c[0x0][0x5c0] ;  /* 0x00017000ff148b82 */ /* 0x001e240000000a00 */
[----:B0-----:R-:W-:-:S04]  /*42810*/  @!P0 IADD3 R136, P2, P4, R16, R20, R5 ;  /* 0x0000001410888210 */ /* 0x001fc80007c5e005 */
[----:B------:R-:W-:Y:S02]  /*42820*/  @!P0 IADD3.X R137, R29, R21, R4, P2, P4 ;  /* 0x000000151d898210 */ /* 0x000fe400017e8404 */
[----:B------:R-:W-:Y:S02]  /*42830*/  ISETP.LT.OR P2, PT, R27, 0xb9, !P5 ;  /* 0x000000b91b00780c */ /* 0x000fe40006f41670 */
[----:B------:R-:W-:-:S11]  /*42840*/  PRMT R20, RZ, 0x7610, R20 ;  /* 0x00007610ff147816 */ /* 0x000fd60000000014 */
[----:B------:R-:W2:Y:S02]  /*42850*/  @!P2 LDG.E.U8 R20, desc[UR26][R24.64+0xb8] ;  /* 0x0000b81a1814a981 */ /* 0x000ea4000c1e1100 */
[----:B--2---:R-:W-:-:S04]  /*42860*/  LOP3.LUT R20, R20, 0xff, RZ, 0xc0, !PT ;  /* 0x000000ff14147812 */ /* 0x004fc800078ec0ff */
[----:B------:R-:W-:-:S05]  /*42870*/  F2FP.F16.E4M3.UNPACK_B R20, R20 ;  /* 0x00000014ff14723e */ /* 0x000fca00020006ff */
[----:B------:R-:W-:-:S05]  /*42880*/  HADD2.F32 R20, -RZ, R20.H0_H0 ;  /* 0x20000014ff147230 */ /* 0x000fca0000004100 */
[----:B------:R-:W-:-:S04]  /*42890*/  FMUL R20, R20, UR9 ;  /* 0x0000000914147c20 */ /* 0x000fc80008400000 */
[----:B---3--:R-:W-:Y:S02]  /*428a0*/  FFMA R22, R33, UR8, R20 ;  /* 0x0000000821167c23 */ /* 0x008fe40008000014 */
[----:B------:R-:W0:Y:S01]  /*428b0*/  @!P2 LDC.64 R20, c[0x0][0x5c0] ;  /* 0x00017000ff14ab82 */ /* 0x000e220000000a00 */
[----:B------:R-:W-:Y:S01]  /*428c0*/  LOP3.LUT R8, R8, 0xffff7fff, RZ, 0xc0, !PT ;  /* 0xffff7fff08087812 */ /* 0x000fe200078ec0ff */
[----:B------:R-:W2:Y:S01]  /*428d0*/  LDL.LU R33, [R1+0xa0c] ;  /* 0x000a0c0001217983 */ /* 0x000ea20000300800 */
[----:B------:R-:W-:Y:S02]  /*428e0*/  F2FP.SATFINITE.E4M3.F32.PACK_AB_MERGE_C R22, RZ, R22, RZ ;  /* 0x00000016ff16723e */ /* 0x000fe400048070ff */
[----:B0-----:R-:W-:Y:S01]  /*428f0*/  @!P2 IADD3 R20, P4, R16, R20, RZ ;  /* 0x000000141014a210 */ /* 0x001fe20007f9e0ff */
[----:B------:R-:W3:Y:S04]  /*42900*/  LDL.LU R140, [R1+0xa10] ;  /* 0x000a1000018c7983 */ /* 0x000ee80000300800 */
[----:B------:R-:W-:-:S05]  /*42910*/  @!P2 IMAD.X R21, R29, 0x1, R21, P4 ;  /* 0x000000011d15a824 */ /* 0x000fca00020e0615 */
[----:B------:R0:W-:Y:S01]  /*42920*/  @!P2 STG.E.U8 desc[UR26][R20.64+0xb8], R22 ;  /* 0x0000b8161400a986 */ /* 0x0001e2000c10111a */
[----:B------:R-:W-:Y:S02]  /*42930*/  ISETP.LT.OR P2, PT, R27, 0xba, !P5 ;  /* 0x000000ba1b00780c */ /* 0x000fe40006f41670 */
[----:B0-----:R-:W-:-:S11]  /*42940*/  PRMT R22, RZ, 0x7610, R22 ;  /* 0x00007610ff167816 */ /* 0x001fd60000000016 */
[----:B------:R-:W0:Y:S01]  /*42950*/  @!P2 LDC.64 R20, c[0x0][0x5c0] ;  /* 0x00017000ff14ab82 */ /* 0x000e220000000a00 */
[----:B------:R-:W4:Y:S01]  /*42960*/  @!P2 LDG.E.U8 R22, desc[UR26][R24.64+0xb9] ;  /* 0x0000b91a1816a981 */ /* 0x000f22000c1e1100 */
[----:B------:R-:W-:-:S04]  /*42970*/  @P6 LOP3.LUT R8, R8, 0x8000, RZ, 0xfc, !PT ;  /* 0x0000800008086812 */ /* 0x000fc800078efcff */
        /* <DEDUP_REMOVED lines=25> */
[----:B------:R-:W-:Y:S02]  /*42b10*/  LOP3.LUT P3, RZ, R0, 0x800000, RZ, 0xc0, !PT ;  /* 0x0080000000ff7812 */ /* 0x000fe4000786c0ff */
[----:B----4-:R-:W-:-:S04]  /*42b20*/  LOP3.LUT R20, R20, 0xff, RZ, 0xc0, !PT ;  /* 0x000000ff14147812 */ /* 0x010fc800078ec0ff */
[----:B------:R-:W-:-:S05]  /*42b30*/  F2FP.F16.E4M3.UNPACK_B R20, R20 ;  /* 0x00000014ff14723e */ /* 0x000fca00020006ff */
[----:B------:R-:W-:-:S05]  /*42b40*/  HADD2.F32 R20, -RZ, R20.H0_H0 ;  /* 0x20000014ff147230 */ /* 0x000fca0000004100 */
[----:B------:R-:W-:-:S04]  /*42b50*/  FMUL R20, R20, UR9 ;  /* 0x0000000914147c20 */ /* 0x000fc80008400000 */
[----:B--2---:R-:W-:Y:S02]  /*42b60*/  FFMA R22, R33, UR8, R20 ;  /* 0x0000000821167c23 */ /* 0x004fe40008000014 */
[----:B------:R-:W0:Y:S01]  /*42b70*/  @!P0 LDC.64 R20, c[0x0][0x5c0] ;  /* 0x00017000ff148b82 */ /* 0x000e220000000a00 */
[----:B------:R-:W-:Y:S01]  /*42b80*/  LOP3.LUT R0, R0, 0xfeffffff, RZ, 0xc0, !PT ;  /* 0xfeffffff00007812 */ /* 0x000fe200078ec0ff */
[----:B------:R-:W2:Y:S01]  /*42b90*/  LDL.LU R33, [R1+0xa14] ;  /* 0x000a140001217983 */ /* 0x000ea20000300800 */
[----:B------:R-:W-:-:S03]  /*42ba0*/  F2FP.SATFINITE.E4M3.F32.PACK_AB_MERGE_C R22, RZ, R22, RZ ;  /* 0x00000016ff16723e */ /* 0x000fc600048070ff */
[----:B------:R-:W4:Y:S01]  /*42bb0*/  LDL.LU R142, [R1+0xa18] ;  /* 0x000a1800018e7983 */ /* 0x000f220000300800 */
[----:B0-----:R-:W-:-:S04]  /*42bc0*/  @!P0 IADD3 R138, P2, P4, R16, R20, R5 ;  /* 0x00000014108a8210 */ /* 0x001fc80007c5e005 */
[----:B------:R-:W-:Y:S02]  /*42bd0*/  @!P0 IADD3.X R139, R29, R21, R4, P2, P4 ;  /* 0x000000151d8b8210 */ /* 0x000fe400017e8404 */
[----:B------:R-:W-:-:S13]  /*42be0*/  ISETP.LT.OR P0, PT, R27, 0x82, !P1 ;  /* 0x000000821b00780c */ /* 0x000fda0004f01670 */
[----:B------:R-:W0:Y:S01]  /*42bf0*/  @!P0 LDC.64 R20, c[0x0][0x5c0] ;  /* 0x00017000ff148b82 */ /* 0x000e220000000a00 */
[----:B------:R0:W-:Y:S02]  /*42c00*/  @!P6 STG.E.U8 desc[UR26][R86.64+0xb8], R22 ;  /* 0x0000b8165600e986 */ /* 0x0001e4000c10111a */
[----:B0-----:R-:W-:Y:S02]  /*42c10*/  @!P0 IADD3 R86, P2, P4, R16, R20, R5 ;  /* 0x0000001410568210 */ /* 0x001fe40007c5e005 */
[----:B------:R-:W-:-:S06]  /*42c20*/  PRMT R20, RZ, 0x7610, R20 ;  /* 0x00007610ff147816 */ /* 0x000fcc0000000014 */
[----:B------:R-:W3:Y:S01]  /*42c30*/  @!P3 LDG.E.U8 R20, desc[UR26][R18.64+0xb9] ;  /* 0x0000b91a1214b981 */ /* 0x000ee2000c1e1100 */
[----:B------:R-:W-:Y:S02]  /*42c40*/  @P0 LOP3.LUT R0, R0, 0x1000000, RZ, 0xfc, !PT ;  /* 0x0100000000000812 */ /* 0x000fe400078efcff */
[----:B------:R-:W-:Y:S02]  /*42c50*/  @!P0 IADD3.X R87, R29, R21, R4, P2, P4 ;  /* 0x000000151d578210 */ /* 0x000fe400017e8404 */
[----:B------:R-:W-:Y:S02]  /*42c60*/  ISETP.LT.OR P0, PT, R27, 0x89, !P1 ;  /* 0x000000891b00780c */ /* 0x000fe40004f01670 */
[----:B---3--:R-:W-:-:S04]  /*42c70*/  LOP3.LUT R20, R20, 0xff, RZ, 0xc0, !PT ;  /* 0x000000ff14147812 */ /* 0x008fc800078ec0ff */
[----:B------:R-:W-:-:S05]  /*42c80*/  F2FP.F16.E4M3.UNPACK_B R20, R20 ;  /* 0x00000014ff14723e */ /* 0x000fca00020006ff */
[----:B------:R-:W-:-:S05]  /*42c90*/  HADD2.F32 R20, -RZ, R20.H0_H0 ;  /* 0x20000014ff147230 */ /* 0x000fca0000004100 */
[----:B------:R-:W-:-:S04]  /*42ca0*/  FMUL R20, R20, UR9 ;  /* 0x0000000914147c20 */ /* 0x000fc80008400000 */
[----:B------:R-:W-:-:S05]  /*42cb0*/  FFMA R20, R140, UR8, R20 ;  /* 0x000000088c147c23 */ /* 0x000fca0008000014 */
[----:B------:R-:W-:-:S05]  /*42cc0*/  F2FP.SATFINITE.E4M3.F32.PACK_AB_MERGE_C R20, RZ, R20, RZ ;  /* 0x00000014ff14723e */ /* 0x000fca00048070ff */
[----:B------:R0:W-:Y:S02]  /*42cd0*/  @!P3 STG.E.U8 desc[UR26][R46.64+0xb9], R20 ;  /* 0x0000b9142e00b986 */ /* 0x0001e4000c10111a */
[----:B0-----:R-:W0:Y:S02]  /*42ce0*/  @!P0 LDC.64 R20, c[0x0][0x5c0] ;  /* 0x00017000ff148b82 */ /* 0x001e240000000a00 */
[----:B0-----:R-:W-:-:S04]  /*42cf0*/  @!P0 IADD3 R140, P2, P4, R16, R20, R5 ;  /* 0x00000014108c8210 */ /* 0x001fc80007c5e005 */
[----:B------:R-:W-:Y:S02]  /*42d00*/  @!P0 IADD3.X R141, R29, R21, R4, P2, P4 ;  /* 0x000000151d8d8210 */ /* 0x000fe400017e8404 */
[----:B------:R-:W-:Y:S02]  /*42d10*/  ISETP.LT.OR P2, PT, R27, 0xc1, !P5 ;  /* 0x000000c11b00780c */ /* 0x000fe40006f41670 */
[----:B------:R-:W-:-:S11]  /*42d20*/  PRMT R20, RZ, 0x7610, R20 ;  /* 0x00007610ff147816 */ /* 0x000fd60000000014 */
[----:B------:R-:W3:Y:S02]  /*42d30*/  @!P2 LDG.E.U8 R20, desc[UR26][R24.64+0xc0] ;  /* 0x0000c01a1814a981 */ /* 0x000ee4000c1e1100 */
[----:B---3--:R-:W-:-:S04]  /*42d40*/  LOP3.LUT R20, R20, 0xff, RZ, 0xc0, !PT ;  /* 0x000000ff14147812 */ /* 0x008fc800078ec0ff */
[----:B------:R-:W-:-:S05]  /*42d50*/  F2FP.F16.E4M3.UNPACK_B R20, R20 ;  /* 0x00000014ff14723e */ /* 0x000fca00020006ff */
[----:B------:R-:W-:-:S05]  /*42d60*/  HADD2.F32 R20, -RZ, R20.H0_H0 ;  /* 0x20000014ff147230 */ /* 0x000fca0000004100 */
[----:B------:R-:W-:-:S04]  /*42d70*/  FMUL R20, R20, UR9 ;  /* 0x0000000914147c20 */ /* 0x000fc80008400000 */
[----:B--2---:R-:W-:Y:S02]  /*42d80*/  FFMA R22, R33, UR8, R20 ;  /* 0x0000000821167c23 */ /* 0x004fe40008000014 */
        /* <DEDUP_REMOVED lines=28> */
[C---:B------:R-:W-:Y:S02]  /*42f50*/  LOP3.LUT P3, RZ, R0.reuse, 0x800, RZ, 0xc0, !PT ;  /* 0x0000080000ff7812 */ /* 0x040fe4000786c0ff */
        /* <DEDUP_REMOVED lines=171> */
[----:B------:R-:W-:Y:S02]  /*43a10*/  @P0 LOP3.LUT R0, R0, 0x8000000, RZ, 0xfc, !PT ;  /* 0x0800000000000812 */ /* 0x000fe400078efcff */
[----:B------:R-:W-:Y:S02]  /*43a20*/  @!P0 IADD3.X R91, R29, R21, R4, P2, P4 ;  /* 0x000000151d5b8210 */ /* 0x000fe400017e8404 */
[----:B------:R-:W-:Y:S02]  /*43a30*/  ISETP.LT.OR P0, PT, R27, 0xb9, !P1 ;  /* 0x000000b91b00780c */ /* 0x000fe40004f01670 */
[----:B----4-:R-:W-:-:S04]  /*43a40*/  LOP3.LUT R20, R20, 0xff, RZ, 0xc0, !PT ;  /* 0x000000ff14147812 */ /* 0x010fc800078ec0ff */
[----:B------:R-:W-:-:S05]  /*43a50*/  F2FP.F16.E4M3.UNPACK_B R20, R20 ;  /* 0x00000014ff14723e */ /* 0x000fca00020006ff */
[----:B------:R-:W-:-:S05]  /*43a60*/  HADD2.F32 R20, -RZ, R20.H0_H0 ;  /* 0x20000014ff147230 */ /* 0x000fca0000004100 */
[----:B------:R-:W-:-:S04]  /*43a70*/  FMUL R20, R20, UR9 ;  /* 0x0000000914147c20 */ /* 0x000fc80008400000 */
[----:B---3--:R-:W-:Y:S02]  /*43a80*/  FFMA R20, R15, UR8, R20 ;  /* 0x000000080f147c23 */ /* 0x008fe40008000014 */
[----:B------:R-:W3:Y:S03]  /*43a90*/  LDL.LU R15, [R1+0xa48] ;  /* 0x000a4800010f7983 */ /* 0x000ee60000300800 */
[----:B------:R-:W-:-:S05]  /*43aa0*/  F2FP.SATFINITE.E4M3.F32.PACK_AB_MERGE_C R20, RZ, R20, RZ ;  /* 0x00000014ff14723e */ /* 0x000fca00048070ff */
[----:B------:R0:W-:Y:S02]  /*43ab0*/  @!P3 STG.E.U8 desc[UR26][R60.64+0xd1], R20 ;  /* 0x0000d1143c00b986 */ /* 0x0001e4000c10111a */
[----:B0-----:R-:W0:Y:S02]  /*43ac0*/  @!P0 LDC.64 R20, c[0x0][0x5c0] ;  /* 0x00017000ff148b82 */ /* 0x001e240000000a00 */
[----:B0-----:R-:W-:-:S04]  /*43ad0*/  @!P0 IADD3 R152, P2, P4, R16, R20, R5 ;  /* 0x0000001410988210 */ /* 0x001fc80007c5e005 */
[----:B------:R-:W-:Y:S02]  /*43ae0*/  @!P0 IADD3.X R153, R29, R21, R4, P2, P4 ;  /* 0x000000151d998210 */ /* 0x000fe400017e8404 */
[----:B------:R-:W-:Y:S02]  /*43af0*/  ISETP.LT.OR P2, PT, R27, 0xd9, !P5 ;  /* 0x000000d91b00780c */ /* 0x000fe40006f41670 */
[----:B------:R-:W-:-:S11]  /*43b00*/  PRMT R20, RZ, 0x7610, R20 ;  /* 0x00007610ff147816 */ /* 0x000fd60000000014 */
[----:B------:R-:W4:Y:S02]  /*43b10*/  @!P2 LDG.E.U8 R20, desc[UR26][R24.64+0xd8] ;  /* 0x0000d81a1814a981 */ /* 0x000f24000c1e1100 */
        /* <DEDUP_REMOVED lines=25> */
[----:B---3--:R-:W-:Y:S01]  /*43cb0*/  FFMA R22, R15, UR8, R22 ;  /* 0x000000080f167c23 */ /* 0x008fe20008000016 */
[----:B------:R-:W-:Y:S01]  /*43cc0*/  LOP3.LUT P3, RZ, R0, 0x10, RZ, 0xc0, !PT ;  /* 0x0000001000ff7812 */ /* 0x000fe2000786c0ff */
[----:B------:R-:W3:Y:S03]  /*43cd0*/  LDL.LU R15, [R1+0xa50] ;  /* 0x000a5000010f7983 */ /* 0x000ee60000300800 */
        /* <DEDUP_REMOVED lines=200> */
[----:B------:R-:W-:Y:S01]  /*44960*/  ISETP.LT.OR P6, PT, R27, 0xea, !P1 ;  /* 0x000000ea1b00780c */ /* 0x000fe20004fc1670 */
        /* <DEDUP_REMOVED lines=17> */
[----:B------:R-:W-:Y:S01]  /*44a80*/  LOP3.LUT R8, R8, 0xbfffffff, RZ, 0xc0, !PT ;  /* 0xbfffffff08087812 */ /* 0x000fe200078ec0ff */
[----:B------:R-:W3:Y:S03]  /*44a90*/  LDL.LU R15, [R1+0xa80] ;  /* 0x000a8000010f7983 */ /* 0x000ee60000300800 */
[----:B------:R-:W-:-:S05]  /*44aa0*/  F2FP.SATFINITE.E4M3.F32.PACK_AB_MERGE_C R22, RZ, R22, RZ ;  /* 0x00000016ff16723e */ /* 0x000fca00048070ff */
[----:B------:R0:W-:Y:S02]  /*44ab0*/  @!P2 STG.E.U8 desc[UR26][R20.64+0xf1], R22 ;  /* 0x0000f1161400a986 */ /* 0x0001e4000c10111a */
[----:B0-----:R-:W0:Y:S02]  /*44ac0*/  @!P6 LDC.64 R20, c[0x0][0x5c0] ;  /* 0x00017000ff14eb82 */ /* 0x001e240000000a00 */
[----:B0-----:R-:W-:Y:S02]  /*44ad0*/  @!P6 IADD3 R164, P2, P4, R16, R20, R5 ;  /* 0x0000001410a4e210 */ /* 0x001fe40007c5e005 */
[----:B------:R-:W-:-:S06]  /*44ae0*/  PRMT R20, RZ, 0x7610, R20 ;  /* 0x00007610ff147816 */ /* 0x000fcc0000000014 */
[----:B------:R-:W4:Y:S01]  /*44af0*/  @!P3 LDG.E.U8 R20, desc[UR26][R18.64+0xf0] ;  /* 0x0000f01a1214b981 */ /* 0x000f22000c1e1100 */
        /* <DEDUP_REMOVED lines=10> */
[----:B--2---:R-:W-:Y:S02]  /*44ba0*/  FFMA R22, R33, UR8, R20 ;  /* 0x0000000821167c23 */ /* 0x004fe40008000014 */
[----:B------:R-:W0:Y:S01]  /*44bb0*/  @!P6 LDC.64 R20, c[0x0][0x5c0] ;  /* 0x00017000ff14eb82 */ /* 0x000e220000000a00 */
[----:B------:R-:W2:Y:S02]  /*44bc0*/  LDL.LU R33, [R1+0xa84] ;  /* 0x000a840001217983 */ /* 0x000ea40000300800 */
        /* <DEDUP_REMOVED lines=14> */
[----:B---3--:R-:W-:Y:S02]  /*44cb0*/  FFMA R20, R15, UR8, R20 ;  /* 0x000000080f147c23 */ /* 0x008fe40008000014 */
[----:B------:R-:W3:Y:S03]  /*44cc0*/  LDL.LU R15, [R1+0xa88] ;  /* 0x000a8800010f7983 */ /* 0x000ee60000300800 */
        /* <DEDUP_REMOVED lines=27> */
[----:B------:R-:W-:Y:S02]  /*44e80*/  LOP3.LUT R8, R8, 0x7fffffff, RZ, 0xc0, !PT ;  /* 0x7fffffff08087812 */ /* 0x000fe400078ec0ff */
[----:B------:R-:W-:Y:S02]  /*44e90*/  LOP3.LUT R9, R9, 0xfffffffe, RZ, 0xc0, !PT ;  /* 0xfffffffe09097812 */ /* 0x000fe400078ec0ff */
[----:B------:R-:W-:Y:S02]  /*44ea0*/  @P6 LOP3.LUT R8, R8, 0x80000000, RZ, 0xfc, !PT ;  /* 0x8000000008086812 */ /* 0x000fe400078efcff */
[----:B------:R-:W-:Y:S02]  /*44eb0*/  @P0 LOP3.LUT R9, R9, 0x1, RZ, 0xfc, !PT ;  /* 0x0000000109090812 */ /* 0x000fe400078efcff */
[----:B------:R-:W-:Y:S02]  /*44ec0*/  LOP3.LUT P0, RZ, R8, 0x1, RZ, 0xc0, !PT ;  /* 0x0000000108ff7812 */ /* 0x000fe4000780c0ff */
[----:B----4-:R-:W-:-:S04]  /*44ed0*/  LOP3.LUT R22, R22, 0xff, RZ, 0xc0, !PT ;  /* 0x000000ff16167812 */ /* 0x010fc800078ec0ff */
[----:B------:R-:W-:-:S05]  /*44ee0*/  F2FP.F16.E4M3.UNPACK_B R22, R22 ;  /* 0x00000016ff16723e */ /* 0x000fca00020006ff */
[----:B------:R-:W-:-:S05]  /*44ef0*/  HADD2.F32 R22, -RZ, R22.H0_H0 ;  /* 0x20000016ff167230 */ /* 0x000fca0000004100 */
[----:B------:R-:W-:-:S04]  /*44f00*/  FMUL R22, R22, UR9 ;  /* 0x0000000916167c20 */ /* 0x000fc80008400000 */
[----:B---3--:R-:W-:-:S05]  /*44f10*/  FFMA R22, R15, UR8, R22 ;  /* 0x000000080f167c23 */ /* 0x008fca0008000016 */
[----:B------:R-:W-:-:S05]  /*44f20*/  F2FP.SATFINITE.E4M3.F32.PACK_AB_MERGE_C R22, RZ, R22, RZ ;  /* 0x00000016ff16723e */ /* 0x000fca00048070ff */
[----:B------:R0:W-:Y:S02]  /*44f30*/  @!P2 STG.E.U8 desc[UR26][R20.64+0xf9], R22 ;  /* 0x0000f9161400a986 */ /* 0x0001e4000c10111a */
[----:B0-----:R-:W0:Y:S02]  /*44f40*/  @!P1 LDC.64 R20, c[0x0][0x5c0] ;  /* 0x00017000ff149b82 */ /* 0x001e240000000a00 */
[----:B0-----:R-:W-:Y:S02]  /*44f50*/  @!P1 IADD3 R64, P2, P4, R16, R20, R5 ;  /* 0x0000001410409210 */ /* 0x001fe40007c5e005 */
[----:B------:R-:W-:-:S06]  /*44f60*/  PRMT R20, RZ, 0x7610, R20 ;  /* 0x00007610ff147816 */ /* 0x000fcc0000000014 */
[----:B------:R-:W3:Y:S01]  /*44f70*/  @!P0 LDG.E.U8 R20, desc[UR26][R18.64+0xf8] ;  /* 0x0000f81a12148981 */ /* 0x000ee2000c1e1100 */
[----:B------:R-:W-:-:S04]  /*44f80*/  LOP3.LUT R0, R0, 0x7fffffff, RZ, 0xc0, !PT ;  /* 0x7fffffff00007812 */ /* 0x000fc800078ec0ff */
[----:B------:R-:W-:Y:S02]  /*44f90*/  @P3 LOP3.LUT R0, R0, 0x80000000, RZ, 0xfc, !PT ;  /* 0x8000000000003812 */ /* 0x000fe400078efcff */
[----:B------:R-:W-:Y:S02]  /*44fa0*/  @!P1 IADD3.X R65, R29, R21, R4, P2, P4 ;  /* 0x000000151d419210 */ /* 0x000fe400017e8404 */
[----:B------:R-:W-:Y:S02]  /*44fb0*/  LOP3.LUT R0, R0, 0xffffbfff, RZ, 0xc0, !PT ;  /* 0xffffbfff00007812 */ /* 0x000fe400078ec0ff */
[----:B------:R-:W-:Y:S02]  /*44fc0*/  ISETP.GE.AND P2, PT, R26, 0x101, PT ;  /* 0x000001011a00780c */ /* 0x000fe40003f46270 */
[----:B------:R-:W-:Y:S02]  /*44fd0*/  @P1 LOP3.LUT R0, R0, 0x4000, RZ, 0xfc, !PT ;  /* 0x0000400000001812 */ /* 0x000fe400078efcff */
[----:B------:R-:W-:-:S02]  /*44fe0*/  ISETP.LT.OR P1, PT, R27, 0x1, !P2 ;  /* 0x000000011b00780c */ /* 0x000fc40005721670 */
[----:B------:R-:W-:-:S11]  /*44ff0*/  LOP3.LUT R9, R9, 0xfffffffb, RZ, 0xc0, !PT ;  /* 0xfffffffb09097812 */ /* 0x000fd600078ec0ff */
[----:B------:R-:W-:Y:S01]  /*45000*/  @P1 LOP3.LUT R9, R9, 0x4, RZ, 0xfc, !PT ;  /* 0x0000000409091812 */ /* 0x000fe200078efcff */
[----:B------:R-:W-:Y:S04]  /*45010*/  STL.64 [R1+0x1518], R24 ;  /* 0x0015181801007387 */ /* 0x000fe80000100a00 */
[----:B------:R-:W4:Y:S01]  /*45020*/  LDL.LU R15, [R1+0xa90] ;  /* 0x000a9000010f7983 */ /* 0x000f220000300800 */
[----:B---3--:R-:W-:-:S04]  /*45030*/  LOP3.LUT R20, R20, 0xff, RZ, 0xc0, !PT ;  /* 0x000000ff14147812 */ /* 0x008fc800078ec0ff */
[----:B------:R-:W-:-:S05]  /*45040*/  F2FP.F16.E4M3.UNPACK_B R20, R20 ;  /* 0x00000014ff14723e */ /* 0x000fca00020006ff */
[----:B------:R-:W-:-:S05]  /*45050*/  HADD2.F32 R20, -RZ, R20.H0_H0 ;  /* 0x20000014ff147230 */ /* 0x000fca0000004100 */
[----:B------:R-:W-:-:S04]  /*45060*/  FMUL R20, R20, UR9 ;  /* 0x0000000914147c20 */ /* 0x000fc80008400000 */
[----:B--2---:R-:W-:Y:S02]  /*45070*/  FFMA R22, R33, UR8, R20 ;  /* 0x0000000821167c23 */ /* 0x004fe40008000014 */
[----:B------:R-:W0:Y:S01]  /*45080*/  @!P1 LDC.64 R20, c[0x0][0x5c0] ;  /* 0x00017000ff149b82 */ /* 0x000e220000000a00 */
[----:B------:R-:W-:Y:S01]  /*45090*/  LOP3.LUT P3, RZ, R12, 0x200000, RZ, 0xc0, !PT ;  /* 0x002000000cff7812 */ /* 0x000fe2000786c0ff */
[----:B------:R-:W2:Y:S01]  /*450a0*/  LDL.LU R33, [R1+0xa94] ;  /* 0x000a940001217983 */ /* 0x000ea20000300800 */
[----:B------:R-:W-:-:S05]  /*450b0*/  F2FP.SATFINITE.E4M3.F32.PACK_AB_MERGE_C R22, RZ, R22, RZ ;  /* 0x00000016ff16723e */ /* 0x000fca00048070ff */
[----:B------:R1:W-:Y:S01]  /*450c0*/  @!P0 STG.E.U8 desc[UR26][R102.64+0xf8], R22 ;  /* 0x0000f81666008986 */ /* 0x0003e2000c10111a */
[----:B------:R-:W-:Y:S02]  /*450d0*/  ISETP.LT.OR P0, PT, R27, 0x2, !P2 ;  /* 0x000000021b00780c */ /* 0x000fe40005701670 */
[----:B0-----:R-:W-:-:S04]  /*450e0*/  @!P1 IADD3 R172, P4, P5, R16, R20, R7 ;  /* 0x0000001410ac9210 */ /* 0x001fc80007d9e007 */
[----:B------:R-:W-:-:S07]  /*450f0*/  @!P1 IADD3.X R173, R29, R21, R6, P4, P5 ;  /* 0x000000151dad9210 */ /* 0x000fce00027ea406 */
[----:B------:R-:W1:Y:S01]  /*45100*/  @!P0 LDC.64 R20, c[0x0][0x5c0] ;  /* 0x00017000ff148b82 */ /* 0x000e620000000a00 */
[----:B------:R-:W-:Y:S02]  /*45110*/  LOP3.LUT P1, RZ, R12, 0x100000, RZ, 0xc0, !PT ;  /* 0x001000000cff7812 */ /* 0x000fe4000782c0ff */
[----:B-1----:R-:W-:Y:S02]  /*45120*/  @!P0 IADD3 R102, P4, P5, R16, R20, R7 ;  /* 0x0000001410668210 */ /* 0x002fe40007d9e007 */
[----:B------:R-:W-:-:S09]  /*45130*/  PRMT R20, RZ, 0x7610, R20 ;  /* 0x00007610ff147816 */ /* 0x000fd20000000014 */
[----:B------:R-:W3:Y:S01]  /*45140*/  @!P1 LDG.E.U8 R20, desc[UR26][R18.64+0xf9] ;  /* 0x0000f91a12149981 */ /* 0x000ee2000c1e1100 */
[----:B------:R-:W-:Y:S02]  /*45150*/  @!P0 IADD3.X R103, R29, R21, R6, P4, P5 ;  /* 0x000000151d678210 */ /* 0x000fe400027ea406 */
[----:B---3--:R-:W-:-:S04]  /*45160*/  LOP3.LUT R20, R20, 0xff, RZ, 0xc0, !PT ;  /* 0x000000ff14147812 */ /* 0x008fc800078ec0ff */
[----:B------:R-:W-:-:S05]  /*45170*/  F2FP.F16.E4M3.UNPACK_B R20, R20 ;  /* 0x00000014ff14723e */ /* 0x000fca00020006ff */
[----:B------:R-:W-:-:S05]  /*45180*/  HADD2.F32 R20, -RZ, R20.H0_H0 ;  /* 0x20000014ff147230 */ /* 0x000fca0000004100 */
[----:B------:R-:W-:-:S04]  /*45190*/  FMUL R20, R20, UR9 ;  /* 0x0000000914147c20 */ /* 0x000fc80008400000 */
[----:B----4-:R-:W-:-:S05]  /*451a0*/  FFMA R20, R15, UR8, R20 ;  /* 0x000000080f147c23 */ /* 0x010fca0008000014 */
        /* <DEDUP_REMOVED lines=10> */
[----:B------:R-:W3:Y:S01]  /*45250*/  @!P3 LDG.E.U8 R22, desc[UR26][R20.64] ;  /* 0x0000001a1416b981 */ /* 0x000ee2000c1e1100 */
[----:B------:R-:W-:-:S04]  /*45260*/  LOP3.LUT R8, R8, 0xfffffffe, RZ, 0xc0, !PT ;  /* 0xfffffffe08087812 */ /* 0x000fc800078ec0ff */
[----:B------:R-:W-:Y:S02]  /*45270*/  @P0 LOP3.LUT R8, R8, 0x1, RZ, 0xfc, !PT ;  /* 0x0000000108080812 */ /* 0x000fe400078efcff */
[----:B------:R-:W-:Y:S02]  /*45280*/  ISETP.LT.OR P0, PT, R27, 0x9, !P2 ;  /* 0x000000091b00780c */ /* 0x000fe40005701670 */
[----:B------:R-:W-:Y:S01]  /*45290*/  LOP3.LUT P6, RZ, R12, 0x400000, RZ, 0xc0, !PT ;  /* 0x004000000cff7812 */ /* 0x000fe200078cc0ff */
[----:B------:R-:W-:Y:S04]  /*452a0*/  STL.64 [R1+0x1520], R18 ;  /* 0x0015201201007387 */ /* 0x000fe80000100a00 */
[----:B------:R-:W4:Y:S04]  /*452b0*/  LDL.LU.64 R10, [R1+0x1530] ;  /* 0x00153000010a7983 */ /* 0x000f280000300a00 */
[----:B------:R-:W4:Y:S04]  /*452c0*/  LDL.LU R15, [R1+0xa98] ;  /* 0x000a9800010f7983 */ /* 0x000f280000300800 */
[----:B------:R-:W4:Y:S01]  /*452d0*/  LDL.LU R176, [R1+0xa9c] ;  /* 0x000a9c0001b07983 */ /* 0x000f220000300800 */
[----:B---3--:R-:W-:-:S04]  /*452e0*/  LOP3.LUT R22, R22, 0xff, RZ, 0xc0, !PT ;  /* 0x000000ff16167812 */ /* 0x008fc800078ec0ff */
[----:B------:R-:W-:-:S05]  /*452f0*/  F2FP.F16.E4M3.UNPACK_B R22, R22 ;  /* 0x00000016ff16723e */ /* 0x000fca00020006ff */
[----:B------:R-:W-:-:S05]  /*45300*/  HADD2.F32 R22, -RZ, R22.H0_H0 ;  /* 0x20000016ff167230 */ /* 0x000fca0000004100 */
[----:B------:R-:W-:-:S04]  /*45310*/  FMUL R22, R22, UR9 ;  /* 0x0000000916167c20 */ /* 0x000fc80008400000 */
[----:B--2---:R-:W-:Y:S02]  /*45320*/  FFMA R30, R33, UR8, R22 ;  /* 0x00000008211e7c23 */ /* 0x004fe40008000016 */
[----:B------:R-:W0:Y:S03]  /*45330*/  @!P0 LDC.64 R22, c[0x0][0x5c0] ;  /* 0x00017000ff168b82 */ /* 0x000e260000000a00 */
[----:B------:R-:W-:-:S05]  /*45340*/  F2FP.SATFINITE.E4M3.F32.PACK_AB_MERGE_C R30, RZ, R30, RZ ;  /* 0x0000001eff1e723e */ /* 0x000fca00048070ff */
[----:B------:R-:W-:Y:S01]  /*45350*/  @!P3 STG.E.U8 desc[UR26][R100.64], R30 ;  /* 0x0000001e6400b986 */ /* 0x000fe2000c10111a */
[----:B0-----:R-:W-:Y:S02]  /*45360*/  @!P0 IADD3 R174, P1, P4, R16, R22, R7 ;  /* 0x0000001610ae8210 */ /* 0x001fe40007c3e007 */
[----:B------:R-:W-:-:S06]  /*45370*/  PRMT R22, RZ, 0x7610, R22 ;  /* 0x00007610ff167816 */ /* 0x000fcc0000000016 */
[----:B------:R-:W2:Y:S01]  /*45380*/  @!P6 LDG.E.U8 R22, desc[UR26][R20.64+0x1] ;  /* 0x0000011a1416e981 */ /* 0x000ea2000c1e1100 */
[----:B------:R-:W-:-:S05]  /*45390*/  @!P0 IADD3.X R175, R29, R23, R6, P1, P4 ;  /* 0x000000171daf8210 */ /* 0x000fca0000fe8406 */
[----:B------:R0:W-:Y:S04]  /*453a0*/  STL.64 [R1+0x1528], R174 ;  /* 0x001528ae01007387 */ /* 0x0001e80000100a00 */
[----:B0-----:R-:W3:Y:S01]  /*453b0*/  LDL.64 R174, [R1+0x188] ;  /* 0x0001880001ae7983 */ /* 0x001ee20000100a00 */
[----:B------:R-:W-:-:S04]  /*453c0*/  ISETP.GE.AND P1, PT, R26, 0x89, PT ;  /* 0x000000891a00780c */ /* 0x000fc80003f26270 */
[----:B------:R-:W-:-:S13]  /*453d0*/  ISETP.LT.OR P4, PT, R27, 0x1, !P1 ;  /* 0x000000011b00780c */ /* 0x000fda0004f81670 */
[----:B------:R-:W-:-:S04]  /*453e0*/  @!P4 IADD3 R33, P3, P5, R3, R16, R5 ;  /* 0x000000100321c210 */ /* 0x000fc80007d7e005 */
[----:B------:R-:W-:Y:S02]  /*453f0*/  @!P4 IADD3.X R36, R2, R29, R4, P3, P5 ;  /* 0x0000001d0224c210 */ /* 0x000fe40001fea404 */
[----:B--2---:R-:W-:-:S04]  /*45400*/  LOP3.LUT R22, R22, 0xff, RZ, 0xc0, !PT ;  /* 0x000000ff16167812 */ /* 0x004fc800078ec0ff */
[----:B------:R-:W-:-:S05]  /*45410*/  F2FP.F16.E4M3.UNPACK_B R22, R22 ;  /* 0x00000016ff16723e */ /* 0x000fca00020006ff */
[----:B------:R-:W-:-:S05]  /*45420*/  HADD2.F32 R22, -RZ, R22.H0_H0 ;  /* 0x20000016ff167230 */ /* 0x000fca0000004100 */
[----:B------:R-:W-:-:S04]  /*45430*/  FMUL R22, R22, UR9 ;  /* 0x0000000916167c20 */ /* 0x000fc80008400000 */
[----:B----4-:R-:W-:Y:S01]  /*45440*/  FFMA R22, R15, UR8, R22 ;  /* 0x000000080f167c23 */ /* 0x010fe20008000016 */
[----:B------:R-:W-:Y:S01]  /*45450*/  LOP3.LUT R9, R9, 0xffffffdf, RZ, 0xc0, !PT ;  /* 0xffffffdf09097812 */ /* 0x000fe200078ec0ff */
[----:B------:R-:W2:Y:S03]  /*45460*/  LDL.LU R15, [R1+0xaa0] ;  /* 0x000aa000010f7983 */ /* 0x000ea60000300800 */
[----:B------:R-:W-:-:S05]  /*45470*/  F2FP.SATFINITE.E4M3.F32.PACK_AB_MERGE_C R22, RZ, R22, RZ ;  /* 0x00000016ff16723e */ /* 0x000fca00048070ff */
[----:B------:R0:W-:Y:S02]  /*45480*/  @!P6 STG.E.U8 desc[UR26][R70.64+0x1], R22 ;  /* 0x000001164600e986 */ /* 0x0001e4000c10111a */
[----:B0-----:R-:W-:-:S05]  /*45490*/  IADD3 R22, P3, R32, 0x88, RZ ;  /* 0x0000008820167810 */ /* 0x001fca0007f7e0ff */
[----:B---3--:R-:W-:-:S04]  /*454a0*/  IMAD.X R30, RZ, RZ, R175, P3 ;  /* 0x000000ffff1e7224 */ /* 0x008fc800018e06af */
[----:B------:R-:W-:-:S04]  /*454b0*/  IMAD R30, R30, UR12, RZ ;  /* 0x0000000c1e1e7c24 */ /* 0x000fc8000f8e02ff */
[C---:B------:R-:W-:Y:S02]  /*454c0*/  IMAD R30, R22.reuse, UR13, R30 ;  /* 0x0000000d161e7c24 */ /* 0x040fe4000f8e021e */
[----:B------:R-:W-:-:S03]  /*454d0*/  IMAD.WIDE.U32 R22, R22, UR12, R34 ;  /* 0x0000000c16167c25 */ /* 0x000fc6000f8e0022 */
[----:B------:R-:W-:-:S04]  /*454e0*/  IADD3 R22, P3, R22, UR14, RZ ;  /* 0x0000000e16167c10 */ /* 0x000fc8000ff7e0ff */
[----:B------:R-:W-:Y:S02]  /*454f0*/  IADD3.X R23, R23, UR15, R30, P3, !PT ;  /* 0x0000000f17177c10 */ /* 0x000fe40009ffe41e */
[----:B------:R-:W0:Y:S02]  /*45500*/  @!P4 LDC.64 R30, c[0x0][0x5c0] ;  /* 0x00017000ff1ecb82 */ /* 0x000e240000000a00 */
[----:B0-----:R-:W-:Y:S02]  /*45510*/  @!P4 IADD3 R30, P3, R33, R30, RZ ;  /* 0x0000001e211ec210 */ /* 0x001fe40007f7e0ff */
[----:B------:R-:W-:-:S06]  /*45520*/  PRMT R33, RZ, 0x7610, R33 ;  /* 0x00007610ff217816 */ /* 0x000fcc0000000021 */
[----:B------:R-:W3:Y:S01]  /*45530*/  @!P4 LDG.E.U8 R33, desc[UR26][R22.64] ;  /* 0x0000001a1621c981 */ /* 0x000ee2000c1e1100 */
[----:B------:R-:W-:Y:S02]  /*45540*/  @P0 LOP3.LUT R9, R9, 0x20, RZ, 0xfc, !PT ;  /* 0x0000002009090812 */ /* 0x000fe400078efcff */
[C---:B------:R-:W-:Y:S01]  /*45550*/  ISETP.LT.OR P0, PT, R27.reuse, 0xa, !P2 ;  /* 0x0000000a1b00780c */ /* 0x040fe20005701670 */
[----:B------:R-:W-:Y:S01]  /*45560*/  @!P4 IMAD.X R31, R36, 0x1, R31, P3 ;  /* 0x00000001241fc824 */ /* 0x000fe200018e061f */
[----:B------:R-:W-:-:S13]  /*45570*/  ISETP.LT.OR P3, PT, R27, 0x2, !P1 ;  /* 0x000000021b00780c */ /* 0x000fda0004f61670 */
[----:B------:R-:W-:Y:S01]  /*45580*/  @!P3 IADD3 R38, P5, P6, R3, R16, R5 ;  /* 0x000000100326b210 */ /* 0x000fe20007ebe005 */
[----:B------:R-:W0:Y:S03]  /*45590*/  @!P3 LDC.64 R36, c[0x0][0x5c0] ;  /* 0x00017000ff24bb82 */ /* 0x000e260000000a00 */
[----:B------:R-:W-:Y:S02]  /*455a0*/  @!P3 IADD3.X R39, R2, R29, R4, P5, P6 ;  /* 0x0000001d0227b210 */ /* 0x000fe40002fec404 */
[----:B---3--:R-:W-:-:S04]  /*455b0*/  LOP3.LUT R33, R33, 0xff, RZ, 0xc0, !PT ;  /* 0x000000ff21217812 */ /* 0x008fc800078ec0ff */
[----:B------:R-:W-:-:S05]  /*455c0*/  F2FP.F16.E4M3.UNPACK_B R33, R33 ;  /* 0x00000021ff21723e */ /* 0x000fca00020006ff */
[----:B------:R-:W-:-:S05]  /*455d0*/  HADD2.F32 R33, -RZ, R33.H0_H0 ;  /* 0x20000021ff217230 */ /* 0x000fca0000004100 */
[----:B------:R-:W-:-:S04]  /*455e0*/  FMUL R33, R33, UR9 ;  /* 0x0000000921217c20 */ /* 0x000fc80008400000 */
[----:B------:R-:W-:Y:S02]  /*455f0*/  FFMA R33, R176, UR8, R33 ;  /* 0x00000008b0217c23 */ /* 0x000fe40008000021 */
[----:B------:R-:W3:Y:S03]  /*45600*/  LDL.LU R176, [R1+0xaa4] ;  /* 0x000aa40001b07983 */ /* 0x000ee60000300800 */
[----:B------:R-:W-:-:S05]  /*45610*/  F2FP.SATFINITE.E4M3.F32.PACK_AB_MERGE_C R33, RZ, R33, RZ ;  /* 0x00000021ff21723e */ /* 0x000fca00048070ff */
[----:B------:R1:W-:Y:S02]  /*45620*/  @!P4 STG.E.U8 desc[UR26][R30.64], R33 ;  /* 0x000000211e00c986 */ /* 0x0003e4000c10111a */
[----:B-1----:R-:W1:Y:S02]  /*45630*/  @!P0 LDC.64 R30, c[0x0][0x5c0] ;  /* 0x00017000ff1e8b82 */ /* 0x002e640000000a00 */
[----:B-1----:R-:W-:Y:S02]  /*45640*/  @!P0 IADD3 R44, P5, P6, R16, R30, R7 ;  /* 0x0000001e102c8210 */ /* 0x002fe40007ebe007 */
[----:B------:R-:W-:-:S06]  /*45650*/  PRMT R30, RZ, 0x7610, R30 ;  /* 0x00007610ff1e7816 */ /* 0x000fcc000000001e */
[----:B------:R-:W4:Y:S01]  /*45660*/  @!P3 LDG.E.U8 R30, desc[UR26][R22.64+0x1] ;  /* 0x0000011a161eb981 */ /* 0x000f22000c1e1100 */
[----:B------:R-:W-:Y:S02]  /*45670*/  @!P0 IADD3.X R45, R29, R31, R6, P5, P6 ;  /* 0x0000001f1d2d8210 */ /* 0x000fe40002fec406 */
        /* <DEDUP_REMOVED lines=8> */
[----:B--2---:R-:W-:Y:S01]  /*45700*/  FFMA R30, R15, UR8, R30 ;  /* 0x000000080f1e7c23 */ /* 0x004fe2000800001e */
[----:B------:R-:W-:Y:S01]  /*45710*/  LOP3.LUT R9, R9, 0xfffffffd, RZ, 0xc0, !PT ;  /* 0xfffffffd09097812 */ /* 0x000fe200078ec0ff */
[----:B------:R-:W2:Y:S03]  /*45720*/  LDL.LU R15, [R1+0xaa8] ;  /* 0x000aa800010f7983 */ /* 0x000ea60000300800 */
[----:B------:R-:W-:-:S05]  /*45730*/  F2FP.SATFINITE.E4M3.F32.PACK_AB_MERGE_C R30, RZ, R30, RZ ;  /* 0x0000001eff1e723e */ /* 0x000fca00048070ff */
[----:B------:R0:W-:Y:S02]  /*45740*/  @!P3 STG.E.U8 desc[UR26][R36.64+0x1], R30 ;  /* 0x0000011e2400b986 */ /* 0x0001e4000c10111a */
[----:B0-----:R-:W0:Y:S02]  /*45750*/  @!P5 LDC.64 R30, c[0x0][0x5c0] ;  /* 0x00017000ff1edb82 */ /* 0x001e240000000a00 */
[----:B0-----:R-:W-:Y:S02]  /*45760*/  @!P5 IADD3 R70, P3, P4, R16, R30, R7 ;  /* 0x0000001e1046d210 */ /* 0x001fe40007c7e007 */
[----:B------:R-:W-:-:S06]  /*45770*/  PRMT R30, RZ, 0x7610, R30 ;  /* 0x00007610ff1e7816 */ /* 0x000fcc000000001e */
[----:B------:R-:W4:Y:S01]  /*45780*/  @!P6 LDG.E.U8 R30, desc[UR26][R20.64+0x8] ;  /* 0x0000081a141ee981 */ /* 0x000f22000c1e1100 */
[----:B------:R-:W-:-:S04]  /*45790*/  @P0 LOP3.LUT R9, R9, 0x2, RZ, 0xfc, !PT ;  /* 0x0000000209090812 */ /* 0x000fc800078efcff */
        /* <DEDUP_REMOVED lines=11> */
[----:B---3--:R-:W-:Y:S02]  /*45850*/  FFMA R33, R176, UR8, R30 ;  /* 0x00000008b0217c23 */ /* 0x008fe4000800001e */
[----:B------:R-:W0:Y:S01]  /*45860*/  @!P5 LDC.64 R30, c[0x0][0x5c0] ;  /* 0x00017000ff1edb82 */ /* 0x000e220000000a00 */
[----:B------:R-:W-:Y:S01]  /*45870*/  LOP3.LUT R8, R8, 0xfffffffb, RZ, 0xc0, !PT ;  /* 0xfffffffb08087812 */ /* 0x000fe200078ec0ff */
[----:B------:R-:W3:Y:S01]  /*45880*/  LDL.LU R176, [R1+0xaac] ;  /* 0x000aac0001b07983 */ /* 0x000ee20000300800 */
        /* <DEDUP_REMOVED lines=9> */
[----:B------:R-:W-:Y:S02]  /*45920*/  @!P5 IADD3.X R105, R29, R31, R6, P3, P4 ;  /* 0x0000001f1d69d210 */ /* 0x000fe40001fe8406 */
[----:B------:R-:W-:Y:S02]  /*45930*/  ISETP.LT.OR P4, PT, R27, 0x9, !P1 ;  /* 0x000000091b00780c */ /* 0x000fe40004f81670 */
[----:B------:R-:W-:-:S11]  /*45940*/  @P5 LOP3.LUT R8, R8, 0x4, RZ, 0xfc, !PT ;  /* 0x0000000408085812 */ /* 0x000fd600078efcff */
[----:B------:R-:W-:-:S04]  /*45950*/  @!P4 IADD3 R33, P3, P5, R3, R16, R5 ;  /* 0x000000100321c210 */ /* 0x000fc80007d7e005 */
[----:B------:R-:W-:Y:S02]  /*45960*/  @!P4 IADD3.X R36, R2, R29, R4, P3, P5 ;  /* 0x0000001d0224c210 */ /* 0x000fe40001fea404 */
[----:B----4-:R-:W-:-:S04]  /*45970*/  LOP3.LUT R30, R30, 0xff, RZ, 0xc0, !PT ;  /* 0x000000ff1e1e7812 */ /* 0x010fc800078ec0ff */
[----:B------:R-:W-:-:S05]  /*45980*/  F2FP.F16.E4M3.UNPACK_B R30, R30 ;  /* 0x0000001eff1e723e */ /* 0x000fca00020006ff */
[----:B------:R-:W-:-:S05]  /*45990*/  HADD2.F32 R30, -RZ, R30.H0_H0 ;  /* 0x2000001eff1e7230 */ /* 0x000fca0000004100 */
[----:B------:R-:W-:-:S04]  /*459a0*/  FMUL R30, R30, UR9 ;  /* 0x000000091e1e7c20 */ /* 0x000fc80008400000 */
[----:B--2---:R-:W-:Y:S02]  /*459b0*/  FFMA R30, R15, UR8, R30 ;  /* 0x000000080f1e7c23 */ /* 0x004fe4000800001e */
[----:B------:R-:W2:Y:S03]  /*459c0*/  LDL.LU R15, [R1+0xab0] ;  /* 0x000ab000010f7983 */ /* 0x000ea60000300800 */
[----:B------:R-:W-:Y:S01]  /*459d0*/  F2FP.SATFINITE.E4M3.F32.PACK_AB_MERGE_C R30, RZ, R30, RZ ;  /* 0x0000001eff1e723e */ /* 0x000fe200048070ff */
[----:B------:R-:W4:Y:S04]  /*459e0*/  LDL.LU R178, [R1+0xab4] ;  /* 0x000ab40001b27983 */ /* 0x000f280000300800 */
[----:B------:R0:W-:Y:S02]  /*459f0*/  @!P0 STG.E.U8 desc[UR26][R40.64+0x9], R30 ;  /* 0x0000091e28008986 */ /* 0x0001e4000c10111a */
[----:B0-----:R-:W0:Y:S02]  /*45a00*/  @!P4 LDC.64 R30, c[0x0][0x5c0] ;  /* 0x00017000ff1ecb82 */ /* 0x001e240000000a00 */
[----:B0-----:R-:W-:-:S02]  /*45a10*/  @!P4 IADD3 R30, P3, R33, R30, RZ ;  /* 0x0000001e211ec210 */ /* 0x001fc40007f7e0ff */
[----:B------:R-:W-:-:S06]  /*45a20*/  PRMT R33, RZ, 0x7610, R33 ;  /* 0x00007610ff217816 */ /* 0x000fcc0000000021 */
[----:B------:R-:W3:Y:S01]  /*45a30*/  @!P4 LDG.E.U8 R33, desc[UR26][R22.64+0x8] ;  /* 0x0000081a1621c981 */ /* 0x000ee2000c1e1100 */
        /* <DEDUP_REMOVED lines=10> */
[----:B------:R-:W-:-:S05]  /*45ae0*/  FFMA R33, R176, UR8, R33 ;  /* 0x00000008b0217c23 */ /* 0x000fca0008000021 */
[----:B------:R-:W-:-:S05]  /*45af0*/  F2FP.SATFINITE.E4M3.F32.PACK_AB_MERGE_C R33, RZ, R33, RZ ;  /* 0x00000021ff21723e */ /* 0x000fca00048070ff */
[----:B------:R1:W-:Y:S02]  /*45b00*/  @!P4 STG.E.U8 desc[UR26][R30.64+0x8], R33 ;  /* 0x000008211e00c986 */ /* 0x0003e4000c10111a */
[----:B-1----:R-:W1:Y:S02]  /*45b10*/  @!P0 LDC.64 R30, c[0x0][0x5c0] ;  /* 0x00017000ff1e8b82 */ /* 0x002e640000000a00 */
[----:B-1----:R-:W-:Y:S02]  /*45b20*/  @!P0 IADD3 R40, P5, P6, R16, R30, R7 ;  /* 0x0000001e10288210 */ /* 0x002fe40007ebe007 */
[----:B------:R-:W-:-:S06]  /*45b30*/  PRMT R30, RZ, 0x7610, R30 ;  /* 0x00007610ff1e7816 */ /* 0x000fcc000000001e */
[----:B------:R-:W3:Y:S01]  /*45b40*/  @!P3 LDG.E.U8 R30, desc[UR26][R22.64+0x9] ;  /* 0x0000091a161eb981 */ /* 0x000ee2000c1e1100 */
[----:B------:R-:W-:Y:S02]  /*45b50*/  @!P0 IADD3.X R41, R29, R31, R6, P5, P6 ;  /* 0x0000001f1d298210 */ /* 0x000fe40002fec406 */
[----:B------:R-:W-:Y:S02]  /*45b60*/  ISETP.LT.OR P5, PT, R27, 0x21, !P2 ;  /* 0x000000211b00780c */ /* 0x000fe400057a1670 */
[----:B0-----:R-:W-:-:S05]  /*45b70*/  @!P3 IADD3 R36, P4, R38, R36, RZ ;  /* 0x000000242624b210 */ /* 0x001fca0007f9e0ff */
[----:B------:R-:W-:Y:S01]  /*45b80*/  @!P3 IMAD.X R37, R39, 0x1, R37, P4 ;  /* 0x000000012725b824 */ /* 0x000fe200020e0625 */
[----:B------:R-:W-:-:S04]  /*45b90*/  LOP3.LUT R8, R8, 0xfffffffd, RZ, 0xc0, !PT ;  /* 0xfffffffd08087812 */ /* 0x000fc800078ec0ff */
[----:B------:R-:W-:-:S04]  /*45ba0*/  @P0 LOP3.LUT R8, R8, 0x2, RZ, 0xfc, !PT ;  /* 0x0000000208080812 */ /* 0x000fc800078efcff */
[----:B------:R-:W-:Y:S02]  /*45bb0*/  LOP3.LUT P6, RZ, R8, 0x8, RZ, 0xc0, !PT ;  /* 0x0000000808ff7812 */ /* 0x000fe400078cc0ff */
[----:B---3--:R-:W-:-:S04]  /*45bc0*/  LOP3.LUT R30, R30, 0xff, RZ, 0xc0, !PT ;  /* 0x000000ff1e1e7812 */ /* 0x008fc800078ec0ff */
[----:B------:R-:W-:-:S05]  /*45bd0*/  F2FP.F16.E4M3.UNPACK_B R30, R30 ;  /* 0x0000001eff1e723e */ /* 0x000fca00020006ff */
[----:B------:R-:W-:-:S05]  /*45be0*/  HADD2.F32 R30, -RZ, R30.H0_H0 ;  /* 0x2000001eff1e7230 */ /* 0x000fca0000004100 */
[----:B------:R-:W-:-:S04]  /*45bf0*/  FMUL R30, R30, UR9 ;  /* 0x000000091e1e7c20 */ /* 0x000fc80008400000 */
[----:B--2---:R-:W-:Y:S01]  /*45c00*/  FFMA R30, R15, UR8, R30 ;  /* 0x000000080f1e7c23 */ /* 0x004fe2000800001e */
[----:B------:R-:W-:Y:S01]  /*45c10*/  LOP3.LUT R9, R9, 0xffffff7f, RZ, 0xc0, !PT ;  /* 0xffffff7f09097812 */ /* 0x000fe200078ec0ff */
[----:B------:R-:W2:Y:S03]  /*45c20*/  LDL.LU R15, [R1+0xab8] ;  /* 0x000ab800010f7983 */ /* 0x000ea60000300800 */
[----:B------:R-:W-:Y:S01]  /*45c30*/  F2FP.SATFINITE.E4M3.F32.PACK_AB_MERGE_C R30, RZ, R30, RZ ;  /* 0x0000001eff1e723e */ /* 0x000fe200048070ff */
[----:B------:R-:W3:Y:S04]  /*45c40*/  LDL.LU R180, [R1+0xabc] ;  /* 0x000abc0001b47983 */ /* 0x000ee80000300800 */
[----:B------:R0:W-:Y:S02]  /*45c50*/  @!P3 STG.E.U8 desc[UR26][R36.64+0x9], R30 ;  /* 0x0000091e2400b986 */ /* 0x0001e4000c10111a */
[----:B0-----:R-:W0:Y:S02]  /*45c60*/  @!P5 LDC.64 R30, c[0x0][0x5c0] ;  /* 0x00017000ff1edb82 */ /* 0x001e240000000a00 */
[----:B0-----:R-:W-:-:S02]  /*45c70*/  @!P5 IADD3 R176, P3, P4, R16, R30, R7 ;  /* 0x0000001e10b0d210 */ /* 0x001fc40007c7e007 */
[----:B------:R-:W-:-:S06]  /*45c80*/  PRMT R30, RZ, 0x7610, R30 ;  /* 0x00007610ff1e7816 */ /* 0x000fcc000000001e */
[----:B------:R-:W4:Y:S01]  /*45c90*/  @!P6 LDG.E.U8 R30, desc[UR26][R20.64+0x10] ;  /* 0x0000101a141ee981 */ /* 0x000f22000c1e1100 */
[----:B------:R-:W-:Y:S02]  /*45ca0*/  @P5 LOP3.LUT R9, R9, 0x80, RZ, 0xfc, !PT ;  /* 0x0000008009095812 */ /* 0x000fe400078efcff */
[----:B------:R-:W-:Y:S02]  /*45cb0*/  @!P5 IADD3.X R177, R29, R31, R6, P3, P4 ;  /* 0x0000001f1db1d210 */ /* 0x000fe40001fe8406 */
        /* <DEDUP_REMOVED lines=21> */
[----:B------:R-:W-:-:S04]  /*45e10*/  LOP3.LUT R8, R8, 0xfffffff7, RZ, 0xc0, !PT ;  /* 0xfffffff708087812 */ /* 0x000fc800078ec0ff */
[----:B------:R-:W-:-:S07]  /*45e20*/  @P5 LOP3.LUT R8, R8, 0x8, RZ, 0xfc, !PT ;  /* 0x0000000808085812 */ /* 0x000fce00078efcff */
        /* <DEDUP_REMOVED lines=56> */
[----:B------:R-:W-:-:S04]  /*461b0*/  LOP3.LUT R0, R0, 0xffff7fff, RZ, 0xc0, !PT ;  /* 0xffff7fff00007812 */ /* 0x000fc800078ec0ff */
[----:B------:R-:W-:-:S04]  /*461c0*/  @P0 LOP3.LUT R0, R0, 0x8000, RZ, 0xfc, !PT ;  /* 0x0000800000000812 */ /* 0x000fc800078efcff */
        /* <DEDUP_REMOVED lines=481> */
[----:B0-----:R-:W-:Y:S02]  /*47fe0*/  @!P5 IADD3 R208, P3, P4, R16, R30, R7 ;  /* 0x0000001e10d0d210 */ /* 0x001fe40007c7e007 */
[----:B------:R-:W-:-:S06]  /*47ff0*/  PRMT R30, RZ, 0x7610, R30 ;  /* 0x00007610ff1e7816 */ /* 0x000fcc000000001e */
[----:B------:R-:W4:Y:S01]  /*48000*/  @!P0 LDG.E.U8 R30, desc[UR26][R20.64+0x49] ;  /* 0x0000491a141e8981 */ /* 0x000f22000c1e1100 */
[----:B------:R-:W-:Y:S02]  /*48010*/  @!P5 IADD3.X R209, R29, R31, R6, P3, P4 ;  /* 0x0000001f1dd1d210 */ /* 0x000fe40001fe8406 */
[----:B------:R-:W-:Y:S02]  /*48020*/  ISETP.LT.OR P4, PT, R27, 0x49, !P1 ;  /* 0x000000491b00780c */ /* 0x000fe40004f81670 */
[----:B------:R-:W-:-:S04]  /*48030*/  LOP3.LUT R28, R28, 0xff7fffff, RZ, 0xc0, !PT ;  /* 0xff7fffff1c1c7812 */ /* 0x000fc800078ec0ff */
[----:B------:R-:W-:-:S07]  /*48040*/  @P5 LOP3.LUT R28, R28, 0x800000, RZ, 0xfc, !PT ;  /* 0x008000001c1c5812 */ /* 0x000fce00078efcff */
[----:B-1----:R-:W-:-:S04]  /*48050*/  @!P4 IADD3 R33, P3, P5, R3, R16, R5 ;  /* 0x000000100321c210 */ /* 0x002fc80007d7e005 */
        /* <DEDUP_REMOVED lines=85> */
[----:B------:R-:W-:-:S05]  /*485b0*/  F2FP.SATFINITE.E4M3.F32.PACK_AB_MERGE_C R30, RZ, R30, RZ ;  /* 0x0000001eff1e723e */ /* 0x000fca00048070ff */
[----:B------:R0:W-:Y:S02]  /*485c0*/  @!P0 STG.E.U8 desc[UR26][R76.64+0x51], R30 ;  /* 0x0000511e4c008986 */ /* 0x0001e4000c10111a */
[----:B0-----:R-:W0:Y:S02]  /*485d0*/  @!P4 LDC.64 R30, c[0x0][0x5c0] ;  /* 0x00017000ff1ecb82 */ /* 0x001e240000000a00 */
[----:B0-----:R-:W-:Y:S02]  /*485e0*/  @!P4 IADD3 R30, P3, R33, R30, RZ ;  /* 0x0000001e211ec210 */ /* 0x001fe40007f7e0ff */
[----:B------:R-:W-:-:S06]  /*485f0*/  PRMT R33, RZ, 0x7610, R33 ;  /* 0x00007610ff217816 */ /* 0x000fcc0000000021 */
[----:B------:R-:W4:Y:S01]  /*48600*/  @!P4 LDG.E.U8 R33, desc[UR26][R22.64+0x50] ;  /* 0x0000501a1621c981 */ /* 0x000f22000c1e1100 */
[C---:B------:R-:W-:Y:S01]  /*48610*/  ISETP.LT.OR P0, PT, R27.reuse, 0xaa, !P2 ;  /* 0x000000aa1b00780c */ /* 0x040fe20005701670 */
[----:B------:R-:W-:Y:S01]  /*48620*/  @!P4 IMAD.X R31, R36, 0x1, R31, P3 ;  /* 0x00000001241fc824 */ /* 0x000fe200018e061f */
[----:B------:R-:W-:-:S13]  /*48630*/  ISETP.LT.OR P3, PT, R27, 0x52, !P1 ;  /* 0x000000521b00780c */ /* 0x000fda0004f61670 */
[----:B------:R-:W-:Y:S01]  /*48640*/  @!P3 IADD3 R38, P5, P6, R3, R16, R5 ;  /* 0x000000100326b210 */ /* 0x000fe20007ebe005 */
[----:B------:R-:W0:Y:S03]  /*48650*/  @!P3 LDC.64 R36, c[0x0][0x5c0] ;  /* 0x00017000ff24bb82 */ /* 0x000e260000000a00 */
[----:B------:R-:W-:Y:S02]  /*48660*/  @!P3 IADD3.X R39, R2, R29, R4, P5, P6 ;  /* 0x0000001d0227b210 */ /* 0x000fe40002fec404 */
        /* <DEDUP_REMOVED lines=17> */
[----:B------:R-:W-:-:S04]  /*48780*/  @P0 LOP3.LUT R8, R8, 0x800, RZ, 0xfc, !PT ;  /* 0x0000080008080812 */ /* 0x000fc800078efcff */
        /* <DEDUP_REMOVED lines=8> */
[----:B------:R-:W-:Y:S01]  /*48810*/  F2FP.SATFINITE.E4M3.F32.PACK_AB_MERGE_C R30, RZ, R30, RZ ;  /* 0x0000001eff1e723e */ /* 0x000fe200048070ff */
[----:B------:R-:W4:Y:S04]  /*48820*/  LDL.LU R220, [R1+0xb4c] ;  /* 0x000b4c0001dc7983 */ /* 0x000f280000300800 */
[----:B------:R0:W-:Y:S02]  /*48830*/  @!P3 STG.E.U8 desc[UR26][R36.64+0x51], R30 ;  /* 0x0000511e2400b986 */ /* 0x0001e4000c10111a */
[----:B0-----:R-:W0:Y:S02]  /*48840*/  @!P5 LDC.64 R30, c[0x0][0x5c0] ;  /* 0x00017000ff1edb82 */ /* 0x001e240000000a00 */
[----:B0-----:R-:W-:-:S02]  /*48850*/  @!P5 IADD3 R216, P3, P4, R16, R30, R7 ;  /* 0x0000001e10d8d210 */ /* 0x001fc40007c7e007 */
[----:B------:R-:W-:-:S06]  /*48860*/  PRMT R30, RZ, 0x7610, R30 ;  /* 0x00007610ff1e7816 */ /* 0x000fcc000000001e */
[----:B------:R-:W3:Y:S01]  /*48870*/  @!P6 LDG.E.U8 R30, desc[UR26][R20.64+0x58] ;  /* 0x0000581a141ee981 */ /* 0x000ee2000c1e1100 */
[----:B------:R-:W-:Y:S02]  /*48880*/  @P5 LOP3.LUT R13, R13, 0x80, RZ, 0xfc, !PT ;  /* 0x000000800d0d5812 */ /* 0x000fe400078efcff */
[----:B------:R-:W-:Y:S02]  /*48890*/  @!P5 IADD3.X R217, R29, R31, R6, P3, P4 ;  /* 0x0000001f1dd9d210 */ /* 0x000fe40001fe8406 */
[----:B------:R-:W-:Y:S02]  /*488a0*/  ISETP.LT.OR P5, PT, R27, 0xb2, !P2 ;  /* 0x000000b21b00780c */ /* 0x000fe400057a1670 */
[----:B------:R-:W-:-:S11]  /*488b0*/  LOP3.LUT R13, R13, 0xfffffeff, RZ, 0xc0, !PT ;  /* 0xfffffeff0d0d7812 */ /* 0x000fd600078ec0ff */
[----:B------:R-:W-:Y:S02]  /*488c0*/  @P5 LOP3.LUT R13, R13, 0x100, RZ, 0xfc, !PT ;  /* 0x000001000d0d5812 */ /* 0x000fe400078efcff */
[----:B------:R-:W-:Y:S02]  /*488d0*/  LOP3.LUT P0, RZ, R0, 0x200, RZ, 0xc0, !PT ;  /* 0x0000020000ff7812 */ /* 0x000fe4000780c0ff */
[----:B---3--:R-:W-:-:S04]  /*488e0*/  LOP3.LUT R30, R30, 0xff, RZ, 0xc0, !PT ;  /* 0x000000ff1e1e7812 */ /* 0x008fc800078ec0ff */
        /* <DEDUP_REMOVED lines=13> */
[----:B------:R-:W3:Y:S01]  /*489c0*/  @!P0 LDG.E.U8 R30, desc[UR26][R20.64+0x59] ;  /* 0x0000591a141e8981 */ /* 0x000ee2000c1e1100 */
[----:B------:R-:W-:Y:S02]  /*489d0*/  @!P5 IADD3.X R225, R29, R31, R6, P3, P4 ;  /* 0x0000001f1de1d210 */ /* 0x000fe40001fe8406 */
[----:B------:R-:W-:Y:S02]  /*489e0*/  ISETP.LT.OR P4, PT, R27, 0x59, !P1 ;  /* 0x000000591b00780c */ /* 0x000fe40004f81670 */
[----:B------:R-:W-:-:S04]  /*489f0*/  LOP3.LUT R13, R13, 0xffff7fff, RZ, 0xc0, !PT ;  /* 0xffff7fff0d0d7812 */ /* 0x000fc800078ec0ff */
[----:B------:R-:W-:-:S07]  /*48a00*/  @P5 LOP3.LUT R13, R13, 0x8000, RZ, 0xfc, !PT ;  /* 0x000080000d0d5812 */ /* 0x000fce00078efcff */
[----:B-1----:R-:W-:-:S04]  /*48a10*/  @!P4 IADD3 R33, P3, P5, R3, R16, R5 ;  /* 0x000000100321c210 */ /* 0x002fc80007d7e005 */
[----:B------:R-:W-:Y:S02]  /*48a20*/  @!P4 IADD3.X R36, R2, R29, R4, P3, P5 ;  /* 0x0000001d0224c210 */ /* 0x000fe40001fea404 */
[----:B---3--:R-:W-:-:S04]  /*48a30*/  LOP3.LUT R30, R30, 0xff, RZ, 0xc0, !PT ;  /* 0x000000ff1e1e7812 */ /* 0x008fc800078ec0ff */
        /* <DEDUP_REMOVED lines=21> */
[----:B----4-:R-:W-:Y:S01]  /*48b90*/  FFMA R33, R220, UR8, R33 ;  /* 0x00000008dc217c23 */ /* 0x010fe20008000021 */
        /* <DEDUP_REMOVED lines=61> */
[----:B------:R-:W-:Y:S01]  /*48f70*/  F2FP.SATFINITE.E4M3.F32.PACK_AB_MERGE_C R30, RZ, R30, RZ ;  /* 0x0000001eff1e723e */ /* 0x000fe200048070ff */
[----:B------:R-:W3:Y:S04]  /*48f80*/  LDL.LU R230, [R1+0xb64] ;  /* 0x000b640001e67983 */ /* 0x000ee80000300800 */
[----:B------:R0:W-:Y:S02]  /*48f90*/  @!P0 STG.E.U8 desc[UR26][R82.64+0x61], R30 ;  /* 0x0000611e52008986 */ /* 0x0001e4000c10111a */
[----:B0-----:R-:W0:Y:S02]  /*48fa0*/  @!P4 LDC.64 R30, c[0x0][0x5c0] ;  /* 0x00017000ff1ecb82 */ /* 0x001e240000000a00 */
[----:B0-----:R-:W-:-:S02]  /*48fb0*/  @!P4 IADD3 R30, P3, R33, R30, RZ ;  /* 0x0000001e211ec210 */ /* 0x001fc40007f7e0ff */
        /* <DEDUP_REMOVED lines=64> */
[----:B------:R-:W-:-:S11]  /*493c0*/  @P5 LOP3.LUT R11, R11, 0x200, RZ, 0xfc, !PT ;  /* 0x000002000b0b5812 */ /* 0x000fd600078efcff */
        /* <DEDUP_REMOVED lines=49> */
[----:B------:R-:W3:Y:S01]  /*496e0*/  @!P6 LDG.E.U8 R30, desc[UR26][R20.64+0x70] ;  /* 0x0000701a141ee981 */ /* 0x000ee2000c1e1100 */
        /* <DEDUP_REMOVED lines=12> */
[----:B----4-:R-:W-:Y:S02]  /*497b0*/  FFMA R33, R234, UR8, R30 ;  /* 0x00000008ea217c23 */ /* 0x010fe4000800001e */
        /* <DEDUP_REMOVED lines=126> */
[----:B------:R-:W-:Y:S02]  /*49fa0*/  LOP3.LUT R11, R11, 0xdfffffff, RZ, 0xc0, !PT ;  /* 0xdfffffff0b0b7812 */ /* 0x000fe400078ec0ff */
[----:B------:R-:W-:Y:S02]  /*49fb0*/  @P2 LOP3.LUT R12, R12, 0x8, RZ, 0xfc, !PT ;  /* 0x000000080c0c2812 */ /* 0x000fe400078efcff */
[----:B------:R-:W-:Y:S02]  /*49fc0*/  @P0 LOP3.LUT R11, R11, 0x20000000, RZ, 0xfc, !PT ;  /* 0x200000000b0b0812 */ /* 0x000fe400078efcff */
[----:B------:R-:W-:Y:S02]  /*49fd0*/  @!P0 IADD3.X R137, R29, R31, R6, P5, P6 ;  /* 0x0000001f1d898210 */ /* 0x000fe40002fec406 */
[----:B------:R-:W-:Y:S02]  /*49fe0*/  LOP3.LUT P0, RZ, R12, 0x40000, RZ, 0xc0, !PT ;  /* 0x000400000cff7812 */ /* 0x000fe4000780c0ff */
[----:B0-----:R-:W-:-:S02]  /*49ff0*/  @!P3 IADD3 R36, P4, R38, R36, RZ ;  /* 0x000000242624b210 */ /* 0x001fc40007f9e0ff */
[----:B------:R-:W-:-:S03]  /*4a000*/  ISETP.LT.OR P5, PT, R27, 0x101, !P0 ;  /* 0x000001011b00780c */ /* 0x000fc600047a1670 */
        /* <DEDUP_REMOVED lines=15> */
[----:B------:R-:W-:Y:S02]  /*4a100*/  @!P5 IADD3.X R39, R29, R31, R2, P3, P4 ;  /* 0x0000001f1d27d210 */ /* 0x000fe40001fe8402 */
[----:B------:R-:W-:-:S03]  /*4a110*/  @P5 LOP3.LUT R11, R11, 0x80000000, RZ, 0xfc, !PT ;  /* 0x800000000b0b5812 */ /* 0x000fc600078efcff */
[----:B------:R-:W-:Y:S01]  /*4a120*/  @!P5 STL.64 [R1+0x18], R38 ;  /* 0x000018260100d387 */ /* 0x000fe20000100a00 */
        /* <DEDUP_REMOVED lines=10> */
[----:B------:R-:W3:Y:S01]  /*4a1d0*/  LDL.LU R49, [R1+0xb9c] ;  /* 0x000b9c0001317983 */ /* 0x000ee20000300800 */
[----:B0-----:R-:W-:-:S04]  /*4a1e0*/  @!P5 IADD3 R36, P3, P4, R16, R30, R3 ;  /* 0x0000001e1024d210 */ /* 0x001fc80007c7e003 */
[----:B------:R-:W-:-:S05]  /*4a1f0*/  @!P5 IADD3.X R37, R29, R31, R2, P3, P4 ;  /* 0x0000001f1d25d210 */ /* 0x000fca0001fe8402 */
[----:B------:R0:W-:Y:S01]  /*4a200*/  @!P5 STL.64 [R1+0x10], R36 ;  /* 0x000010240100d387 */ /* 0x0001e20000100a00 */
        /* <DEDUP_REMOVED lines=9> */
[----:B------:R-:W-:Y:S01]  /*4a2a0*/  LOP3.LUT R11, R11, 0xbfffffff, RZ, 0xc0, !PT ;  /* 0xbfffffff0b0b7812 */ /* 0x000fe200078ec0ff */
[----:B------:R0:W-:Y:S03]  /*4a2b0*/  @!P5 STL.64 [R1+0x28], R36 ;  /* 0x000028240100d387 */ /* 0x0001e60000100a00 */
[----:B------:R-:W-:-:S07]  /*4a2c0*/  @P5 LOP3.LUT R11, R11, 0x40000000, RZ, 0xfc, !PT ;  /* 0x400000000b0b5812 */ /* 0x000fce00078efcff */
[----:B-1----:R-:W-:-:S04]  /*4a2d0*/  @!P4 IADD3 R33, P3, P5, R3, R16, R5 ;  /* 0x000000100321c210 */ /* 0x002fc80007d7e005 */
[----:B0-----:R-:W-:Y:S02]  /*4a2e0*/  @!P4 IADD3.X R36, R2, R29, R4, P3, P5 ;  /* 0x0000001d0224c210 */ /* 0x001fe40001fea404 */
        /* <DEDUP_REMOVED lines=48> */
[----:B------:R-:W-:Y:S02]  /*4a5f0*/  @P2 LOP3.LUT R11, R11, 0x2000000, RZ, 0xfc, !PT ;  /* 0x020000000b0b2812 */ /* 0x000fe400078efcff */
[----:B------:R-:W-:Y:S02]  /*4a600*/  @!P5 IADD3.X R39, R29, R31, R2, P3, P4 ;  /* 0x0000001f1d27d210 */ /* 0x000fe40001fe8402 */
[----:B------:R-:W-:-:S03]  /*4a610*/  LOP3.LUT R11, R11, 0xfeffffff, RZ, 0xc0, !PT ;  /* 0xfeffffff0b0b7812 */ /* 0x000fc600078ec0ff */
[----:B------:R-:W-:Y:S01]  /*4a620*/  @!P5 STL.64 [R1+0x20], R38 ;  /* 0x000020260100d387 */ /* 0x000fe20000100a00 */
        /* <DEDUP_REMOVED lines=24> */
[----:B------:R-:W-:Y:S01]  /*4a7b0*/  @P5 LOP3.LUT R11, R11, 0x800000, RZ, 0xfc, !PT ;  /* 0x008000000b0b5812 */ /* 0x000fe200078efcff */
[----:B------:R0:W-:Y:S10]  /*4a7c0*/  @!P5 STL.64 [R1+0x40], R36 ;  /* 0x000040240100d387 */ /* 0x0001f40000100a00 */
        /* <DEDUP_REMOVED lines=1158> */
[----:B0-----:R-:W-:Y:S01]  /*4f030*/  @!P4 IADD3 R36, P0, R38, R36, RZ ;  /* 0x000000242624c210 */ /* 0x001fe20007f1e0ff */
[----:B------:R-:W3:Y:S03]  /*4f040*/  LDL.LU R49, [R1+0xc94] ;  /* 0x000c940001317983 */ /* 0x000ee60000300800 */
[----:B------:R-:W-:-:S05]  /*4f050*/  F2FP.SATFINITE.E4M3.F32.PACK_AB_MERGE_C R33, RZ, R33, RZ ;  /* 0x00000021ff21723e */ /* 0x000fca00048070ff */
[----:B------:R0:W-:Y:S02]  /*4f060*/  @!P3 STG.E.U8 desc[UR26][R30.64+0xf8], R33 ;  /* 0x0000f8211e00b986 */ /* 0x0001e4000c10111a */
[----:B0-----:R-:W0:Y:S02]  /*4f070*/  @!P2 LDC.64 R30, c[0x0][0x5c0] ;  /* 0x00017000ff1eab82 */ /* 0x001e240000000a00 */
[----:B0-----:R-:W-:Y:S02]  /*4f080*/  @!P2 IADD3 R42, P3, P5, R16, R30, R3 ;  /* 0x0000001e102aa210 */ /* 0x001fe40007d7e003 */
[----:B------:R-:W-:-:S06]  /*4f090*/  PRMT R30, RZ, 0x7610, R30 ;  /* 0x00007610ff1e7816 */ /* 0x000fcc000000001e */
[----:B------:R-:W4:Y:S01]  /*4f0a0*/  @!P4 LDG.E.U8 R30, desc[UR26][R22.64+0xf9] ;  /* 0x0000f91a161ec981 */ /* 0x000f22000c1e1100 */
[----:B------:R-:W-:Y:S01]  /*4f0b0*/  @!P4 IMAD.X R37, R39, 0x1, R37, P0 ;  /* 0x000000012725c824 */ /* 0x000fe200000e0625 */
[----:B------:R-:W-:Y:S02]  /*4f0c0*/  @!P2 IADD3.X R43, R29, R31, R2, P3, P5 ;  /* 0x0000001f1d2ba210 */ /* 0x000fe40001fea402 */
[----:B------:R-:W-:Y:S02]  /*4f0d0*/  LOP3.LUT P6, RZ, R9, 0x4, RZ, 0xc0, !PT ;  /* 0x0000000409ff7812 */ /* 0x000fe400078cc0ff */
[----:B----4-:R-:W-:-:S04]  /*4f0e0*/  LOP3.LUT R30, R30, 0xff, RZ, 0xc0, !PT ;  /* 0x000000ff1e1e7812 */ /* 0x010fc800078ec0ff */
[----:B------:R-:W-:-:S05]  /*4f0f0*/  F2FP.F16.E4M3.UNPACK_B R30, R30 ;  /* 0x0000001eff1e723e */ /* 0x000fca00020006ff */
[----:B------:R-:W-:-:S05]  /*4f100*/  HADD2.F32 R30, -RZ, R30.H0_H0 ;  /* 0x2000001eff1e7230 */ /* 0x000fca0000004100 */
[----:B------:R-:W-:-:S04]  /*4f110*/  FMUL R30, R30, UR9 ;  /* 0x000000091e1e7c20 */ /* 0x000fc80008400000 */
[----:B--2---:R-:W-:-:S05]  /*4f120*/  FFMA R30, R15, UR8, R30 ;  /* 0x000000080f1e7c23 */ /* 0x004fca000800001e */
        /* <DEDUP_REMOVED lines=10> */
[----:B------:R-:W2:Y:S01]  /*4f1d0*/  @!P6 LDG.E.U8 R33, desc[UR26][R30.64] ;  /* 0x0000001a1e21e981 */ /* 0x000ea2000c1e1100 */
[----:B------:R-:W-:-:S04]  /*4f1e0*/  LOP3.LUT R12, R12, 0xfffffbff, RZ, 0xc0, !PT ;  /* 0xfffffbff0c0c7812 */ /* 0x000fc800078ec0ff */
[----:B------:R-:W-:Y:S02]  /*4f1f0*/  @P1 LOP3.LUT R12, R12, 0x400, RZ, 0xfc, !PT ;  /* 0x000004000c0c1812 */ /* 0x000fe400078efcff */
[----:B------:R-:W-:Y:S01]  /*4f200*/  LOP3.LUT P1, RZ, R8, 0x1, RZ, 0xc0, !PT ;  /* 0x0000000108ff7812 */ /* 0x000fe2000782c0ff */
[----:B------:R-:W-:Y:S04]  /*4f210*/  @!P2 STL.64 [R1+0x178], R42 ;  /* 0x0001782a0100a387 */ /* 0x000fe80000100a00 */
[----:B------:R-:W4:Y:S01]  /*4f220*/  LDL.LU R15, [R1+0xc98] ;  /* 0x000c9800010f7983 */ /* 0x000f220000300800 */
[----:B--2---:R-:W-:-:S04]  /*4f230*/  LOP3.LUT R33, R33, 0xff, RZ, 0xc0, !PT ;  /* 0x000000ff21217812 */ /* 0x004fc800078ec0ff */
[----:B------:R-:W-:-:S05]  /*4f240*/  F2FP.F16.E4M3.UNPACK_B R33, R33 ;  /* 0x00000021ff21723e */ /* 0x000fca00020006ff */
[----:B------:R-:W-:-:S05]  /*4f250*/  HADD2.F32 R33, -RZ, R33.H0_H0 ;  /* 0x20000021ff217230 */ /* 0x000fca0000004100 */
[----:B------:R-:W-:-:S04]  /*4f260*/  FMUL R33, R33, UR9 ;  /* 0x0000000921217c20 */ /* 0x000fc80008400000 */
[----:B---3--:R-:W-:-:S05]  /*4f270*/  FFMA R33, R49, UR8, R33 ;  /* 0x0000000831217c23 */ /* 0x008fca0008000021 */
[----:B------:R-:W-:-:S05]  /*4f280*/  F2FP.SATFINITE.E4M3.F32.PACK_AB_MERGE_C R33, RZ, R33, RZ ;  /* 0x00000021ff21723e */ /* 0x000fca00048070ff */
[----:B------:R0:W-:Y:S02]  /*4f290*/  @!P6 STG.E.U8 desc[UR26][R172.64], R33 ;  /* 0x00000021ac00e986 */ /* 0x0001e4000c10111a */
[----:B0-----:R-:W-:-:S06]  /*4f2a0*/  PRMT R33, RZ, 0x7610, R33 ;  /* 0x00007610ff217816 */ /* 0x001fcc0000000021 */
[----:B------:R-:W2:Y:S01]  /*4f2b0*/  @!P1 LDG.E.U8 R33, desc[UR26][R30.64+0x1] ;  /* 0x0000011a1e219981 */ /* 0x000ea2000c1e1100 */
[----:B------:R-:W-:-:S04]  /*4f2c0*/  LOP3.LUT R28, R28, 0xffffff7f, RZ, 0xc0, !PT ;  /* 0xffffff7f1c1c7812 */ /* 0x000fc800078ec0ff */
[----:B------:R-:W-:Y:S02]  /*4f2d0*/  @P2 LOP3.LUT R28, R28, 0x80, RZ, 0xfc, !PT ;  /* 0x000000801c1c2812 */ /* 0x000fe400078efcff */
[----:B------:R-:W-:-:S04]  /*4f2e0*/  ISETP.GE.AND P2, PT, R26, 0x81, PT ;  /* 0x000000811a00780c */ /* 0x000fc80003f46270 */
[----:B------:R-:W-:-:S13]  /*4f2f0*/  ISETP.LT.OR P5, PT, R27, 0x101, !P2 ;  /* 0x000001011b00780c */ /* 0x000fda00057a1670 */
[----:B------:R-:W0:Y:S01]  /*4f300*/  @!P5 LDC.64 R36, c[0x0][0x5c0] ;  /* 0x00017000ff24db82 */ /* 0x000e220000000a00 */
[----:B------:R-:W-:Y:S02]  /*4f310*/  ISETP.LT.OR P4, PT, R27, 0x102, !P2 ;  /* 0x000001021b00780c */ /* 0x000fe40005781670 */
[----:B0-----:R-:W-:-:S04]  /*4f320*/  @!P5 IADD3 R170, P0, P3, R16, R36, R5 ;  /* 0x0000002410aad210 */ /* 0x001fc80007b1e005 */
[----:B------:R-:W-:-:S07]  /*4f330*/  @!P5 IADD3.X R171, R29, R37, R4, P0, P3 ;  /* 0x000000251dabd210 */ /* 0x000fce00007e6404 */
[----:B------:R-:W0:Y:S01]  /*4f340*/  @!P4 LDC.64 R36, c[0x0][0x5c0] ;  /* 0x00017000ff24cb82 */ /* 0x000e220000000a00 */
[----:B------:R-:W-:Y:S02]  /*4f350*/  LOP3.LUT R28, R28, 0xffffffdf, RZ, 0xc0, !PT ;  /* 0xffffffdf1c1c7812 */ /* 0x000fe400078ec0ff */
[----:B0-----:R-:W-:-:S04]  /*4f360*/  @!P4 IADD3 R172, P0, P3, R16, R36, R5 ;  /* 0x0000002410acc210 */ /* 0x001fc80007b1e005 */
[----:B------:R-:W-:Y:S02]  /*4f370*/  @!P4 IADD3.X R173, R29, R37, R4, P0, P3 ;  /* 0x000000251dadc210 */ /* 0x000fe400007e6404 */
[----:B------:R-:W-:-:S04]  /*4f380*/  @P5 LOP3.LUT R28, R28, 0x20, RZ, 0xfc, !PT ;  /* 0x000000201c1c5812 */ /* 0x000fc800078efcff */
[----:B------:R-:W-:-:S04]  /*4f390*/  LOP3.LUT R28, R28, 0xffffffef, RZ, 0xc0, !PT ;  /* 0xffffffef1c1c7812 */ /* 0x000fc800078ec0ff */
[----:B------:R-:W-:-:S04]  /*4f3a0*/  @P4 LOP3.LUT R28, R28, 0x10, RZ, 0xfc, !PT ;  /* 0x000000101c1c4812 */ /* 0x000fc800078efcff */
[----:B------:R-:W-:Y:S02]  /*4f3b0*/  LOP3.LUT R28, R28, 0xfffffff7, RZ, 0xc0, !PT ;  /* 0xfffffff71c1c7812 */ /* 0x000fe400078ec0ff */
[----:B--2---:R-:W-:-:S04]  /*4f3c0*/  LOP3.LUT R33, R33, 0xff, RZ, 0xc0, !PT ;  /* 0x000000ff21217812 */ /* 0x004fc800078ec0ff */
[----:B------:R-:W-:-:S05]  /*4f3d0*/  F2FP.F16.E4M3.UNPACK_B R33, R33 ;  /* 0x00000021ff21723e */ /* 0x000fca00020006ff */
[----:B------:R-:W-:-:S05]  /*4f3e0*/  HADD2.F32 R33, -RZ, R33.H0_H0 ;  /* 0x20000021ff217230 */ /* 0x000fca0000004100 */
[----:B------:R-:W-:-:S04]  /*4f3f0*/  FMUL R33, R33, UR9 ;  /* 0x0000000921217c20 */ /* 0x000fc80008400000 */
[----:B----4-:R-:W-:Y:S02]  /*4f400*/  FFMA R33, R15, UR8, R33 ;  /* 0x000000080f217c23 */ /* 0x010fe40008000021 */
[----:B------:R-:W2:Y:S03]  /*4f410*/  LDL.LU R15, [R1+0xc9c] ;  /* 0x000c9c00010f7983 */ /* 0x000ea60000300800 */
[----:B------:R-:W-:-:S05]  /*4f420*/  F2FP.SATFINITE.E4M3.F32.PACK_AB_MERGE_C R33, RZ, R33, RZ ;  /* 0x00000021ff21723e */ /* 0x000fca00048070ff */
[----:B------:R-:W-:Y:S01]  /*4f430*/  @!P1 STG.E.U8 desc[UR26][R102.64+0x1], R33 ;  /* 0x0000012166009986 */ /* 0x000fe2000c10111a */
[----:B------:R-:W-:-:S13]  /*4f440*/  ISETP.LT.OR P1, PT, R27, 0x109, !P2 ;  /* 0x000001091b00780c */ /* 0x000fda0005721670 */
[----:B------:R-:W0:Y:S01]  /*4f450*/  @!P1 LDC.64 R36, c[0x0][0x5c0] ;  /* 0x00017000ff249b82 */ /* 0x000e220000000a00 */
[----:B------:R-:W-:Y:S02]  /*4f460*/  @P1 LOP3.LUT R28, R28, 0x8, RZ, 0xfc, !PT ;  /* 0x000000081c1c1812 */ /* 0x000fe400078efcff */
[----:B0-----:R-:W-:-:S04]  /*4f470*/  @!P1 IADD3 R38, P0, P3, R16, R36, R5 ;  /* 0x0000002410269210 */ /* 0x001fc80007b1e005 */
[----:B------:R-:W-:-:S05]  /*4f480*/  @!P1 IADD3.X R39, R29, R37, R4, P0, P3 ;  /* 0x000000251d279210 */ /* 0x000fca00007e6404 */
[----:B------:R0:W-:Y:S01]  /*4f490*/  @!P1 STL.64 [R1+0x180], R38 ;  /* 0x0001802601009387 */ /* 0x0001e20000100a00 */
[----:B------:R-:W-:-:S13]  /*4f4a0*/  ISETP.LT.OR P1, PT, R27, 0x10a, !P2 ;  /* 0x0000010a1b00780c */ /* 0x000fda0005721670 */
[----:B------:R-:W0:Y:S02]  /*4f4b0*/  @!P1 LDC.64 R36, c[0x0][0x5c0] ;  /* 0x00017000ff249b82 */ /* 0x000e240000000a00 */
[----:B0-----:R-:W-:-:S04]  /*4f4c0*/  @!P1 IADD3 R38, P0, P3, R16, R36, R5 ;  /* 0x0000002410269210 */ /* 0x001fc80007b1e005 */
[----:B------:R-:W-:Y:S02]  /*4f4d0*/  @!P1 IADD3.X R39, R29, R37, R4, P0, P3 ;  /* 0x000000251d279210 */ /* 0x000fe400007e6404 */
[----:B------:R-:W-:-:S05]  /*4f4e0*/  IADD3 R32, P0, R32, 0x108, RZ ;  /* 0x0000010820207810 */ /* 0x000fca0007f1e0ff */
[----:B------:R-:W-:Y:S01]  /*4f4f0*/  IMAD.X R33, RZ, RZ, R175, P0 ;  /* 0x000000ffff217224 */ /* 0x000fe200000e06af */
[----:B------:R-:W-:Y:S01]  /*4f500*/  ISETP.GE.AND P0, PT, R26, 0x109, PT ;  /* 0x000001091a00780c */ /* 0x000fe20003f06270 */
[----:B------:R-:W-:Y:S01]  /*4f510*/  IMAD.WIDE.U32 R34, R32, UR12, R34 ;  /* 0x0000000c20227c25 */ /* 0x000fe2000f8e0022 */
[----:B------:R-:W-:Y:S01]  /*4f520*/  LOP3.LUT R28, R28, 0xfffffffb, RZ, 0xc0, !PT ;  /* 0xfffffffb1c1c7812 */ /* 0x000fe200078ec0ff */
[----:B------:R-:W3:Y:S01]  /*4f530*/  LDL.LU.64 R174, [R1+0x1528] ;  /* 0x0015280001ae7983 */ /* 0x000ee20000300a00 */
[----:B------:R-:W-:Y:S01]  /*4f540*/  ISETP.LT.OR P4, PT, R27, 0x1, !P0 ;  /* 0x000000011b00780c */ /* 0x000fe20004781670 */
[----:B------:R-:W-:-:S04]  /*4f550*/  IMAD R33, R33, UR12, RZ ;  /* 0x0000000c21217c24 */ /* 0x000fc8000f8e02ff */
[----:B------:R-:W-:-:S08]  /*4f560*/  IMAD R33, R32, UR13, R33 ;  /* 0x0000000d20217c24 */ /* 0x000fd0000f8e0221 */
[----:B------:R-:W-:-:S04]  /*4f570*/  @!P4 IADD3 R36, P3, P5, R3, R16, R7 ;  /* 0x000000100324c210 */ /* 0x000fc80007d7e007 */
[----:B------:R-:W-:Y:S02]  /*4f580*/  @!P4 IADD3.X R37, R2, R29, R6, P3, P5 ;  /* 0x0000001d0225c210 */ /* 0x000fe40001fea406 */
[----:B------:R-:W-:-:S04]  /*4f590*/  IADD3 R32, P3, R34, UR14, RZ ;  /* 0x0000000e22207c10 */ /* 0x000fc8000ff7e0ff */
[----:B------:R-:W-:Y:S02]  /*4f5a0*/  IADD3.X R33, R35, UR15, R33, P3, !PT ;  /* 0x0000000f23217c10 */ /* 0x000fe40009ffe421 */
[----:B------:R-:W0:Y:S02]  /*4f5b0*/  @!P4 LDC.64 R34, c[0x0][0x5c0] ;  /* 0x00017000ff22cb82 */ /* 0x000e240000000a00 */
[----:B0-----:R-:W-:Y:S02]  /*4f5c0*/  @!P4 IADD3 R34, P3, R36, R34, RZ ;  /* 0x000000222422c210 */ /* 0x001fe40007f7e0ff */
[----:B------:R-:W-:-:S06]  /*4f5d0*/  PRMT R36, RZ, 0x7610, R36 ;  /* 0x00007610ff247816 */ /* 0x000fcc0000000024 */
[----:B------:R-:W4:Y:S01]  /*4f5e0*/  @!P4 LDG.E.U8 R36, desc[UR26][R32.64] ;  /* 0x0000001a2024c981 */ /* 0x000f22000c1e1100 */
[----:B------:R-:W-:-:S03]  /*4f5f0*/  @P1 LOP3.LUT R28, R28, 0x4, RZ, 0xfc, !PT ;  /* 0x000000041c1c1812 */ /* 0x000fc600078efcff */
[----:B------:R0:W-:Y:S01]  /*4f600*/  @!P1 STL.64 [R1+0x190], R38 ;  /* 0x0001902601009387 */ /* 0x0001e20000100a00 */
[----:B------:R-:W-:Y:S01]  /*4f610*/  ISETP.LT.OR P1, PT, R27, 0x111, !P2 ;  /* 0x000001111b00780c */ /* 0x000fe20005721670 */
[----:B------:R-:W-:Y:S01]  /*4f620*/  @!P4 IMAD.X R35, R37, 0x1, R35, P3 ;  /* 0x000000012523c824 */ /* 0x000fe200018e0623 */
[----:B------:R-:W-:Y:S01]  /*4f630*/  ISETP.LT.OR P3, PT, R27, 0x2, !P0 ;  /* 0x000000021b00780c */ /* 0x000fe20004761670 */
[----:B------:R-:W3:-:S12]  /*4f640*/  LDL.LU R49, [R1+0xca0] ;  /* 0x000ca00001317983 */ /* 0x000ed80000300800 */
[----:B0-----:R-:W-:-:S04]  /*4f650*/  @!P3 IADD3 R38, P5, P6, R3, R16, R7 ;  /* 0x000000100326b210 */ /* 0x001fc80007ebe007 */
        /* <DEDUP_REMOVED lines=9> */
[----:B0-----:R-:W0:Y:S08]  /*4f6f0*/  @!P1 LDC.64 R34, c[0x0][0x5c0] ;  /* 0x00017000ff229b82 */ /* 0x001e300000000a00 */
[----:B------:R-:W1:Y:S01]  /*4f700*/  @!P3 LDC.64 R36, c[0x0][0x5c0] ;  /* 0x00017000ff24bb82 */ /* 0x000e620000000a00 */
[----:B0-----:R-:W-:-:S02]  /*4f710*/  @!P1 IADD3 R42, P5, P6, R16, R34, R5 ;  /* 0x00000022102a9210 */ /* 0x001fc40007ebe005 */
[----:B------:R-:W-:-:S06]  /*4f720*/  PRMT R34, RZ, 0x7610, R34 ;  /* 0x00007610ff227816 */ /* 0x000fcc0000000022 */
[----:B------:R-:W4:Y:S01]  /*4f730*/  @!P3 LDG.E.U8 R34, desc[UR26][R32.64+0x1] ;  /* 0x0000011a2022b981 */ /* 0x000f22000c1e1100 */
[----:B------:R-:W-:Y:S02]  /*4f740*/  @!P1 IADD3.X R43, R29, R35, R4, P5, P6 ;  /* 0x000000231d2b9210 */ /* 0x000fe40002fec404 */
[----:B------:R-:W-:Y:S02]  /*4f750*/  ISETP.LT.OR P5, PT, R27, 0x112, !P2 ;  /* 0x000001121b00780c */ /* 0x000fe400057a1670 */
[----:B-1----:R-:W-:-:S05]  /*4f760*/  @!P3 IADD3 R36, P4, R38, R36, RZ ;  /* 0x000000242624b210 */ /* 0x002fca0007f9e0ff */
[----:B------:R-:W-:Y:S01]  /*4f770*/  @!P3 IMAD.X R37, R39, 0x1, R37, P4 ;  /* 0x000000012725b824 */ /* 0x000fe200020e0625 */
        /* <DEDUP_REMOVED lines=12> */
[----:B------:R-:W-:Y:S02]  /*4f840*/  @!P5 IADD3.X R39, R29, R35, R4, P3, P4 ;  /* 0x000000231d27d210 */ /* 0x000fe40001fe8404 */
[----:B------:R-:W-:Y:S01]  /*4f850*/  LOP3.LUT R10, R10, 0xbfffffff, RZ, 0xc0, !PT ;  /* 0xbfffffff0a0a7812 */ /* 0x000fe200078ec0ff */
[----:B------:R-:W-:Y:S03]  /*4f860*/  @!P1 STL.64 [R1+0x198], R42 ;  /* 0x0001982a01009387 */ /* 0x000fe60000100a00 */
[----:B------:R-:W-:Y:S01]  /*4f870*/  @P5 LOP3.LUT R10, R10, 0x40000000, RZ, 0xfc, !PT ;  /* 0x400000000a0a5812 */ /* 0x000fe200078efcff */
[----:B------:R-:W4:Y:S04]  /*4f880*/  LDL.LU R49, [R1+0xca8] ;  /* 0x000ca80001317983 */ /* 0x000f280000300800 */
[----:B------:R0:W-:Y:S01]  /*4f890*/  @!P5 STL.64 [R1+0x188], R38 ;  /* 0x000188260100d387 */ /* 0x0001e20000100a00 */
[----:B------:R-:W-:-:S02]  /*4f8a0*/  ISETP.LT.OR P5, PT, R27, 0x119, !P2 ;  /* 0x000001191b00780c */ /* 0x000fc400057a1670 */
[----:B------:R-:W-:-:S11]  /*4f8b0*/  LOP3.LUT R10, R10, 0xdfffffff, RZ, 0xc0, !PT ;  /* 0xdfffffff0a0a7812 */ /* 0x000fd600078ec0ff */
[----:B------:R-:W-:Y:S02]  /*4f8c0*/  @P5 LOP3.LUT R10, R10, 0x20000000, RZ, 0xfc, !PT ;  /* 0x200000000a0a5812 */ /* 0x000fe400078efcff */
[----:B------:R-:W-:-:S04]  /*4f8d0*/  LOP3.LUT R28, R28, 0xfffffffd, RZ, 0xc0, !PT ;  /* 0xfffffffd1c1c7812 */ /* 0x000fc800078ec0ff */
[----:B------:R-:W-:Y:S02]  /*4f8e0*/  @P1 LOP3.LUT R28, R28, 0x2, RZ, 0xfc, !PT ;  /* 0x000000021c1c1812 */ /* 0x000fe400078efcff */
[----:B------:R-:W-:Y:S02]  /*4f8f0*/  LOP3.LUT P1, RZ, R9, 0x2, RZ, 0xc0, !PT ;  /* 0x0000000209ff7812 */ /* 0x000fe4000782c0ff */
[----:B---3--:R-:W-:-:S04]  /*4f900*/  LOP3.LUT R34, R34, 0xff, RZ, 0xc0, !PT ;  /* 0x000000ff22227812 */ /* 0x008fc800078ec0ff */
[----:B------:R-:W-:-:S05]  /*4f910*/  F2FP.F16.E4M3.UNPACK_B R34, R34 ;  /* 0x00000022ff22723e */ /* 0x000fca00020006ff */
[----:B------:R-:W-:-:S05]  /*4f920*/  HADD2.F32 R34, -RZ, R34.H0_H0 ;  /* 0x20000022ff227230 */ /* 0x000fca0000004100 */
[----:B------:R-:W-:-:S04]  /*4f930*/  FMUL R34, R34, UR9 ;  /* 0x0000000922227c20 */ /* 0x000fc80008400000 */
[----:B--2---:R-:W-:Y:S02]  /*4f940*/  FFMA R36, R15, UR8, R34 ;  /* 0x000000080f247c23 */ /* 0x004fe40008000022 */
[----:B------:R-:W0:Y:S01]  /*4f950*/  @!P5 LDC.64 R34, c[0x0][0x5c0] ;  /* 0x00017000ff22db82 */ /* 0x000e220000000a00 */
[----:B------:R-:W2:Y:S01]  /*4f960*/  LDL.LU R15, [R1+0xcac] ;  /* 0x000cac00010f7983 */ /* 0x000ea20000300800 */
        /* <DEDUP_REMOVED lines=12> */
[----:B------:R-:W-:Y:S01]  /*4fa30*/  LOP3.LUT R10, R10, 0xefffffff, RZ, 0xc0, !PT ;  /* 0xefffffff0a0a7812 */ /* 0x000fe200078ec0ff */
[----:B------:R-:W-:Y:S03]  /*4fa40*/  @!P5 STL.64 [R1+0x1b0], R38 ;  /* 0x0001b0260100d387 */ /* 0x000fe60000100a00 */
[----:B------:R-:W-:-:S07]  /*4fa50*/  @P5 LOP3.LUT R10, R10, 0x10000000, RZ, 0xfc, !PT ;  /* 0x100000000a0a5812 */ /* 0x000fce00078efcff */
[----:B-1----:R-:W-:-:S04]  /*4fa60*/  @!P4 IADD3 R36, P3, P5, R3, R16, R7 ;  /* 0x000000100324c210 */ /* 0x002fc80007d7e007 */
[----:B------:R-:W-:Y:S02]  /*4fa70*/  @!P4 IADD3.X R37, R2, R29, R6, P3, P5 ;  /* 0x0000001d0225c210 */ /* 0x000fe40001fea406 */
[----:B---3--:R-:W-:-:S04]  /*4fa80*/  LOP3.LUT R34, R34, 0xff, RZ, 0xc0, !PT ;  /* 0x000000ff22227812 */ /* 0x008fc800078ec0ff */
[----:B------:R-:W-:-:S05]  /*4fa90*/  F2FP.F16.E4M3.UNPACK_B R34, R34 ;  /* 0x00000022ff22723e */ /* 0x000fca00020006ff */
[----:B------:R-:W-:-:S05]  /*4faa0*/  HADD2.F32 R34, -RZ, R34.H0_H0 ;  /* 0x20000022ff227230 */ /* 0x000fca0000004100 */
[----:B------:R-:W-:-:S04]  /*4fab0*/  FMUL R34, R34, UR9 ;  /* 0x0000000922227c20 */ /* 0x000fc80008400000 */
[----:B----4-:R-:W-:Y:S02]  /*4fac0*/  FFMA R34, R49, UR8, R34 ;  /* 0x0000000831227c23 */ /* 0x010fe40008000022 */
[----:B------:R-:W3:Y:S03]  /*4fad0*/  LDL.LU R49, [R1+0xcb0] ;  /* 0x000cb00001317983 */ /* 0x000ee60000300800 */
[----:B------:R-:W-:-:S05]  /*4fae0*/  F2FP.SATFINITE.E4M3.F32.PACK_AB_MERGE_C R34, RZ, R34, RZ ;  /* 0x00000022ff22723e */ /* 0x000fca00048070ff */
[----:B------:R0:W-:Y:S02]  /*4faf0*/  @!P1 STG.E.U8 desc[UR26][R44.64+0x9], R34 ;  /* 0x000009222c009986 */ /* 0x0001e4000c10111a */
[----:B0-----:R-:W0:Y:S02]  /*4fb00*/  @!P4 LDC.64 R34, c[0x0][0x5c0] ;  /* 0x00017000ff22cb82 */ /* 0x001e240000000a00 */
[----:B0-----:R-:W-:Y:S02]  /*4fb10*/  @!P4 IADD3 R34, P3, R36, R34, RZ ;  /* 0x000000222422c210 */ /* 0x001fe40007f7e0ff */
[----:B------:R-:W-:-:S06]  /*4fb20*/  PRMT R36, RZ, 0x7610, R36 ;  /* 0x00007610ff247816 */ /* 0x000fcc0000000024 */
[----:B------:R-:W4:Y:S01]  /*4fb30*/  @!P4 LDG.E.U8 R36, desc[UR26][R32.64+0x8] ;  /* 0x0000081a2024c981 */ /* 0x000f22000c1e1100 */
[----:B------:R-:W-:Y:S01]  /*4fb40*/  ISETP.LT.OR P1, PT, R27, 0x121, !P2 ;  /* 0x000001211b00780c */ /* 0x000fe20005721670 */
[----:B------:R-:W-:Y:S01]  /*4fb50*/  @!P4 IMAD.X R35, R37, 0x1, R35, P3 ;  /* 0x000000012523c824 */ /* 0x000fe200018e0623 */
[----:B------:R-:W-:-:S13]  /*4fb60*/  ISETP.LT.OR P3, PT, R27, 0xa, !P0 ;  /* 0x0000000a1b00780c */ /* 0x000fda0004761670 */
        /* <DEDUP_REMOVED lines=32> */
[----:B------:R-:W-:-:S04]  /*4fd70*/  @P1 LOP3.LUT R10, R10, 0x8000000, RZ, 0xfc, !PT ;  /* 0x080000000a0a1812 */ /* 0x000fc800078efcff */
[----:B------:R-:W-:Y:S02]  /*4fd80*/  LOP3.LUT R10, R10, 0xfbffffff, RZ, 0xc0, !PT ;  /* 0xfbffffff0a0a7812 */ /* 0x000fe400078ec0ff */
[----:B------:R-:W-:Y:S02]  /*4fd90*/  @!P5 IADD3.X R175, R29, R35, R4, P3, P4 ;  /* 0x000000231dafd210 */ /* 0x000fe40001fe8404 */
[----:B------:R-:W-:Y:S02]  /*4fda0*/  @P5 LOP3.LUT R10, R10, 0x4000000, RZ, 0xfc, !PT ;  /* 0x040000000a0a5812 */ /* 0x000fe400078efcff */
[----:B------:R-:W-:Y:S01]  /*4fdb0*/  ISETP.LT.OR P5, PT, R27, 0x129, !P2 ;  /* 0x000001291b00780c */ /* 0x000fe200057a1670 */
[----:B------:R-:W-:Y:S04]  /*4fdc0*/  @!P1 STL.64 [R1+0x1b8], R42 ;  /* 0x0001b82a01009387 */ /* 0x000fe80000100a00 */
[----:B------:R-:W4:Y:S01]  /*4fdd0*/  LDL.LU R49, [R1+0xcb8] ;  /* 0x000cb80001317983 */ /* 0x000f220000300800 */
[----:B------:R-:W-:-:S07]  /*4fde0*/  LOP3.LUT R10, R10, 0xfdffffff, RZ, 0xc0, !PT ;  /* 0xfdffffff0a0a7812 */ /* 0x000fce00078ec0ff */
        /* <DEDUP_REMOVED lines=72> */
[----:B------:R-:W-:Y:S02]  /*50270*/  LOP3.LUT R10, R10, 0xffbfffff, RZ, 0xc0, !PT ;  /* 0xffbfffff0a0a7812 */ /* 0x000fe400078ec0ff */
[----:B------:R-:W-:Y:S02]  /*50280*/  @!P5 IADD3.X R39, R29, R35, R4, P3, P4 ;  /* 0x000000231d27d210 */ /* 0x000fe40001fe8404 */
[----:B------:R-:W-:Y:S01]  /*50290*/  @P1 LOP3.LUT R10, R10, 0x400000, RZ, 0xfc, !PT ;  /* 0x004000000a0a1812 */ /* 0x000fe200078efcff */
[----:B------:R-:W-:Y:S04]  /*502a0*/  @!P1 STL.64 [R1+0x1d8], R42 ;  /* 0x0001d82a01009387 */ /* 0x000fe80000100a00 */
[----:B------:R-:W4:Y:S01]  /*502b0*/  LDL.LU R49, [R1+0xcc8] ;  /* 0x000cc80001317983 */ /* 0x000f220000300800 */
[----:B------:R-:W-:-:S03]  /*502c0*/  LOP3.LUT R10, R10, 0xffdfffff, RZ, 0xc0, !PT ;  /* 0xffdfffff0a0a7812 */ /* 0x000fc600078ec0ff */
[----:B------:R0:W-:Y:S01]  /*502d0*/  @!P5 STL.64 [R1+0x1c0], R38 ;  /* 0x0001c0260100d387 */ /* 0x0001e20000100a00 */
        /* <DEDUP_REMOVED lines=187> */
[----:B------:R-:W-:Y:S03]  /*50e90*/  @!P5 STL.64 [R1+0x220], R38 ;  /* 0x000220260100d387 */ /* 0x000fe60000100a00 */
[----:B------:R-:W-:-:S07]  /*50ea0*/  @P5 LOP3.LUT R10, R10, 0x800, RZ, 0xfc, !PT ;  /* 0x000008000a0a5812 */ /* 0x000fce00078efcff */
[----:B-1----:R-:W-:-:S04]  /*50eb0*/  @!P4 IADD3 R36, P3, P5, R3, R16, R7 ;  /* 0x000000100324c210 */ /* 0x002fc80007d7e007 */
        /* <DEDUP_REMOVED lines=362> */
[----:B------:R-:W-:-:S04]  /*52560*/  @P1 LOP3.LUT R9, R9, 0x4000000, RZ, 0xfc, !PT ;  /* 0x0400000009091812 */ /* 0x000fc800078efcff */
        /* <DEDUP_REMOVED lines=11> */
[----:B------:R-:W3:Y:S04]  /*52620*/  @!P6 LDG.E.U8 R34, desc[UR26][R30.64+0x50] ;  /* 0x0000501a1e22e981 */ /* 0x000ee8000c1e1100 */
[----:B------:R-:W-:Y:S01]  /*52630*/  @!P1 STL.64 [R1+0x298], R40 ;  /* 0x0002982801009387 */ /* 0x000fe20000100a00 */
[----:B------:R-:W-:Y:S02]  /*52640*/  LOP3.LUT P1, RZ, R9, 0x2000, RZ, 0xc0, !PT ;  /* 0x0000200009ff7812 */ /* 0x000fe4000782c0ff */
[----:B------:R-:W-:Y:S02]  /*52650*/  @!P5 IADD3.X R39, R29, R35, R4, P3, P4 ;  /* 0x000000231d27d210 */ /* 0x000fe40001fe8404 */
[----:B------:R-:W-:Y:S01]  /*52660*/  LOP3.LUT R9, R9, 0xfdffffff, RZ, 0xc0, !PT ;  /* 0xfdffffff09097812 */ /* 0x000fe200078ec0ff */
[----:B------:R-:W4:Y:S04]  /*52670*/  LDL.LU R49, [R1+0xd38] ;  /* 0x000d380001317983 */ /* 0x000f280000300800 */
[----:B------:R0:W-:Y:S01]  /*52680*/  @!P5 STL.64 [R1+0x280], R38 ;  /* 0x000280260100d387 */ /* 0x0001e20000100a00 */
[----:B------:R-:W-:-:S02]  /*52690*/  @P5 LOP3.LUT R9, R9, 0x2000000, RZ, 0xfc, !PT ;  /* 0x0200000009095812 */ /* 0x000fc400078efcff */
[----:B------:R-:W-:Y:S02]  /*526a0*/  ISETP.LT.OR P5, PT, R27, 0x1a9, !P2 ;  /* 0x000001a91b00780c */ /* 0x000fe400057a1670 */
[----:B------:R-:W-:-:S11]  /*526b0*/  LOP3.LUT R9, R9, 0xfeffffff, RZ, 0xc0, !PT ;  /* 0xfeffffff09097812 */ /* 0x000fd600078ec0ff */
[----:B------:R-:W-:Y:S02]  /*526c0*/  @P5 LOP3.LUT R9, R9, 0x1000000, RZ, 0xfc, !PT ;  /* 0x0100000009095812 */ /* 0x000fe400078efcff */
        /* <DEDUP_REMOVED lines=75> */
[----:B------:R-:W-:Y:S02]  /*52b80*/  ISETP.LT.OR P5, PT, R27, 0x1b9, !P2 ;  /* 0x000001b91b00780c */ /* 0x000fe400057a1670 */
[----:B------:R-:W-:-:S11]  /*52b90*/  LOP3.LUT R9, R9, 0xffefffff, RZ, 0xc0, !PT ;  /* 0xffefffff09097812 */ /* 0x000fd600078ec0ff */
[----:B------:R-:W-:Y:S02]  /*52ba0*/  @P5 LOP3.LUT R9, R9, 0x100000, RZ, 0xfc, !PT ;  /* 0x0010000009095812 */ /* 0x000fe400078efcff */
[----:B------:R-:W-:Y:S01]  /*52bb0*/  LOP3.LUT P1, RZ, R0, 0x10000, RZ, 0xc0, !PT ;  /* 0x0001000000ff7812 */ /* 0x000fe2000782c0ff */
[----:B------:R-:W-:Y:S04]  /*52bc0*/  STL [R1+0x1504], R190 ;  /* 0x001504be01007387 */ /* 0x000fe80000100800 */
[----:B------:R-:W-:Y:S04]  /*52bd0*/  STL [R1+0x1500], R191 ;  /* 0x001500bf01007387 */ /* 0x000fe80000100800 */
[----:B------:R-:W4:Y:S01]  /*52be0*/  LDL.LU R49, [R1+0xd48] ;  /* 0x000d480001317983 */ /* 0x000f220000300800 */
[----:B---3--:R-:W-:-:S04]  /*52bf0*/  LOP3.LUT R34, R34, 0xff, RZ, 0xc0, !PT ;  /* 0x000000ff22227812 */ /* 0x008fc800078ec0ff */
[----:B------:R-:W-:-:S05]  /*52c00*/  F2FP.F16.E4M3.UNPACK_B R34, R34 ;  /* 0x00000022ff22723e */ /* 0x000fca00020006ff */
[----:B------:R-:W-:-:S05]  /*52c10*/  HADD2.F32 R34, -RZ, R34.H0_H0 ;  /* 0x20000022ff227230 */ /* 0x000fca0000004100 */
[----:B------:R-:W-:-:S04]  /*52c20*/  FMUL R34, R34, UR9 ;  /* 0x0000000922227c20 */ /* 0x000fc80008400000 */
[----:B--2---:R-:W-:Y:S02]  /*52c30*/  FFMA R36, R15, UR8, R34 ;  /* 0x000000080f247c23 */ /* 0x004fe40008000022 */
        /* <DEDUP_REMOVED lines=9> */
[----:B------:R-:W2:Y:S01]  /*52cd0*/  @!P1 LDG.E.U8 R34, desc[UR26][R30.64+0x59] ;  /* 0x0000591a1e229981 */ /* 0x000ea2000c1e1100 */
[----:B------:R-:W-:Y:S02]  /*52ce0*/  @!P5 IADD3.X R185, R29, R35, R4, P3, P4 ;  /* 0x000000231db9d210 */ /* 0x000fe40001fe8404 */
[----:B------:R-:W-:Y:S02]  /*52cf0*/  ISETP.LT.OR P4, PT, R27, 0x59, !P0 ;  /* 0x000000591b00780c */ /* 0x000fe40004781670 */
[----:B------:R-:W-:-:S04]  /*52d00*/  LOP3.LUT R9, R9, 0xfff7ffff, RZ, 0xc0, !PT ;  /* 0xfff7ffff09097812 */ /* 0x000fc800078ec0ff */
[----:B------:R-:W-:-:S07]  /*52d10*/  @P5 LOP3.LUT R9, R9, 0x80000, RZ, 0xfc, !PT ;  /* 0x0008000009095812 */ /* 0x000fce00078efcff */
[----:B-1----:R-:W-:-:S04]  /*52d20*/  @!P4 IADD3 R36, P3, P5, R3, R16, R7 ;  /* 0x000000100324c210 */ /* 0x002fc80007d7e007 */
[----:B------:R-:W-:Y:S01]  /*52d30*/  @!P4 IADD3.X R37, R2, R29, R6, P3, P5 ;  /* 0x0000001d0225c210 */ /* 0x000fe20001fea406 */
[----:B------:R-:W-:Y:S04]  /*52d40*/  STL [R1+0x150c], R188 ;  /* 0x00150cbc01007387 */ /* 0x000fe80000100800 */
[----:B------:R-:W-:Y:S04]  /*52d50*/  STL [R1+0x1508], R189 ;  /* 0x001508bd01007387 */ /* 0x000fe80000100800 */
[----:B------:R-:W3:Y:S01]  /*52d60*/  LDL.LU R15, [R1+0xd4c] ;  /* 0x000d4c00010f7983 */ /* 0x000ee20000300800 */
[----:B--2---:R-:W-:-:S04]  /*52d70*/  LOP3.LUT R34, R34, 0xff, RZ, 0xc0, !PT ;  /* 0x000000ff22227812 */ /* 0x004fc800078ec0ff */
[----:B------:R-:W-:-:S05]  /*52d80*/  F2FP.F16.E4M3.UNPACK_B R34, R34 ;  /* 0x00000022ff22723e */ /* 0x000fca00020006ff */
[----:B------:R-:W-:-:S05]  /*52d90*/  HADD2.F32 R34, -RZ, R34.H0_H0 ;  /* 0x20000022ff227230 */ /* 0x000fca0000004100 */
[----:B------:R-:W-:-:S04]  /*52da0*/  FMUL R34, R34, UR9 ;  /* 0x0000000922227c20 */ /* 0x000fc80008400000 */
[----:B----4-:R-:W-:-:S05]  /*52db0*/  FFMA R34, R49, UR8, R34 ;  /* 0x0000000831227c23 */ /* 0x010fca0008000022 */
[----:B------:R-:W-:-:S05]  /*52dc0*/  F2FP.SATFINITE.E4M3.F32.PACK_AB_MERGE_C R34, RZ, R34, RZ ;  /* 0x00000022ff22723e */ /* 0x000fca00048070ff */
[----:B------:R0:W-:Y:S02]  /*52dd0*/  @!P1 STG.E.U8 desc[UR26][R112.64+0x59], R34 ;  /* 0x0000592270009986 */ /* 0x0001e4000c10111a */
[----:B0-----:R-:W0:Y:S02]  /*52de0*/  @!P4 LDC.64 R34, c[0x0][0x5c0] ;  /* 0x00017000ff22cb82 */ /* 0x001e240000000a00 */
[----:B0-----:R-:W-:Y:S02]  /*52df0*/  @!P4 IADD3 R34, P3, R36, R34, RZ ;  /* 0x000000222422c210 */ /* 0x001fe40007f7e0ff */
[----:B------:R-:W-:-:S06]  /*52e00*/  PRMT R36, RZ, 0x7610, R36 ;  /* 0x00007610ff247816 */ /* 0x000fcc0000000024 */
[----:B------:R-:W2:Y:S01]  /*52e10*/  @!P4 LDG.E.U8 R36, desc[UR26][R32.64+0x58] ;  /* 0x0000581a2024c981 */ /* 0x000ea2000c1e1100 */
[----:B------:R-:W-:Y:S01]  /*52e20*/  ISETP.LT.OR P1, PT, R27, 0x1c1, !P2 ;  /* 0x000001c11b00780c */ /* 0x000fe20005721670 */
[----:B------:R-:W-:Y:S01]  /*52e30*/  @!P4 IMAD.X R35, R37, 0x1, R35, P3 ;  /* 0x000000012523c824 */ /* 0x000fe200018e0623 */
[----:B------:R-:W-:-:S13]  /*52e40*/  ISETP.LT.OR P3, PT, R27, 0x5a, !P0 ;  /* 0x0000005a1b00780c */ /* 0x000fda0004761670 */
[----:B------:R-:W-:-:S04]  /*52e50*/  @!P3 IADD3 R38, P5, P6, R3, R16, R7 ;  /* 0x000000100326b210 */ /* 0x000fc80007ebe007 */
[----:B------:R-:W-:Y:S01]  /*52e60*/  @!P3 IADD3.X R39, R2, R29, R6, P5, P6 ;  /* 0x0000001d0227b210 */ /* 0x000fe20002fec406 */
[----:B------:R-:W-:Y:S04]  /*52e70*/  STL [R1+0x14fc], R186 ;  /* 0x0014fcba01007387 */ /* 0x000fe80000100800 */
[----:B------:R-:W-:Y:S04]  /*52e80*/  STL [R1+0x14f8], R187 ;  /* 0x0014f8bb01007387 */ /* 0x000fe80000100800 */
[----:B------:R-:W-:Y:S04]  /*52e90*/  STL [R1+0x1510], R185 ;  /* 0x001510b901007387 */ /* 0x000fe80000100800 */
[----:B------:R-:W4:Y:S01]  /*52ea0*/  LDL.LU R49, [R1+0xd50] ;  /* 0x000d500001317983 */ /* 0x000f220000300800 */
[----:B--2---:R-:W-:-:S04]  /*52eb0*/  LOP3.LUT R36, R36, 0xff, RZ, 0xc0, !PT ;  /* 0x000000ff24247812 */ /* 0x004fc800078ec0ff */
[----:B------:R-:W-:-:S05]  /*52ec0*/  F2FP.F16.E4M3.UNPACK_B R36, R36 ;  /* 0x00000024ff24723e */ /* 0x000fca00020006ff */
[----:B------:R-:W-:-:S05]  /*52ed0*/  HADD2.F32 R36, -RZ, R36.H0_H0 ;  /* 0x20000024ff247230 */ /* 0x000fca0000004100 */
[----:B------:R-:W-:-:S04]  /*52ee0*/  FMUL R36, R36, UR9 ;  /* 0x0000000924247c20 */ /* 0x000fc80008400000 */
[----:B---3--:R-:W-:Y:S01]  /*52ef0*/  FFMA R36, R15, UR8, R36 ;  /* 0x000000080f247c23 */ /* 0x008fe20008000024 */
        /* <DEDUP_REMOVED lines=8> */
[----:B------:R-:W3:Y:S01]  /*52f80*/  @!P3 LDG.E.U8 R34, desc[UR26][R32.64+0x59] ;  /* 0x0000591a2022b981 */ /* 0x000ee2000c1e1100 */
[----:B------:R-:W-:Y:S02]  /*52f90*/  @!P1 IADD3.X R115, R29, R35, R4, P5, P6 ;  /* 0x000000231d739210 */ /* 0x000fe40002fec404 */
[----:B------:R-:W-:Y:S02]  /*52fa0*/  ISETP.LT.OR P5, PT, R27, 0x1c2, !P2 ;  /* 0x000001c21b00780c */ /* 0x000fe400057a1670 */
[----:B-1----:R-:W-:-:S05]  /*52fb0*/  @!P3 IADD3 R36, P4, R38, R36, RZ ;  /* 0x000000242624b210 */ /* 0x002fca0007f9e0ff */
[----:B------:R-:W-:Y:S01]  /*52fc0*/  @!P3 IMAD.X R37, R39, 0x1, R37, P4 ;  /* 0x000000012725b824 */ /* 0x000fe200020e0625 */
[----:B------:R-:W-:-:S04]  /*52fd0*/  @P1 LOP3.LUT R9, R9, 0x40000, RZ, 0xfc, !PT ;  /* 0x0004000009091812 */ /* 0x000fc800078efcff */
[----:B------:R-:W-:Y:S02]  /*52fe0*/  LOP3.LUT P6, RZ, R9, 0x4000, RZ, 0xc0, !PT ;  /* 0x0000400009ff7812 */ /* 0x000fe400078cc0ff */
[----:B---3--:R-:W-:-:S04]  /*52ff0*/  LOP3.LUT R34, R34, 0xff, RZ, 0xc0, !PT ;  /* 0x000000ff22227812 */ /* 0x008fc800078ec0ff */
[----:B------:R-:W-:-:S05]  /*53000*/  F2FP.F16.E4M3.UNPACK_B R34, R34 ;  /* 0x00000022ff22723e */ /* 0x000fca00020006ff */
[----:B------:R-:W-:-:S05]  /*53010*/  HADD2.F32 R34, -RZ, R34.H0_H0 ;  /* 0x20000022ff227230 */ /* 0x000fca0000004100 */
[----:B------:R-:W-:-:S04]  /*53020*/  FMUL R34, R34, UR9 ;  /* 0x0000000922227c20 */ /* 0x000fc80008400000 */
[----:B----4-:R-:W-:-:S05]  /*53030*/  FFMA R34, R49, UR8, R34 ;  /* 0x0000000831227c23 */ /* 0x010fca0008000022 */
        /* <DEDUP_REMOVED lines=65> */
[----:B---3--:R-:W-:Y:S02]  /*53450*/  FFMA R36, R15, UR8, R36 ;  /* 0x000000080f247c23 */ /* 0x008fe40008000024 */
        /* <DEDUP_REMOVED lines=182> */
[----:B------:R-:W-:Y:S02]  /*53fc0*/  ISETP.LT.OR P2, PT, R27, 0x1f9, !P2 ;  /* 0x000001f91b00780c */ /* 0x000fe40005741670 */
[----:B------:R-:W-:Y:S01]  /*53fd0*/  LOP3.LUT R9, R9, 0xffffffbf, RZ, 0xc0, !PT ;  /* 0xffffffbf09097812 */ /* 0x000fe200078ec0ff */
[----:B------:R-:W3:Y:S01]  /*53fe0*/  LDL.LU R49, [R1+0xd88] ;  /* 0x000d880001317983 */ /* 0x000ee20000300800 */
[----:B------:R-:W-:-:S05]  /*53ff0*/  F2FP.SATFINITE.E4M3.F32.PACK_AB_MERGE_C R34, RZ, R34, RZ ;  /* 0x00000022ff22723e */ /* 0x000fca00048070ff */
[----:B------:R0:W-:Y:S02]  /*54000*/  @!P3 STG.E.U8 desc[UR26][R36.64+0x71], R34 ;  /* 0x000071222400b986 */ /* 0x0001e4000c10111a */
[----:B0-----:R-:W0:Y:S02]  /*54010*/  @!P5 LDC.64 R34, c[0x0][0x5c0] ;  /* 0x00017000ff22db82 */ /* 0x001e240000000a00 */
[----:B0-----:R-:W-:Y:S02]  /*54020*/  @!P5 IADD3 R88, P3, P4, R16, R34, R5 ;  /* 0x000000221058d210 */ /* 0x001fe40007c7e005 */
[----:B------:R-:W-:-:S06]  /*54030*/  PRMT R34, RZ, 0x7610, R34 ;  /* 0x00007610ff227816 */ /* 0x000fcc0000000022 */
[----:B------:R-:W4:Y:S01]  /*54040*/  @!P6 LDG.E.U8 R34, desc[UR26][R30.64+0x78] ;  /* 0x0000781a1e22e981 */ /* 0x000f22000c1e1100 */
[----:B------:R-:W-:Y:S02]  /*54050*/  @!P5 IADD3.X R89, R29, R35, R4, P3, P4 ;  /* 0x000000231d59d210 */ /* 0x000fe40001fe8404 */
        /* <DEDUP_REMOVED lines=10> */
[----:B------:R-:W-:-:S05]  /*54100*/  F2FP.SATFINITE.E4M3.F32.PACK_AB_MERGE_C R36, RZ, R36, RZ ;  /* 0x00000024ff24723e */ /* 0x000fca00048070ff */
[----:B------:R1:W-:Y:S01]  /*54110*/  @!P6 STG.E.U8 desc[UR26][R118.64+0x78], R36 ;  /* 0x000078247600e986 */ /* 0x0003e2000c10111a */
[----:B0-----:R-:W-:Y:S02]  /*54120*/  @!P2 IADD3 R84, P3, P4, R16, R34, R5 ;  /* 0x000000221054a210 */ /* 0x001fe40007c7e005 */
[----:B------:R-:W-:-:S06]  /*54130*/  PRMT R34, RZ, 0x7610, R34 ;  /* 0x00007610ff227816 */ /* 0x000fcc0000000022 */
[----:B------:R-:W4:Y:S01]  /*54140*/  @!P1 LDG.E.U8 R34, desc[UR26][R30.64+0x79] ;  /* 0x0000791a1e229981 */ /* 0x000f22000c1e1100 */
[----:B------:R-:W-:Y:S02]  /*54150*/  @P5 LOP3.LUT R9, R9, 0x20, RZ, 0xfc, !PT ;  /* 0x0000002009095812 */ /* 0x000fe400078efcff */
[----:B------:R-:W-:Y:S02]  /*54160*/  ISETP.LT.OR P5, PT, R27, 0x79, !P0 ;  /* 0x000000791b00780c */ /* 0x000fe400047a1670 */
[----:B------:R-:W-:-:S11]  /*54170*/  @!P2 IADD3.X R85, R29, R35, R4, P3, P4 ;  /* 0x000000231d55a210 */ /* 0x000fd60001fe8404 */
[----:B-1----:R-:W-:-:S04]  /*54180*/  @!P5 IADD3 R36, P3, P4, R3, R16, R7 ;  /* 0x000000100324d210 */ /* 0x002fc80007c7e007 */
[----:B------:R-:W-:Y:S02]  /*54190*/  @!P5 IADD3.X R37, R2, R29, R6, P3, P4 ;  /* 0x0000001d0225d210 */ /* 0x000fe40001fe8406 */
[----:B------:R-:W-:-:S13]  /*541a0*/  ISETP.LT.OR P4, PT, R27, 0x7a, !P0 ;  /* 0x0000007a1b00780c */ /* 0x000fda0004781670 */
[----:B------:R-:W-:-:S04]  /*541b0*/  @!P4 IADD3 R38, P3, P6, R3, R16, R7 ;  /* 0x000000100326c210 */ /* 0x000fc80007e7e007 */
        /* <DEDUP_REMOVED lines=13> */
[----:B------:R-:W-:Y:S01]  /*54290*/  @!P5 IMAD.X R35, R37, 0x1, R35, P3 ;  /* 0x000000012523d824 */ /* 0x000fe200018e0623 */
[----:B----4-:R-:W-:-:S04]  /*542a0*/  LOP3.LUT R36, R36, 0xff, RZ, 0xc0, !PT ;  /* 0x000000ff24247812 */ /* 0x010fc800078ec0ff */
[----:B------:R-:W-:-:S05]  /*542b0*/  F2FP.F16.E4M3.UNPACK_B R36, R36 ;  /* 0x00000024ff24723e */ /* 0x000fca00020006ff */
[----:B------:R-:W-:-:S05]  /*542c0*/  HADD2.F32 R36, -RZ, R36.H0_H0 ;  /* 0x20000024ff247230 */ /* 0x000fca0000004100 */
[----:B------:R-:W-:-:S04]  /*542d0*/  FMUL R36, R36, UR9 ;  /* 0x0000000924247c20 */ /* 0x000fc80008400000 */
[----:B--2---:R-:W-:Y:S01]  /*542e0*/  FFMA R36, R15, UR8, R36 ;  /* 0x000000080f247c23 */ /* 0x004fe20008000024 */
[----:B------:R-:W-:Y:S02]  /*542f0*/  ISETP.LT.OR P3, PT, R27, 0x81, !P0 ;  /* 0x000000811b00780c */ /* 0x000fe40004761670 */
[----:B------:R-:W-:Y:S01]  /*54300*/  LOP3.LUT R12, R12, 0xffffffef, RZ, 0xc0, !PT ;  /* 0xffffffef0c0c7812 */ /* 0x000fe200078ec0ff */
[----:B------:R-:W2:Y:S01]  /*54310*/  LDL.LU R15, [R1+0xd94] ;  /* 0x000d9400010f7983 */ /* 0x000ea20000300800 */
[----:B------:R-:W-:-:S05]  /*54320*/  F2FP.SATFINITE.E4M3.F32.PACK_AB_MERGE_C R36, RZ, R36, RZ ;  /* 0x00000024ff24723e */ /* 0x000fca00048070ff */
[----:B------:R0:W-:Y:S02]  /*54330*/  @!P5 STG.E.U8 desc[UR26][R34.64+0x78], R36 ;  /* 0x000078242200d986 */ /* 0x0001e4000c10111a */
[----:B0-----:R-:W-:Y:S01]  /*54340*/  PRMT R36, RZ, 0x7610, R36 ;  /* 0x00007610ff247816 */ /* 0x001fe20000000024 */
[----:B------:R-:W0:Y:S05]  /*54350*/  @!P4 LDC.64 R34, c[0x0][0x5c0] ;  /* 0x00017000ff22cb82 */ /* 0x000e2a0000000a00 */
[----:B------:R-:W4:Y:S01]  /*54360*/  @!P4 LDG.E.U8 R36, desc[UR26][R32.64+0x79] ;  /* 0x0000791a2024c981 */ /* 0x000f22000c1e1100 */
[----:B------:R-:W-:-:S04]  /*54370*/  @!P3 IADD3 R37, P1, P6, R3, R16, R7 ;  /* 0x000000100325b210 */ /* 0x000fc80007e3e007 */
[----:B------:R-:W-:Y:S02]  /*54380*/  @!P3 IADD3.X R40, R2, R29, R6, P1, P6 ;  /* 0x0000001d0228b210 */ /* 0x000fe40000fec406 */
[----:B------:R-:W-:Y:S02]  /*54390*/  @P2 LOP3.LUT R12, R12, 0x10, RZ, 0xfc, !PT ;  /* 0x000000100c0c2812 */ /* 0x000fe400078efcff */
[----:B------:R-:W-:Y:S02]  /*543a0*/  LOP3.LUT P2, RZ, R28, 0x40, RZ, 0xc0, !PT ;  /* 0x000000401cff7812 */ /* 0x000fe4000784c0ff */
[----:B0-----:R-:W-:-:S05]  /*543b0*/  @!P4 IADD3 R34, P1, R38, R34, RZ ;  /* 0x000000222622c210 */ /* 0x001fca0007f3e0ff */
[----:B------:R-:W-:Y:S01]  /*543c0*/  @!P4 IMAD.X R35, R39, 0x1, R35, P1 ;  /* 0x000000012723c824 */ /* 0x000fe200008e0623 */
        /* <DEDUP_REMOVED lines=9> */
[----:B0-----:R-:W-:-:S06]  /*54460*/  PRMT R34, RZ, 0x7610, R34 ;  /* 0x00007610ff227816 */ /* 0x001fcc0000000022 */
[----:B------:R-:W4:Y:S01]  /*54470*/  @!P2 LDG.E.U8 R34, desc[UR26][R30.64+0x80] ;  /* 0x0000801a1e22a981 */ /* 0x000f22000c1e1100 */
[----:B------:R-:W-:Y:S02]  /*54480*/  ISETP.LT.OR P6, PT, R27, 0x82, !P0 ;  /* 0x000000821b00780c */ /* 0x000fe400047c1670 */
[----:B----4-:R-:W-:-:S04]  /*54490*/  LOP3.LUT R34, R34, 0xff, RZ, 0xc0, !PT ;  /* 0x000000ff22227812 */ /* 0x010fc800078ec0ff */
[----:B------:R-:W-:-:S05]  /*544a0*/  F2FP.F16.E4M3.UNPACK_B R34, R34 ;  /* 0x00000022ff22723e */ /* 0x000fca00020006ff */
[----:B------:R-:W-:-:S05]  /*544b0*/  HADD2.F32 R34, -RZ, R34.H0_H0 ;  /* 0x20000022ff227230 */ /* 0x000fca0000004100 */
[----:B------:R-:W-:-:S04]  /*544c0*/  FMUL R34, R34, UR9 ;  /* 0x0000000922227c20 */ /* 0x000fc80008400000 */
[----:B--2---:R-:W-:Y:S01]  /*544d0*/  FFMA R34, R15, UR8, R34 ;  /* 0x000000080f227c23 */ /* 0x004fe20008000022 */
[----:B------:R-:W-:Y:S02]  /*544e0*/  LOP3.LUT R12, R12, 0xfffdffff, RZ, 0xc0, !PT ;  /* 0xfffdffff0c0c7812 */ /* 0x000fe400078ec0ff */
[----:B------:R-:W-:Y:S01]  /*544f0*/  PRMT R36, RZ, 0x7610, R36 ;  /* 0x00007610ff247816 */ /* 0x000fe20000000024 */
[----:B------:R-:W2:Y:S04]  /*54500*/  LDL.LU R15, [R1+0xd9c] ;  /* 0x000d9c00010f7983 */ /* 0x000ea80000300800 */
[----:B------:R-:W4:Y:S01]  /*54510*/  LDL.LU R77, [R1+0xda0] ;  /* 0x000da000014d7983 */ /* 0x000f220000300800 */
[----:B------:R-:W-:-:S05]  /*54520*/  F2FP.SATFINITE.E4M3.F32.PACK_AB_MERGE_C R34, RZ, R34, RZ ;  /* 0x00000022ff22723e */ /* 0x000fca00048070ff */
[----:B------:R0:W-:Y:S02]  /*54530*/  @!P2 STG.E.U8 desc[UR26][R200.64+0x80], R34 ;  /* 0x00008022c800a986 */ /* 0x0001e4000c10111a */
[----:B0-----:R-:W-:-:S06]  /*54540*/  PRMT R34, RZ, 0x7610, R34 ;  /* 0x00007610ff227816 */ /* 0x001fcc0000000022 */
[----:B------:R-:W3:Y:S01]  /*54550*/  @!P1 LDG.E.U8 R34, desc[UR26][R30.64+0x81] ;  /* 0x0000811a1e229981 */ /* 0x000ee2000c1e1100 */
[----:B------:R-:W-:Y:S02]  /*54560*/  @P3 LOP3.LUT R12, R12, 0x20000, RZ, 0xfc, !PT ;  /* 0x000200000c0c3812 */ /* 0x000fe400078efcff */
[----:B------:R-:W-:-:S04]  /*54570*/  @!P6 IADD3 R38, P3, P5, R3, R16, R7 ;  /* 0x000000100326e210 */ /* 0x000fc80007d7e007 */
[----:B------:R-:W-:Y:S02]  /*54580*/  @!P6 IADD3.X R41, R2, R29, R6, P3, P5 ;  /* 0x0000001d0229e210 */ /* 0x000fe40001fea406 */
[----:B------:R-:W-:-:S13]  /*54590*/  ISETP.LT.OR P5, PT, R27, 0x89, !P0 ;  /* 0x000000891b00780c */ /* 0x000fda00047a1670 */
[----:B------:R-:W-:-:S04]  /*545a0*/  @!P5 IADD3 R39, P3, P4, R3, R16, R7 ;  /* 0x000000100327d210 */ /* 0x000fc80007c7e007 */
[----:B------:R-:W-:Y:S02]  /*545b0*/  @!P5 IADD3.X R42, R2, R29, R6, P3, P4 ;  /* 0x0000001d022ad210 */ /* 0x000fe40001fe8406 */
[----:B------:R-:W-:Y:S02]  /*545c0*/  ISETP.LT.OR P4, PT, R27, 0x8a, !P0 ;  /* 0x0000008a1b00780c */ /* 0x000fe40004781670 */
[----:B------:R-:W-:-:S04]  /*545d0*/  LOP3.LUT R12, R12, 0xffff7fff, RZ, 0xc0, !PT ;  /* 0xffff7fff0c0c7812 */ /* 0x000fc800078ec0ff */
[----:B------:R-:W-:-:S07]  /*545e0*/  @P5 LOP3.LUT R12, R12, 0x8000, RZ, 0xfc, !PT ;  /* 0x000080000c0c5812 */ /* 0x000fce00078efcff */
[----:B------:R-:W-:-:S04]  /*545f0*/  @!P4 IADD3 R43, P5, P3, R3, R16, R7 ;  /* 0x00000010032bc210 */ /* 0x000fc80007bbe007 */
[----:B------:R-:W-:Y:S02]  /*54600*/  @!P4 IADD3.X R44, R2, R29, R6, P5, P3 ;  /* 0x0000001d022cc210 */ /* 0x000fe40002fe6406 */
[----:B------:R-:W-:Y:S02]  /*54610*/  LOP3.LUT P3, RZ, R12, 0x20000, RZ, 0xc0, !PT ;  /* 0x000200000cff7812 */ /* 0x000fe4000786c0ff */
[----:B---3--:R-:W-:-:S04]  /*54620*/  LOP3.LUT R34, R34, 0xff, RZ, 0xc0, !PT ;  /* 0x000000ff22227812 */ /* 0x008fc800078ec0ff */
[----:B------:R-:W-:-:S05]  /*54630*/  F2FP.F16.E4M3.UNPACK_B R34, R34 ;  /* 0x00000022ff22723e */ /* 0x000fca00020006ff */
[----:B------:R-:W-:-:S05]  /*54640*/  HADD2.F32 R34, -RZ, R34.H0_H0 ;  /* 0x20000022ff227230 */ /* 0x000fca0000004100 */
[----:B------:R-:W-:-:S04]  /*54650*/  FMUL R34, R34, UR9 ;  /* 0x0000000922227c20 */ /* 0x000fc80008400000 */
[----:B------:R-:W-:-:S05]  /*54660*/  FFMA R34, R49, UR8, R34 ;  /* 0x0000000831227c23 */ /* 0x000fca0008000022 */
[----:B------:R-:W-:-:S05]  /*54670*/  F2FP.SATFINITE.E4M3.F32.PACK_AB_MERGE_C R34, RZ, R34, RZ ;  /* 0x00000022ff22723e */ /* 0x000fca00048070ff */
[----:B------:R0:W-:Y:S04]  /*54680*/  @!P1 STG.E.U8 desc[UR26][R202.64+0x81], R34 ;  /* 0x00008122ca009986 */ /* 0x0001e8000c10111a */
[----:B------:R-:W3:Y:S01]  /*54690*/  @!P3 LDG.E.U8 R36, desc[UR26][R32.64+0x80] ;  /* 0x0000801a2024b981 */ /* 0x000ee2000c1e1100 */
[----:B------:R-:W-:Y:S02]  /*546a0*/  ISETP.LT.OR P2, PT, R27, 0x91, !P0 ;  /* 0x000000911b00780c */ /* 0x000fe40004741670 */
[----:B------:R-:W-:-:S04]  /*546b0*/  LOP3.LUT R12, R12, 0xfffeffff, RZ, 0xc0, !PT ;  /* 0xfffeffff0c0c7812 */ /* 0x000fc800078ec0ff */
[----:B------:R-:W-:Y:S01]  /*546c0*/  @P4 LOP3.LUT R12, R12, 0x10000, RZ, 0xfc, !PT ;  /* 0x000100000c0c4812 */ /* 0x000fe200078efcff */
[----:B0-----:R-:W0:Y:S06]  /*546d0*/  @!P3 LDC.64 R34, c[0x0][0x5c0] ;  /* 0x00017000ff22bb82 */ /* 0x001e2c0000000a00 */
[----:B------:R-:W-:-:S04]  /*546e0*/  @!P2 IADD3 R45, P4, P5, R3, R16, R7 ;  /* 0x00000010032da210 */ /* 0x000fc80007d9e007 */
[----:B------:R-:W-:Y:S02]  /*546f0*/  @!P2 IADD3.X R46, R2, R29, R6, P4, P5 ;  /* 0x0000001d022ea210 */ /* 0x000fe400027ea406 */
[----:B------:R-:W-:Y:S02]  /*54700*/  ISETP.LT.OR P4, PT, R27, 0x92, !P0 ;  /* 0x000000921b00780c */ /* 0x000fe40004781670 */
[----:B------:R-:W-:-:S04]  /*54710*/  LOP3.LUT R12, R12, 0xffffdfff, RZ, 0xc0, !PT ;  /* 0xffffdfff0c0c7812 */ /* 0x000fc800078ec0ff */
[----:B------:R-:W-:-:S07]  /*54720*/  @P2 LOP3.LUT R12, R12, 0x2000, RZ, 0xfc, !PT ;  /* 0x000020000c0c2812 */ /* 0x000fce00078efcff */
[----:B------:R-:W-:-:S04]  /*54730*/  @!P4 IADD3 R47, P1, P2, R3, R16, R7 ;  /* 0x00000010032fc210 */ /* 0x000fc80007a3e007 */
[----:B------:R-:W-:Y:S02]  /*54740*/  @!P4 IADD3.X R48, R2, R29, R6, P1, P2 ;  /* 0x0000001d0230c210 */ /* 0x000fe40000fe4406 */
[----:B0-----:R-:W-:-:S05]  /*54750*/  @!P3 IADD3 R34, P1, R37, R34, RZ ;  /* 0x000000222522b210 */ /* 0x001fca0007f3e0ff */
[----:B------:R-:W-:Y:S01]  /*54760*/  @!P3 IMAD.X R35, R40, 0x1, R35, P1 ;  /* 0x000000012823b824 */ /* 0x000fe200008e0623 */
[----:B---3--:R-:W-:-:S04]  /*54770*/  LOP3.LUT R36, R36, 0xff, RZ, 0xc0, !PT ;  /* 0x000000ff24247812 */ /* 0x008fc800078ec0ff */
        /* <DEDUP_REMOVED lines=11> */
[----:B------:R-:W3:Y:S01]  /*54830*/  @!P6 LDG.E.U8 R36, desc[UR26][R32.64+0x81] ;  /* 0x0000811a2024e981 */ /* 0x000ee2000c1e1100 */
[----:B------:R-:W-:Y:S02]  /*54840*/  @!P1 IADD3 R37, P2, P4, R3, R16, R7 ;  /* 0x0000001003259210 */ /* 0x000fe40007c5e007 */
[----:B------:R-:W-:-:S02]  /*54850*/  @P1 LOP3.LUT R12, R12, 0x800, RZ, 0xfc, !PT ;  /* 0x000008000c0c1812 */ /* 0x000fc400078efcff */
[----:B------:R-:W-:Y:S02]  /*54860*/  @!P1 IADD3.X R40, R2, R29, R6, P2, P4 ;  /* 0x0000001d02289210 */ /* 0x000fe400017e8406 */
[----:B------:R-:W-:Y:S02]  /*54870*/  LOP3.LUT P1, RZ, R8, 0x200, RZ, 0xc0, !PT ;  /* 0x0000020008ff7812 */ /* 0x000fe4000782c0ff */
[----:B0-----:R-:W-:-:S05]  /*54880*/  @!P6 IADD3 R34, P5, R38, R34, RZ ;  /* 0x000000222622e210 */ /* 0x001fca0007fbe0ff */
[----:B------:R-:W-:Y:S01]  /*54890*/  @!P6 IMAD.X R35, R41, 0x1, R35, P5 ;  /* 0x000000012923e824 */ /* 0x000fe200028e0623 */
[----:B---3--:R-:W-:-:S04]  /*548a0*/  LOP3.LUT R36, R36, 0xff, RZ, 0xc0, !PT ;  /* 0x000000ff24247812 */ /* 0x008fc800078ec0ff */
[----:B------:R-:W-:-:S05]  /*548b0*/  F2FP.F16.E4M3.UNPACK_B R36, R36 ;  /* 0x00000024ff24723e */ /* 0x000fca00020006ff */
[----:B------:R-:W-:-:S05]  /*548c0*/  HADD2.F32 R36, -RZ, R36.H0_H0 ;  /* 0x20000024ff247230 */ /* 0x000fca0000004100 */
[----:B------:R-:W-:-:S04]  /*548d0*/  FMUL R36, R36, UR9 ;  /* 0x0000000924247c20 */ /* 0x000fc80008400000 */
[----:B----4-:R-:W-:Y:S01]  /*548e0*/  FFMA R36, R77, UR8, R36 ;  /* 0x000000084d247c23 */ /* 0x010fe20008000024 */
[----:B------:R-:W-:Y:S01]  /*548f0*/  ISETP.LT.OR P3, PT, R27, 0x9a, !P0 ;  /* 0x0000009a1b00780c */ /* 0x000fe20004761670 */
[----:B------:R-:W3:Y:S03]  /*54900*/  LDL.LU R77, [R1+0xda8] ;  /* 0x000da800014d7983 */ /* 0x000ee60000300800 */
[----:B------:R-:W-:-:S05]  /*54910*/  F2FP.SATFINITE.E4M3.F32.PACK_AB_MERGE_C R36, RZ, R36, RZ ;  /* 0x00000024ff24723e */ /* 0x000fca00048070ff */
[----:B------:R0:W-:Y:S02]  /*54920*/  @!P6 STG.E.U8 desc[UR26][R34.64+0x81], R36 ;  /* 0x000081242200e986 */ /* 0x0001e4000c10111a */
[----:B0-----:R-:W-:-:S06]  /*54930*/  PRMT R34, RZ, 0x7610, R34 ;  /* 0x00007610ff227816 */ /* 0x001fcc0000000022 */
[----:B------:R-:W4:Y:S01]  /*54940*/  @!P1 LDG.E.U8 R34, desc[UR26][R30.64+0x88] ;  /* 0x0000881a1e229981 */ /* 0x000f22000c1e1100 */
[----:B------:R-:W-:-:S04]  /*54950*/  @!P3 IADD3 R38, P2, P4, R3, R16, R7 ;  /* 0x000000100326b210 */ /* 0x000fc80007c5e007 */
[----:B------:R-:W-:Y:S02]  /*54960*/  @!P3 IADD3.X R49, R2, R29, R6, P2, P4 ;  /* 0x0000001d0231b210 */ /* 0x000fe400017e8406 */
[----:B------:R-:W-:Y:S02]  /*54970*/  LOP3.LUT P2, RZ, R0, 0x80000, RZ, 0xc0, !PT ;  /* 0x0008000000ff7812 */ /* 0x000fe4000784c0ff */
[----:B----4-:R-:W-:-:S04]  /*54980*/  LOP3.LUT R34, R34, 0xff, RZ, 0xc0, !PT ;  /* 0x000000ff22227812 */ /* 0x010fc800078ec0ff */
[----:B------:R-:W-:-:S05]  /*54990*/  F2FP.F16.E4M3.UNPACK_B R34, R34 ;  /* 0x00000022ff22723e */ /* 0x000fca00020006ff */
[----:B------:R-:W-:-:S05]  /*549a0*/  HADD2.F32 R34, -RZ, R34.H0_H0 ;  /* 0x20000022ff227230 */ /* 0x000fca0000004100 */
[----:B------:R-:W-:-:S04]  /*549b0*/  FMUL R34, R34, UR9 ;  /* 0x0000000922227c20 */ /* 0x000fc80008400000 */
[----:B--2---:R-:W-:Y:S01]  /*549c0*/  FFMA R34, R15, UR8, R34 ;  /* 0x000000080f227c23 */ /* 0x004fe20008000022 */
[----:B------:R-:W-:Y:S02]  /*549d0*/  ISETP.LT.OR P5, PT, R27, 0xa1, !P0 ;  /* 0x000000a11b00780c */ /* 0x000fe400047a1670 */
[----:B------:R-:W-:Y:S02]  /*549e0*/  LOP3.LUT P4, RZ, R12, 0x10000, RZ, 0xc0, !PT ;  /* 0x000100000cff7812 */ /* 0x000fe4000788c0ff */
[----:B------:R-:W-:Y:S01]  /*549f0*/  PRMT R36, RZ, 0x7610, R36 ;  /* 0x00007610ff247816 */ /* 0x000fe20000000024 */
[----:B------:R-:W2:Y:S01]  /*54a00*/  LDL.LU R15, [R1+0xdac] ;  /* 0x000dac00010f7983 */ /* 0x000ea20000300800 */
[----:B------:R-:W-:-:S05]  /*54a10*/  F2FP.SATFINITE.E4M3.F32.PACK_AB_MERGE_C R34, RZ, R34, RZ ;  /* 0x00000022ff22723e */ /* 0x000fca00048070ff */
[----:B------:R0:W-:Y:S02]  /*54a20*/  @!P1 STG.E.U8 desc[UR26][R120.64+0x88], R34 ;  /* 0x0000882278009986 */ /* 0x0001e4000c10111a */
[----:B0-----:R-:W-:-:S06]  /*54a30*/  PRMT R34, RZ, 0x7610, R34 ;  /* 0x00007610ff227816 */ /* 0x001fcc0000000022 */
[----:B------:R-:W4:Y:S01]  /*54a40*/  @!P2 LDG.E.U8 R34, desc[UR26][R30.64+0x89] ;  /* 0x0000891a1e22a981 */ /* 0x000f22000c1e1100 */
[----:B------:R-:W-:-:S04]  /*54a50*/  LOP3.LUT R12, R12, 0xffffefff, RZ, 0xc0, !PT ;  /* 0xffffefff0c0c7812 */ /* 0x000fc800078ec0ff */
[----:B------:R-:W-:Y:S02]  /*54a60*/  @P3 LOP3.LUT R12, R12, 0x1000, RZ, 0xfc, !PT ;  /* 0x000010000c0c3812 */ /* 0x000fe400078efcff */
[----:B------:R-:W-:-:S04]  /*54a70*/  @!P5 IADD3 R41, P3, P6, R3, R16, R7 ;  /* 0x000000100329d210 */ /* 0x000fc80007e7e007 */
[----:B------:R-:W-:Y:S02]  /*54a80*/  @!P5 IADD3.X R50, R2, R29, R6, P3, P6 ;  /* 0x0000001d0232d210 */ /* 0x000fe40001fec406 */
[----:B------:R-:W-:-:S13]  /*54a90*/  ISETP.LT.OR P5, PT, R27, 0xa2, !P0 ;  /* 0x000000a21b00780c */ /* 0x000fda00047a1670 */
[----:B------:R-:W-:-:S04]  /*54aa0*/  @!P5 IADD3 R51, P3, P6, R3, R16, R7 ;  /* 0x000000100333d210 */ /* 0x000fc80007e7e007 */
[----:B------:R-:W-:Y:S02]  /*54ab0*/  @!P5 IADD3.X R52, R2, R29, R6, P3, P6 ;  /* 0x0000001d0234d210 */ /* 0x000fe40001fec406 */
[----:B------:R-:W-:Y:S02]  /*54ac0*/  LOP3.LUT P5, RZ, R12, 0x8000, RZ, 0xc0, !PT ;  /* 0x000080000cff7812 */ /* 0x000fe400078ac0ff */
[----:B----4-:R-:W-:-:S04]  /*54ad0*/  LOP3.LUT R34, R34, 0xff, RZ, 0xc0, !PT ;  /* 0x000000ff22227812 */ /* 0x010fc800078ec0ff */
[----:B------:R-:W-:-:S05]  /*54ae0*/  F2FP.F16.E4M3.UNPACK_B R34, R34 ;  /* 0x00000022ff22723e */ /* 0x000fca00020006ff */
[----:B------:R-:W-:-:S05]  /*54af0*/  HADD2.F32 R34, -RZ, R34.H0_H0 ;  /* 0x20000022ff227230 */ /* 0x000fca0000004100 */
[----:B------:R-:W-:-:S04]  /*54b00*/  FMUL R34, R34, UR9 ;  /* 0x0000000922227c20 */ /* 0x000fc80008400000 */
[----:B---3--:R-:W-:Y:S01]  /*54b10*/  FFMA R34, R77, UR8, R34 ;  /* 0x000000084d227c23 */ /* 0x008fe20008000022 */
[----:B------:R-:W-:Y:S01]  /*54b20*/  ISETP.LT.OR P3, PT, R27, 0xa9, !P0 ;  /* 0x000000a91b00780c */ /* 0x000fe20004761670 */
[----:B------:R-:W3:Y:S03]  /*54b30*/  LDL.LU R77, [R1+0xdb0] ;  /* 0x000db000014d7983 */ /* 0x000ee60000300800 */
[----:B------:R-:W-:-:S05]  /*54b40*/  F2FP.SATFINITE.E4M3.F32.PACK_AB_MERGE_C R34, RZ, R34, RZ ;  /* 0x00000022ff22723e */ /* 0x000fca00048070ff */
[----:B------:R0:W-:Y:S04]  /*54b50*/  @!P2 STG.E.U8 desc[UR26][R78.64+0x89], R34 ;  /* 0x000089224e00a986 */ /* 0x0001e8000c10111a */
[----:B------:R-:W4:Y:S01]  /*54b60*/  @!P5 LDG.E.U8 R36, desc[UR26][R32.64+0x88] ;  /* 0x0000881a2024d981 */ /* 0x000f22000c1e1100 */
[----:B------:R-:W-:Y:S01]  /*54b70*/  ISETP.LT.OR P2, PT, R27, 0xaa, !P0 ;  /* 0x000000aa1b00780c */ /* 0x000fe20004741670 */
[----:B0-----:R-:W0:Y:S01]  /*54b80*/  @!P5 LDC.64 R34, c[0x0][0x5c0] ;  /* 0x00017000ff22db82 */ /* 0x001e220000000a00 */
[----:B------:R-:W-:-:S04]  /*54b90*/  @!P3 IADD3 R53, P1, P6, R3, R16, R7 ;  /* 0x000000100335b210 */ /* 0x000fc80007e3e007 */
[----:B------:R-:W-:-:S07]  /*54ba0*/  @!P3 IADD3.X R54, R2, R29, R6, P1, P6 ;  /* 0x0000001d0236b210 */ /* 0x000fce0000fec406 */
[----:B------:R-:W-:-:S04]  /*54bb0*/  @!P2 IADD3 R55, P1, P6, R3, R16, R7 ;  /* 0x000000100337a210 */ /* 0x000fc80007e3e007 */
[----:B------:R-:W-:Y:S02]  /*54bc0*/  @!P2 IADD3.X R56, R2, R29, R6, P1, P6 ;  /* 0x0000001d0238a210 */ /* 0x000fe40000fec406 */
[----:B0-----:R-:W-:-:S05]  /*54bd0*/  @!P5 IADD3 R34, P6, R39, R34, RZ ;  /* 0x000000222722d210 */ /* 0x001fca0007fde0ff */
[----:B------:R-:W-:Y:S01]  /*54be0*/  @!P5 IMAD.X R35, R42, 0x1, R35, P6 ;  /* 0x000000012a23d824 */ /* 0x000fe200030e0623 */
[----:B----4-:R-:W-:-:S04]  /*54bf0*/  LOP3.LUT R36, R36, 0xff, RZ, 0xc0, !PT ;  /* 0x000000ff24247812 */ /* 0x010fc800078ec0ff */
[----:B------:R-:W-:-:S05]  /*54c00*/  F2FP.F16.E4M3.UNPACK_B R36, R36 ;  /* 0x00000024ff24723e */ /* 0x000fca00020006ff */
[----:B------:R-:W-:-:S05]  /*54c10*/  HADD2.F32 R36, -RZ, R36.H0_H0 ;  /* 0x20000024ff247230 */ /* 0x000fca0000004100 */
[----:B------:R-:W-:-:S04]  /*54c20*/  FMUL R36, R36, UR9 ;  /* 0x0000000924247c20 */ /* 0x000fc80008400000 */
[----:B--2---:R-:W-:Y:S01]  /*54c30*/  FFMA R36, R15, UR8, R36 ;  /* 0x000000080f247c23 */ /* 0x004fe20008000024 */
[----:B------:R-:W-:Y:S02]  /*54c40*/  LOP3.LUT R0, R0, 0xfffffeff, RZ, 0xc0, !PT ;  /* 0xfffffeff00007812 */ /* 0x000fe400078ec0ff */
[----:B------:R-:W-:Y:S01]  /*54c50*/  LOP3.LUT R12, R12, 0xffffbfff, RZ, 0xc0, !PT ;  /* 0xffffbfff0c0c7812 */ /* 0x000fe200078ec0ff */
[----:B------:R-:W2:Y:S01]  /*54c60*/  LDL.LU R15, [R1+0xdb4] ;  /* 0x000db400010f7983 */ /* 0x000ea20000300800 */
[----:B------:R-:W-:-:S05]  /*54c70*/  F2FP.SATFINITE.E4M3.F32.PACK_AB_MERGE_C R36, RZ, R36, RZ ;  /* 0x00000024ff24723e */ /* 0x000fca00048070ff */
[----:B------:R0:W-:Y:S02]  /*54c80*/  @!P5 STG.E.U8 desc[UR26][R34.64+0x88], R36 ;  /* 0x000088242200d986 */ /* 0x0001e4000c10111a */
[----:B0-----:R-:W-:Y:S02]  /*54c90*/  PRMT R36, RZ, 0x7610, R36 ;  /* 0x00007610ff247816 */ /* 0x001fe40000000024 */
[----:B------:R-:W-:Y:S01]  /*54ca0*/  @P3 LOP3.LUT R0, R0, 0x100, RZ, 0xfc, !PT ;  /* 0x0000010000003812 */ /* 0x000fe200078efcff */
[----:B------:R-:W0:Y:S03]  /*54cb0*/  @!P4 LDC.64 R34, c[0x0][0x5c0] ;  /* 0x00017000ff22cb82 */ /* 0x000e260000000a00 */
[----:B------:R-:W4:Y:S01]  /*54cc0*/  @!P4 LDG.E.U8 R36, desc[UR26][R32.64+0x89] ;  /* 0x0000891a2024c981 */ /* 0x000f22000c1e1100 */
[----:B------:R-:W-:Y:S02]  /*54cd0*/  LOP3.LUT P3, RZ, R28, 0x20000, RZ, 0xc0, !PT ;  /* 0x000200001cff7812 */ /* 0x000fe4000786c0ff */
[----:B------:R-:W-:-:S04]  /*54ce0*/  LOP3.LUT R0, R0, 0xfffffdff, RZ, 0xc0, !PT ;  /* 0xfffffdff00007812 */ /* 0x000fc800078ec0ff */
[----:B------:R-:W-:Y:S02]  /*54cf0*/  @P2 LOP3.LUT R0, R0, 0x200, RZ, 0xfc, !PT ;  /* 0x0000020000002812 */ /* 0x000fe400078efcff */
[----:B------:R-:W-:-:S05]  /*54d00*/  ISETP.LT.OR P2, PT, R27, 0xb1, !P0 ;  /* 0x000000b11b00780c */ /* 0x000fca0004741670 */
[----:B------:R-:W-:Y:S02]  /*54d10*/  @P3 LOP3.LUT R12, R12, 0x4000, RZ, 0xfc, !PT ;  /* 0x000040000c0c3812 */ /* 0x000fe400078efcff */
[----:B------:R-:W-:Y:S02]  /*54d20*/  ISETP.LT.OR P3, PT, R27, 0xb2, !P0 ;  /* 0x000000b21b00780c */ /* 0x000fe40004761670 */
[----:B------:R-:W-:-:S04]  /*54d30*/  LOP3.LUT R0, R0, 0xfffff7ff, RZ, 0xc0, !PT ;  /* 0xfffff7ff00007812 */ /* 0x000fc800078ec0ff */
[--C-:B------:R-:W-:Y:S02]  /*54d40*/  @!P2 IADD3 R39, P1, P6, R3, R16, R7.reuse ;  /* 0x000000100327a210 */ /* 0x100fe40007e3e007 */
[----:B------:R-:W-:Y:S02]  /*54d50*/  @P2 LOP3.LUT R0, R0, 0x800, RZ, 0xfc, !PT ;  /* 0x0000080000002812 */ /* 0x000fe400078efcff */
[----:B------:R-:W-:Y:S02]  /*54d60*/  @!P2 IADD3.X R42, R2, R29, R6, P1, P6 ;  /* 0x0000001d022aa210 */ /* 0x000fe40000fec406 */
[----:B0-----:R-:W-:Y:S02]  /*54d70*/  @!P4 IADD3 R34, P2, R43, R34, RZ ;  /* 0x000000222b22c210 */ /* 0x001fe40007f5e0ff */
[----:B------:R-:W-:Y:S02]  /*54d80*/  LOP3.LUT R0, R0, 0xfffffbff, RZ, 0xc0, !PT ;  /* 0xfffffbff00007812 */ /* 0x000fe400078ec0ff */
[----:B------:R-:W-:-:S02]  /*54d90*/  @!P3 IADD3 R43, P5, P6, R3, R16, R7 ;  /* 0x00000010032bb210 */ /* 0x000fc40007ebe007 */
[----:B------:R-:W-:Y:S02]  /*54da0*/  @P3 LOP3.LUT R0, R0, 0x400, RZ, 0xfc, !PT ;  /* 0x0000040000003812 */ /* 0x000fe400078efcff */
[----:B------:R-:W-:Y:S02]  /*54db0*/  @!P3 IADD3.X R57, R2, R29, R6, P5, P6 ;  /* 0x0000001d0239b210 */ /* 0x000fe40002fec406 */
[----:B------:R-:W-:Y:S01]  /*54dc0*/  LOP3.LUT P3, RZ, R12, 0x4000, RZ, 0xc0, !PT ;  /* 0x000040000cff7812 */ /* 0x000fe2000786c0ff */
        /* <DEDUP_REMOVED lines=11> */
[----:B------:R-:W4:Y:S02]  /*54e80*/  @!P3 LDG.E.U8 R34, desc[UR26][R30.64+0x90] ;  /* 0x0000901a1e22b981 */ /* 0x000f24000c1e1100 */
[----:B----4-:R-:W-:-:S04]  /*54e90*/  LOP3.LUT R34, R34, 0xff, RZ, 0xc0, !PT ;  /* 0x000000ff22227812 */ /* 0x010fc800078ec0ff */
[----:B------:R-:W-:-:S05]  /*54ea0*/  F2FP.F16.E4M3.UNPACK_B R34, R34 ;  /* 0x00000022ff22723e */ /* 0x000fca00020006ff */
[----:B------:R-:W-:-:S05]  /*54eb0*/  HADD2.F32 R34, -RZ, R34.H0_H0 ;  /* 0x20000022ff227230 */ /* 0x000fca0000004100 */
[----:B------:R-:W-:-:S04]  /*54ec0*/  FMUL R34, R34, UR9 ;  /* 0x0000000922227c20 */ /* 0x000fc80008400000 */
[----:B--2---:R-:W-:Y:S01]  /*54ed0*/  FFMA R34, R15, UR8, R34 ;  /* 0x000000080f227c23 */ /* 0x004fe20008000022 */
[----:B------:R-:W-:Y:S02]  /*54ee0*/  LOP3.LUT P2, RZ, R12, 0x2000, RZ, 0xc0, !PT ;  /* 0x000020000cff7812 */ /* 0x000fe4000784c0ff */
[----:B------:R-:W-:Y:S01]  /*54ef0*/  PRMT R36, RZ, 0x7610, R36 ;  /* 0x00007610ff247816 */ /* 0x000fe20000000024 */
[----:B------:R-:W2:Y:S01]  /*54f00*/  LDL.LU R15, [R1+0xdbc] ;  /* 0x000dbc00010f7983 */ /* 0x000ea20000300800 */
[----:B------:R-:W-:-:S05]  /*54f10*/  F2FP.SATFINITE.E4M3.F32.PACK_AB_MERGE_C R34, RZ, R34, RZ ;  /* 0x00000022ff22723e */ /* 0x000fca00048070ff */
[----:B------:R0:W-:Y:S02]  /*54f20*/  @!P3 STG.E.U8 desc[UR26][R204.64+0x90], R34 ;  /* 0x00009022cc00b986 */ /* 0x0001e4000c10111a */
[----:B0-----:R-:W-:-:S06]  /*54f30*/  PRMT R34, RZ, 0x7610, R34 ;  /* 0x00007610ff227816 */ /* 0x001fcc0000000022 */
[----:B------:R-:W4:Y:S01]  /*54f40*/  @!P1 LDG.E.U8 R34, desc[UR26][R30.64+0x91] ;  /* 0x0000911a1e229981 */ /* 0x000f22000c1e1100 */
[----:B------:R-:W-:Y:S02]  /*54f50*/  ISETP.LT.OR P6, PT, R27, 0xb9, !P0 ;  /* 0x000000b91b00780c */ /* 0x000fe400047c1670 */
[----:B------:R-:W-:Y:S02]  /*54f60*/  LOP3.LUT R0, R0, 0xfffffffe, RZ, 0xc0, !PT ;  /* 0xfffffffe00007812 */ /* 0x000fe400078ec0ff */
[----:B----4-:R-:W-:-:S04]  /*54f70*/  LOP3.LUT R34, R34, 0xff, RZ, 0xc0, !PT ;  /* 0x000000ff22227812 */ /* 0x010fc800078ec0ff */
[----:B------:R-:W-:-:S05]  /*54f80*/  F2FP.F16.E4M3.UNPACK_B R34, R34 ;  /* 0x00000022ff22723e */ /* 0x000fca00020006ff */
[----:B------:R-:W-:-:S05]  /*54f90*/  HADD2.F32 R34, -RZ, R34.H0_H0 ;  /* 0x20000022ff227230 */ /* 0x000fca0000004100 */
[----:B------:R-:W-:-:S04]  /*54fa0*/  FMUL R34, R34, UR9 ;  /* 0x0000000922227c20 */ /* 0x000fc80008400000 */
[----:B---3--:R-:W-:Y:S01]  /*54fb0*/  FFMA R34, R77, UR8, R34 ;  /* 0x000000084d227c23 */ /* 0x008fe20008000022 */
[----:B------:R-:W-:Y:S02]  /*54fc0*/  @!P6 IADD3 R44, P4, P5, R3, R16, R7 ;  /* 0x00000010032ce210 */ /* 0x000fe40007d9e007 */
[----:B------:R-:W-:Y:S02]  /*54fd0*/  @P6 LOP3.LUT R0, R0, 0x1, RZ, 0xfc, !PT ;  /* 0x0000000100006812 */ /* 0x000fe400078efcff */
[----:B------:R-:W-:Y:S01]  /*54fe0*/  ISETP.LT.OR P3, PT, R27, 0xc1, !P0 ;  /* 0x000000c11b00780c */ /* 0x000fe20004761670 */
[----:B------:R-:W3:Y:S01]  /*54ff0*/  LDL.LU R77, [R1+0xdc0] ;  /* 0x000dc000014d7983 */ /* 0x000ee20000300800 */
[----:B------:R-:W-:-:S05]  /*55000*/  F2FP.SATFINITE.E4M3.F32.PACK_AB_MERGE_C R34, RZ, R34, RZ ;  /* 0x00000022ff22723e */ /* 0x000fca00048070ff */
[----:B------:R0:W-:Y:S04]  /*55010*/  @!P1 STG.E.U8 desc[UR26][R206.64+0x91], R34 ;  /* 0x00009122ce009986 */ /* 0x0001e8000c10111a */
[----:B------:R-:W4:Y:S01]  /*55020*/  @!P2 LDG.E.U8 R36, desc[UR26][R32.64+0x90] ;  /* 0x0000901a2024a981 */ /* 0x000f22000c1e1100 */
[----:B------:R-:W-:Y:S02]  /*55030*/  @!P6 IADD3.X R58, R2, R29, R6, P4, P5 ;  /* 0x0000001d023ae210 */ /* 0x000fe400027ea406 */
[C---:B------:R-:W-:Y:S02]  /*55040*/  ISETP.LT.OR P6, PT, R27.reuse, 0xba, !P0 ;  /* 0x000000ba1b00780c */ /* 0x040fe400047c1670 */
[----:B------:R-:W-:Y:S02]  /*55050*/  LOP3.LUT R0, R0, 0xffffefff, RZ, 0xc0, !PT ;  /* 0xffffefff00007812 */ /* 0x000fe400078ec0ff */
[----:B------:R-:W-:Y:S01]  /*55060*/  ISETP.LT.OR P1, PT, R27, 0xc2, !P0 ;  /* 0x000000c21b00780c */ /* 0x000fe20004721670 */
[----:B0-----:R-:W0:Y:S08]  /*55070*/  @!P2 LDC.64 R34, c[0x0][0x5c0] ;  /* 0x00017000ff22ab82 */ /* 0x001e300000000a00 */
[----:B------:R-:W-:-:S02]  /*55080*/  @P6 LOP3.LUT R0, R0, 0x1000, RZ, 0xfc, !PT ;  /* 0x0000100000006812 */ /* 0x000fc400078efcff */
[CCC-:B------:R-:W-:Y:S02]  /*55090*/  @!P6 IADD3 R59, P4, P5, R3.reuse, R16.reuse, R7.reuse ;  /* 0x00000010033be210 */ /* 0x1c0fe40007d9e007 */
[----:B------:R-:W-:Y:S02]  /*550a0*/  LOP3.LUT R0, R0, 0xffffdfff, RZ, 0xc0, !PT ;  /* 0xffffdfff00007812 */ /* 0x000fe400078ec0ff */
[-CC-:B------:R-:W-:Y:S02]  /*550b0*/  @!P6 IADD3.X R60, R2, R29.reuse, R6.reuse, P4, P5 ;  /* 0x0000001d023ce210 */ /* 0x180fe400027ea406 */
[----:B------:R-:W-:Y:S02]  /*550c0*/  @!P3 IADD3 R61, P4, P5, R3, R16, R7 ;  /* 0x00000010033db210 */ /* 0x000fe40007d9e007 */
[----:B------:R-:W-:Y:S02]  /*550d0*/  @P3 LOP3.LUT R0, R0, 0x2000, RZ, 0xfc, !PT ;  /* 0x0000200000003812 */ /* 0x000fe400078efcff */
[----:B------:R-:W-:-:S02]  /*550e0*/  @!P3 IADD3.X R62, R2, R29, R6, P4, P5 ;  /* 0x0000001d023eb210 */ /* 0x000fc400027ea406 */
[----:B------:R-:W-:Y:S02]  /*550f0*/  @!P1 IADD3 R63, P4, P5, R3, R16, R7 ;  /* 0x00000010033f9210 */ /* 0x000fe40007d9e007 */
[----:B------:R-:W-:Y:S02]  /*55100*/  LOP3.LUT R0, R0, 0xffffbfff, RZ, 0xc0, !PT ;  /* 0xffffbfff00007812 */ /* 0x000fe400078ec0ff */
[----:B------:R-:W-:Y:S02]  /*55110*/  @!P1 IADD3.X R64, R2, R29, R6, P4, P5 ;  /* 0x0000001d02409210 */ /* 0x000fe400027ea406 */
[----:B------:R-:W-:Y:S02]  /*55120*/  @P1 LOP3.LUT R0, R0, 0x4000, RZ, 0xfc, !PT ;  /* 0x0000400000001812 */ /* 0x000fe400078efcff */
[----:B------:R-:W-:Y:S02]  /*55130*/  ISETP.LT.OR P1, PT, R27, 0xc9, !P0 ;  /* 0x000000c91b00780c */ /* 0x000fe40004721670 */
[----:B0-----:R-:W-:-:S02]  /*55140*/  @!P2 IADD3 R34, P4, R45, R34, RZ ;  /* 0x000000222d22a210 */ /* 0x001fc40007f9e0ff */
[----:B------:R-:W-:-:S03]  /*55150*/  LOP3.LUT R0, R0, 0xffff7fff, RZ, 0xc0, !PT ;  /* 0xffff7fff00007812 */ /* 0x000fc600078ec0ff */
[----:B------:R-:W-:-:S06]  /*55160*/  @!P2 IMAD.X R35, R46, 0x1, R35, P4 ;  /* 0x000000012e23a824 */ /* 0x000fcc00020e0623 */
[----:B------:R-:W-:Y:S02]  /*55170*/  @!P1 IADD3 R45, P4, P5, R3, R16, R7 ;  /* 0x00000010032d9210 */ /* 0x000fe40007d9e007 */
[----:B------:R-:W-:Y:S02]  /*55180*/  @P1 LOP3.LUT R0, R0, 0x8000, RZ, 0xfc, !PT ;  /* 0x0000800000001812 */ /* 0x000fe400078efcff */
[----:B------:R-:W-:Y:S02]  /*55190*/  @!P1 IADD3.X R46, R2, R29, R6, P4, P5 ;  /* 0x0000001d022e9210 */ /* 0x000fe400027ea406 */
[----:B------:R-:W-:Y:S02]  /*551a0*/  ISETP.LT.OR P1, PT, R27, 0x92, !P0 ;  /* 0x000000921b00780c */ /* 0x000fe40004721670 */
[----:B----4-:R-:W-:-:S04]  /*551b0*/  LOP3.LUT R36, R36, 0xff, RZ, 0xc0, !PT ;  /* 0x000000ff24247812 */ /* 0x010fc800078ec0ff */
[----:B------:R-:W-:-:S05]  /*551c0*/  F2FP.F16.E4M3.UNPACK_B R36, R36 ;  /* 0x00000024ff24723e */ /* 0x000fca00020006ff */
[----:B------:R-:W-:-:S05]  /*551d0*/  HADD2.F32 R36, -RZ, R36.H0_H0 ;  /* 0x20000024ff247230 */ /* 0x000fca0000004100 */
[----:B------:R-:W-:-:S04]  /*551e0*/  FMUL R36, R36, UR9 ;  /* 0x0000000924247c20 */ /* 0x000fc80008400000 */
[----:B--2---:R-:W-:Y:S01]  /*551f0*/  FFMA R36, R15, UR8, R36 ;  /* 0x000000080f247c23 */ /* 0x004fe20008000024 */
[----:B------:R-:W-:Y:S01]  /*55200*/  ISETP.LT.OR P3, PT, R27, 0xca, !P0 ;  /* 0x000000ca1b00780c */ /* 0x000fe20004761670 */
[----:B------:R-:W2:Y:S03]  /*55210*/  LDL.LU R15, [R1+0xdc4] ;  /* 0x000dc400010f7983 */ /* 0x000ea60000300800 */
[----:B------:R-:W-:-:S05]  /*55220*/  F2FP.SATFINITE.E4M3.F32.PACK_AB_MERGE_C R36, RZ, R36, RZ ;  /* 0x00000024ff24723e */ /* 0x000fca00048070ff */
[----:B------:R0:W-:Y:S02]  /*55230*/  @!P2 STG.E.U8 desc[UR26][R34.64+0x90], R36 ;  /* 0x000090242200a986 */ /* 0x0001e4000c10111a */
[----:B0-----:R-:W-:Y:S01]  /*55240*/  PRMT R36, RZ, 0x7610, R36 ;  /* 0x00007610ff247816 */ /* 0x001fe20000000024 */
[----:B------:R-:W0:Y:S05]  /*55250*/  @!P1 LDC.64 R34, c[0x0][0x5c0] ;  /* 0x00017000ff229b82 */ /* 0x000e2a0000000a00 */
[----:B------:R-:W4:Y:S01]  /*55260*/  @!P1 LDG.E.U8 R36, desc[UR26][R32.64+0x91] ;  /* 0x0000911a20249981 */ /* 0x000f22000c1e1100 */
[----:B0-----:R-:W-:Y:S02]  /*55270*/  @!P1 IADD3 R34, P4, R47, R34, RZ ;  /* 0x000000222f229210 */ /* 0x001fe40007f9e0ff */
[----:B------:R-:W-:-:S04]  /*55280*/  @!P3 IADD3 R47, P5, P6, R3, R16, R7 ;  /* 0x00000010032fb210 */ /* 0x000fc80007ebe007 */
        /* <DEDUP_REMOVED lines=19> */
[----:B------:R-:W-:Y:S02]  /*553c0*/  ISETP.LT.OR P1, PT, R27, 0xd1, !P0 ;  /* 0x000000d11b00780c */ /* 0x000fe40004721670 */
[----:B------:R-:W-:Y:S02]  /*553d0*/  LOP3.LUT R0, R0, 0xfffffff7, RZ, 0xc0, !PT ;  /* 0xfffffff700007812 */ /* 0x000fe400078ec0ff */
[----:B------:R-:W-:Y:S01]  /*553e0*/  PRMT R36, RZ, 0x7610, R36 ;  /* 0x00007610ff247816 */ /* 0x000fe20000000024 */
[----:B------:R-:W2:Y:S01]  /*553f0*/  LDL.LU R15, [R1+0xdcc] ;  /* 0x000dcc00010f7983 */ /* 0x000ea20000300800 */
[----:B------:R-:W-:-:S05]  /*55400*/  F2FP.SATFINITE.E4M3.F32.PACK_AB_MERGE_C R34, RZ, R34, RZ ;  /* 0x00000022ff22723e */ /* 0x000fca00048070ff */
[----:B------:R0:W-:Y:S02]  /*55410*/  @!P6 STG.E.U8 desc[UR26][R208.64+0x98], R34 ;  /* 0x00009822d000e986 */ /* 0x0001e4000c10111a */
[----:B0-----:R-:W-:-:S06]  /*55420*/  PRMT R34, RZ, 0x7610, R34 ;  /* 0x00007610ff227816 */ /* 0x001fcc0000000022 */
[----:B------:R-:W4:Y:S01]  /*55430*/  @!P2 LDG.E.U8 R34, desc[UR26][R30.64+0x99] ;  /* 0x0000991a1e22a981 */ /* 0x000f22000c1e1100 */
[----:B------:R-:W-:Y:S02]  /*55440*/  @P3 LOP3.LUT R0, R0, 0x8, RZ, 0xfc, !PT ;  /* 0x0000000800003812 */ /* 0x000fe400078efcff */
[----:B------:R-:W-:Y:S02]  /*55450*/  @!P1 IADD3 R48, P4, P5, R3, R16, R7 ;  /* 0x0000001003309210 */ /* 0x000fe40007d9e007 */
[----:B------:R-:W-:Y:S02]  /*55460*/  LOP3.LUT R0, R0, 0xffffffef, RZ, 0xc0, !PT ;  /* 0xffffffef00007812 */ /* 0x000fe400078ec0ff */
[----:B------:R-:W-:Y:S02]  /*55470*/  @!P1 IADD3.X R66, R2, R29, R6, P4, P5 ;  /* 0x0000001d02429210 */ /* 0x000fe400027ea406 */
[----:B------:R-:W-:Y:S02]  /*55480*/  @P1 LOP3.LUT R0, R0, 0x10, RZ, 0xfc, !PT ;  /* 0x0000001000001812 */ /* 0x000fe400078efcff */
[----:B------:R-:W-:-:S02]  /*55490*/  ISETP.LT.OR P1, PT, R27, 0xd2, !P0 ;  /* 0x000000d21b00780c */ /* 0x000fc40004721670 */
[----:B------:R-:W-:-:S11]  /*554a0*/  LOP3.LUT R0, R0, 0xfffeffff, RZ, 0xc0, !PT ;  /* 0xfffeffff00007812 */ /* 0x000fd600078ec0ff */
[----:B------:R-:W-:Y:S02]  /*554b0*/  @!P1 IADD3 R67, P4, P5, R3, R16, R7 ;  /* 0x0000001003439210 */ /* 0x000fe40007d9e007 */
[----:B------:R-:W-:Y:S02]  /*554c0*/  @P1 LOP3.LUT R0, R0, 0x10000, RZ, 0xfc, !PT ;  /* 0x0001000000001812 */ /* 0x000fe400078efcff */
[----:B------:R-:W-:Y:S02]  /*554d0*/  @!P1 IADD3.X R68, R2, R29, R6, P4, P5 ;  /* 0x0000001d02449210 */ /* 0x000fe400027ea406 */
[----:B------:R-:W-:Y:S02]  /*554e0*/  LOP3.LUT P1, RZ, R12, 0x800, RZ, 0xc0, !PT ;  /* 0x000008000cff7812 */ /* 0x000fe4000782c0ff */
[----:B----4-:R-:W-:-:S04]  /*554f0*/  LOP3.LUT R34, R34, 0xff, RZ, 0xc0, !PT ;  /* 0x000000ff22227812 */ /* 0x010fc800078ec0ff */
[----:B------:R-:W-:-:S05]  /*55500*/  F2FP.F16.E4M3.UNPACK_B R34, R34 ;  /* 0x00000022ff22723e */ /* 0x000fca00020006ff */
[----:B------:R-:W-:-:S05]  /*55510*/  HADD2.F32 R34, -RZ, R34.H0_H0 ;  /* 0x20000022ff227230 */ /* 0x000fca0000004100 */
[----:B------:R-:W-:-:S04]  /*55520*/  FMUL R34, R34, UR9 ;  /* 0x0000000922227c20 */ /* 0x000fc80008400000 */
[----:B---3--:R-:W-:Y:S01]  /*55530*/  FFMA R34, R77, UR8, R34 ;  /* 0x000000084d227c23 */ /* 0x008fe20008000022 */
[----:B------:R-:W-:Y:S02]  /*55540*/  ISETP.LT.OR P6, PT, R27, 0xd9, !P0 ;  /* 0x000000d91b00780c */ /* 0x000fe400047c1670 */
[----:B------:R-:W-:Y:S01]  /*55550*/  LOP3.LUT P3, RZ, R12, 0x1000, RZ, 0xc0, !PT ;  /* 0x000010000cff7812 */ /* 0x000fe2000786c0ff */
[----:B------:R-:W3:Y:S01]  /*55560*/  LDL.LU R77, [R1+0xdd0] ;  /* 0x000dd000014d7983 */ /* 0x000ee20000300800 */
        /* <DEDUP_REMOVED lines=16> */
[----:B------:R-:W-:Y:S01]  /*55670*/  LOP3.LUT R0, R0, 0xfffdffff, RZ, 0xc0, !PT ;  /* 0xfffdffff00007812 */ /* 0x000fe200078ec0ff */
[----:B------:R-:W2:Y:S04]  /*55680*/  LDL.LU R15, [R1+0xdd4] ;  /* 0x000dd400010f7983 */ /* 0x000ea80000300800 */
[----:B------:R-:W4:Y:S01]  /*55690*/  LDL.LU R81, [R1+0xdd8] ;  /* 0x000dd80001517983 */ /* 0x000f220000300800 */
[----:B------:R-:W-:-:S05]  /*556a0*/  F2FP.SATFINITE.E4M3.F32.PACK_AB_MERGE_C R36, RZ, R36, RZ ;  /* 0x00000024ff24723e */ /* 0x000fca00048070ff */
[----:B------:R0:W-:Y:S02]  /*556b0*/  @!P1 STG.E.U8 desc[UR26][R34.64+0x98], R36 ;  /* 0x0000982422009986 */ /* 0x0001e4000c10111a */
[----:B0-----:R-:W-:Y:S01]  /*556c0*/  PRMT R36, RZ, 0x7610, R36 ;  /* 0x00007610ff247816 */ /* 0x001fe20000000024 */
[----:B------:R-:W0:Y:S05]  /*556d0*/  @!P3 LDC.64 R34, c[0x0][0x5c0] ;  /* 0x00017000ff22bb82 */ /* 0x000e2a0000000a00 */
[----:B------:R-:W3:Y:S01]  /*556e0*/  @!P3 LDG.E.U8 R36, desc[UR26][R32.64+0x99] ;  /* 0x0000991a2024b981 */ /* 0x000ee2000c1e1100 */
[----:B------:R-:W-:Y:S02]  /*556f0*/  @P6 LOP3.LUT R0, R0, 0x20000, RZ, 0xfc, !PT ;  /* 0x0002000000006812 */ /* 0x000fe400078efcff */
[----:B------:R-:W-:-:S02]  /*55700*/  ISETP.LT.OR P6, PT, R27, 0xe1, !P0 ;  /* 0x000000e11b00780c */ /* 0x000fc400047c1670 */
[----:B------:R-:W-:-:S11]  /*55710*/  LOP3.LUT R0, R0, 0xfffbffff, RZ, 0xc0, !PT ;  /* 0xfffbffff00007812 */ /* 0x000fd600078ec0ff */
[----:B------:R-:W-:-:S04]  /*55720*/  @!P6 IADD3 R37, P4, P5, R3, R16, R7 ;  /* 0x000000100325e210 */ /* 0x000fc80007d9e007 */
[----:B------:R-:W-:Y:S02]  /*55730*/  @!P6 IADD3.X R40, R2, R29, R6, P4, P5 ;  /* 0x0000001d0228e210 */ /* 0x000fe400027ea406 */
[----:B0-----:R-:W-:Y:S02]  /*55740*/  @!P3 IADD3 R34, P4, R38, R34, RZ ;  /* 0x000000222622b210 */ /* 0x001fe40007f9e0ff */
[----:B------:R-:W-:Y:S02]  /*55750*/  @P2 LOP3.LUT R0, R0, 0x40000, RZ, 0xfc, !PT ;  /* 0x0004000000002812 */ /* 0x000fe400078efcff */
[----:B------:R-:W-:Y:S01]  /*55760*/  LOP3.LUT P2, RZ, R28, 0x10000000, RZ, 0xc0, !PT ;  /* 0x100000001cff7812 */ /* 0x000fe2000784c0ff */
[----:B------:R-:W-:Y:S01]  /*55770*/  @!P3 IMAD.X R35, R49, 0x1, R35, P4 ;  /* 0x000000013123b824 */ /* 0x000fe200020e0623 */
[----:B---3--:R-:W-:-:S04]  /*55780*/  LOP3.LUT R36, R36, 0xff, RZ, 0xc0, !PT ;  /* 0x000000ff24247812 */ /* 0x008fc800078ec0ff */
[----:B------:R-:W-:-:S05]  /*55790*/  F2FP.F16.E4M3.UNPACK_B R36, R36 ;  /* 0x00000024ff24723e */ /* 0x000fca00020006ff */
[----:B------:R-:W-:-:S05]  /*557a0*/  HADD2.F32 R36, -RZ, R36.H0_H0 ;  /* 0x20000024ff247230 */ /* 0x000fca0000004100 */
[----:B------:R-:W-:-:S04]  /*557b0*/  FMUL R36, R36, UR9 ;  /* 0x0000000924247c20 */ /* 0x000fc80008400000 */
[----:B------:R-:W-:-:S05]  /*557c0*/  FFMA R36, R77, UR8, R36 ;  /* 0x000000084d247c23 */ /* 0x000fca0008000024 */
[----:B------:R-:W-:-:S05]  /*557d0*/  F2FP.SATFINITE.E4M3.F32.PACK_AB_MERGE_C R36, RZ, R36, RZ ;  /* 0x00000024ff24723e */ /* 0x000fca00048070ff */
[----:B------:R0:W-:Y:S02]  /*557e0*/  @!P3 STG.E.U8 desc[UR26][R34.64+0x99], R36 ;  /* 0x000099242200b986 */ /* 0x0001e4000c10111a */
[----:B0-----:R-:W-:-:S06]  /*557f0*/  PRMT R34, RZ, 0x7610, R34 ;  /* 0x00007610ff227816 */ /* 0x001fcc0000000022 */
[----:B------:R-:W3:Y:S01]  /*55800*/  @!P2 LDG.E.U8 R34, desc[UR26][R30.64+0xa0] ;  /* 0x0000a01a1e22a981 */ /* 0x000ee2000c1e1100 */
        /* <DEDUP_REMOVED lines=10> */
[----:B--2---:R-:W-:Y:S01]  /*558b0*/  FFMA R34, R15, UR8, R34 ;  /* 0x000000080f227c23 */ /* 0x004fe20008000022 */
[----:B------:R-:W-:Y:S01]  /*558c0*/  PRMT R36, RZ, 0x7610, R36 ;  /* 0x00007610ff247816 */ /* 0x000fe20000000024 */
[----:B------:R-:W2:Y:S01]  /*558d0*/  LDL.LU R15, [R1+0xddc] ;  /* 0x000ddc00010f7983 */ /* 0x000ea20000300800 */
[----:B------:R-:W-:Y:S02]  /*558e0*/  ISETP.LT.OR P6, PT, R27, 0xe9, !P0 ;  /* 0x000000e91b00780c */ /* 0x000fe400047c1670 */
[----:B------:R-:W-:Y:S02]  /*558f0*/  LOP3.LUT R0, R0, 0xffffff7f, RZ, 0xc0, !PT ;  /* 0xffffff7f00007812 */ /* 0x000fe400078ec0ff */
[----:B------:R-:W-:Y:S01]  /*55900*/  F2FP.SATFINITE.E4M3.F32.PACK_AB_MERGE_C R34, RZ, R34, RZ ;  /* 0x00000022ff22723e */ /* 0x000fe200048070ff */
[----:B------:R-:W3:Y:S04]  /*55910*/  LDL.LU R191, [R1+0xde0] ;  /* 0x000de00001bf7983 */ /* 0x000ee80000300800 */
[----:B------:R0:W-:Y:S02]  /*55920*/  @!P2 STG.E.U8 desc[UR26][R210.64+0xa0], R34 ;  /* 0x0000a022d200a986 */ /* 0x0001e4000c10111a */
[----:B0-----:R-:W-:-:S06]  /*55930*/  PRMT R34, RZ, 0x7610, R34 ;  /* 0x00007610ff227816 */ /* 0x001fcc0000000022 */
[----:B------:R-:W4:Y:S02]  /*55940*/  @!P5 LDG.E.U8 R34, desc[UR26][R30.64+0xa1] ;  /* 0x0000a11a1e22d981 */ /* 0x000f24000c1e1100 */
        /* <DEDUP_REMOVED lines=8> */
[----:B------:R-:W4:Y:S01]  /*559d0*/  @!P5 LDG.E.U8 R36, desc[UR26][R32.64+0xa0] ;  /* 0x0000a01a2024d981 */ /* 0x000f22000c1e1100 */
[----:B------:R-:W-:Y:S02]  /*559e0*/  @P1 LOP3.LUT R0, R0, 0x80, RZ, 0xfc, !PT ;  /* 0x0000008000001812 */ /* 0x000fe400078efcff */
[C---:B------:R-:W-:Y:S02]  /*559f0*/  LOP3.LUT P1, RZ, R12.reuse, 0x400, RZ, 0xc0, !PT ;  /* 0x000004000cff7812 */ /* 0x040fe4000782c0ff */
[----:B------:R-:W-:Y:S02]  /*55a00*/  @!P6 IADD3 R49, P3, P4, R3, R16, R7 ;  /* 0x000000100331e210 */ /* 0x000fe40007c7e007 */
[----:B------:R-:W-:Y:S02]  /*55a10*/  LOP3.LUT R12, R12, 0xfffffdff, RZ, 0xc0, !PT ;  /* 0xfffffdff0c0c7812 */ /* 0x000fe400078ec0ff */
[----:B------:R-:W-:Y:S01]  /*55a20*/  ISETP.LT.OR P2, PT, R27, 0xf1, !P0 ;  /* 0x000000f11b00780c */ /* 0x000fe20004741670 */
[----:B0-----:R-:W0:Y:S01]  /*55a30*/  @!P5 LDC.64 R34, c[0x0][0x5c0] ;  /* 0x00017000ff22db82 */ /* 0x001e220000000a00 */
[----:B------:R-:W-:-:S02]  /*55a40*/  @!P6 IADD3.X R74, R2, R29, R6, P3, P4 ;  /* 0x0000001d024ae210 */ /* 0x000fc40001fe8406 */
[----:B------:R-:W-:Y:S02]  /*55a50*/  @P6 LOP3.LUT R12, R12, 0x200, RZ, 0xfc, !PT ;  /* 0x000002000c0c6812 */ /* 0x000fe400078efcff */
[----:B------:R-:W-:Y:S02]  /*55a60*/  ISETP.LT.OR P6, PT, R27, 0xea, !P0 ;  /* 0x000000ea1b00780c */ /* 0x000fe400047c1670 */
[----:B------:R-:W-:-:S11]  /*55a70*/  LOP3.LUT R12, R12, 0xfffffeff, RZ, 0xc0, !PT ;  /* 0xfffffeff0c0c7812 */ /* 0x000fd600078ec0ff */
[----:B------:R-:W-:-:S04]  /*55a80*/  @!P6 IADD3 R75, P3, P4, R3, R16, R7 ;  /* 0x00000010034be210 */ /* 0x000fc80007c7e007 */
[-CC-:B------:R-:W-:Y:S02]  /*55a90*/  @!P6 IADD3.X R76, R2, R29.reuse, R6.reuse, P3, P4 ;  /* 0x0000001d024ce210 */ /* 0x180fe40001fe8406 */
[----:B------:R-:W-:Y:S02]  /*55aa0*/  @!P2 IADD3 R77, P3, P4, R3, R16, R7 ;  /* 0x00000010034da210 */ /* 0x000fe40007c7e007 */
[----:B------:R-:W-:Y:S02]  /*55ab0*/  @P2 LOP3.LUT R12, R12, 0x100, RZ, 0xfc, !PT ;  /* 0x000001000c0c2812 */ /* 0x000fe400078efcff */
[----:B------:R-:W-:Y:S02]  /*55ac0*/  @!P2 IADD3.X R78, R2, R29, R6, P3, P4 ;  /* 0x0000001d024ea210 */ /* 0x000fe40001fe8406 */
[----:B------:R-:W-:Y:S02]  /*55ad0*/  ISETP.LT.OR P2, PT, R27, 0xf2, !P0 ;  /* 0x000000f21b00780c */ /* 0x000fe40004741670 */
[----:B------:R-:W-:-:S04]  /*55ae0*/  LOP3.LUT R0, R0, 0xffefffff, RZ, 0xc0, !PT ;  /* 0xffefffff00007812 */ /* 0x000fc800078ec0ff */
[----:B------:R-:W-:-:S04]  /*55af0*/  @P6 LOP3.LUT R0, R0, 0x100000, RZ, 0xfc, !PT ;  /* 0x0010000000006812 */ /* 0x000fc800078efcff */
[----:B------:R-:W-:-:S03]  /*55b00*/  LOP3.LUT R0, R0, 0xffbfffff, RZ, 0xc0, !PT ;  /* 0xffbfffff00007812 */ /* 0x000fc600078ec0ff */
[----:B------:R-:W-:-:S04]  /*55b10*/  @!P2 IADD3 R79, P3, P4, R3, R16, R7 ;  /* 0x00000010034fa210 */ /* 0x000fc80007c7e007 */
[----:B------:R-:W-:Y:S02]  /*55b20*/  @!P2 IADD3.X R80, R2, R29, R6, P3, P4 ;  /* 0x0000001d0250a210 */ /* 0x000fe40001fe8406 */
[----:B0-----:R-:W-:Y:S02]  /*55b30*/  @!P5 IADD3 R34, P3, R41, R34, RZ ;  /* 0x000000222922d210 */ /* 0x001fe40007f7e0ff */
[----:B------:R-:W-:Y:S02]  /*55b40*/  @P2 LOP3.LUT R0, R0, 0x400000, RZ, 0xfc, !PT ;  /* 0x0040000000002812 */ /* 0x000fe400078efcff */
[----:B------:R-:W-:Y:S01]  /*55b50*/  ISETP.LT.OR P2, PT, R27, 0xa2, !P0 ;  /* 0x000000a21b00780c */ /* 0x000fe20004741670 */
[----:B------:R-:W-:Y:S01]  /*55b60*/  @!P5 IMAD.X R35, R50, 0x1, R35, P3 ;  /* 0x000000013223d824 */ /* 0x000fe200018e0623 */
[----:B----4-:R-:W-:-:S04]  /*55b70*/  LOP3.LUT R36, R36, 0xff, RZ, 0xc0, !PT ;  /* 0x000000ff24247812 */ /* 0x010fc800078ec0ff */
[----:B------:R-:W-:-:S05]  /*55b80*/  F2FP.F16.E4M3.UNPACK_B R36, R36 ;  /* 0x00000024ff24723e */ /* 0x000fca00020006ff */
[----:B------:R-:W-:-:S05]  /*55b90*/  HADD2.F32 R36, -RZ, R36.H0_H0 ;  /* 0x20000024ff247230 */ /* 0x000fca0000004100 */
[----:B------:R-:W-:-:S04]  /*55ba0*/  FMUL R36, R36, UR9 ;  /* 0x0000000924247c20 */ /* 0x000fc80008400000 */
[----:B--2---:R-:W-:Y:S01]  /*55bb0*/  FFMA R36, R15, UR8, R36 ;  /* 0x000000080f247c23 */ /* 0x004fe20008000024 */
[----:B------:R-:W-:Y:S02]  /*55bc0*/  ISETP.LT.OR P6, PT, R27, 0xf9, !P0 ;  /* 0x000000f91b00780c */ /* 0x000fe400047c1670 */
[----:B------:R-:W-:Y:S02]  /*55bd0*/  LOP3.LUT R0, R0, 0xff7fffff, RZ, 0xc0, !PT ;  /* 0xff7fffff00007812 */ /* 0x000fe400078ec0ff */
[----:B------:R-:W-:Y:S01]  /*55be0*/  LOP3.LUT R12, R12, 0xffffffdf, RZ, 0xc0, !PT ;  /* 0xffffffdf0c0c7812 */ /* 0x000fe200078ec0ff */
[----:B------:R-:W2:Y:S01]  /*55bf0*/  LDL.LU R15, [R1+0xde4] ;  /* 0x000de400010f7983 */ /* 0x000ea20000300800 */
[----:B------:R-:W-:-:S03]  /*55c00*/  F2FP.SATFINITE.E4M3.F32.PACK_AB_MERGE_C R36, RZ, R36, RZ ;  /* 0x00000024ff24723e */ /* 0x000fc600048070ff */
[----:B------:R-:W4:Y:S04]  /*55c10*/  LDL.LU R190, [R1+0xde8] ;  /* 0x000de80001be7983 */ /* 0x000f280000300800 */
[----:B------:R0:W-:Y:S02]  /*55c20*/  @!P5 STG.E.U8 desc[UR26][R34.64+0xa0], R36 ;  /* 0x0000a0242200d986 */ /* 0x0001e4000c10111a */
[----:B0-----:R-:W-:Y:S01]  /*55c30*/  PRMT R36, RZ, 0x7610, R36 ;  /* 0x00007610ff247816 */ /* 0x001fe20000000024 */
[----:B------:R-:W0:Y:S05]  /*55c40*/  @!P2 LDC.64 R34, c[0x0][0x5c0] ;  /* 0x00017000ff22ab82 */ /* 0x000e2a0000000a00 */
[----:B------:R-:W3:Y:S01]  /*55c50*/  @!P2 LDG.E.U8 R36, desc[UR26][R32.64+0xa1] ;  /* 0x0000a11a2024a981 */ /* 0x000ee2000c1e1100 */
[----:B------:R-:W-:-:S02]  /*55c60*/  @!P6 IADD3 R41, P3, P4, R3, R16, R7 ;  /* 0x000000100329e210 */ /* 0x000fc40007c7e007 */
[----:B------:R-:W-:Y:S02]  /*55c70*/  @P6 LOP3.LUT R0, R0, 0x800000, RZ, 0xfc, !PT ;  /* 0x0080000000006812 */ /* 0x000fe400078efcff */
[----:B------:R-:W-:Y:S02]  /*55c80*/  @!P6 IADD3.X R50, R2, R29, R6, P3, P4 ;  /* 0x0000001d0232e210 */ /* 0x000fe40001fe8406 */
[----:B------:R-:W-:Y:S02]  /*55c90*/  ISETP.LT.OR P6, PT, R27, 0xfa, !P0 ;  /* 0x000000fa1b00780c */ /* 0x000fe400047c1670 */
[----:B------:R-:W-:Y:S02]  /*55ca0*/  @P0 LOP3.LUT R12, R12, 0x20, RZ, 0xfc, !PT ;  /* 0x000000200c0c0812 */ /* 0x000fe400078efcff */
[----:B------:R-:W-:Y:S02]  /*55cb0*/  LOP3.LUT P0, RZ, R13, 0x4, RZ, 0xc0, !PT ;  /* 0x000000040dff7812 */ /* 0x000fe4000780c0ff */
[----:B0-----:R-:W-:-:S05]  /*55cc0*/  @!P2 IADD3 R34, P3, R51, R34, RZ ;  /* 0x000000223322a210 */ /* 0x001fca0007f7e0ff */
        /* <DEDUP_REMOVED lines=10> */
[----:B------:R-:W-:Y:S02]  /*55d70*/  LOP3.LUT R0, R0, 0xfffffffd, RZ, 0xc0, !PT ;  /* 0xfffffffd00007812 */ /* 0x000fe400078ec0ff */
[----:B------:R-:W-:Y:S02]  /*55d80*/  @!P6 IADD3 R51, P4, P5, R3, R16, R7 ;  /* 0x000000100333e210 */ /* 0x000fe40007d9e007 */
[----:B------:R-:W-:Y:S02]  /*55d90*/  @P6 LOP3.LUT R0, R0, 0x2, RZ, 0xfc, !PT ;  /* 0x0000000200006812 */ /* 0x000fe400078efcff */
[----:B------:R-:W-:Y:S02]  /*55da0*/  @!P6 IADD3.X R81, R2, R29, R6, P4, P5 ;  /* 0x0000001d0251e210 */ /* 0x000fe400027ea406 */
[----:B------:R-:W-:Y:S02]  /*55db0*/  LOP3.LUT P6, RZ, R8, 0x800, RZ, 0xc0, !PT ;  /* 0x0000080008ff7812 */ /* 0x000fe400078cc0ff */
[----:B---3--:R-:W-:-:S04]  /*55dc0*/  LOP3.LUT R34, R34, 0xff, RZ, 0xc0, !PT ;  /* 0x000000ff22227812 */ /* 0x008fc800078ec0ff */
[----:B------:R-:W-:-:S05]  /*55dd0*/  F2FP.F16.E4M3.UNPACK_B R34, R34 ;  /* 0x00000022ff22723e */ /* 0x000fca00020006ff */
[----:B------:R-:W-:-:S05]  /*55de0*/  HADD2.F32 R34, -RZ, R34.H0_H0 ;  /* 0x20000022ff227230 */ /* 0x000fca0000004100 */
[----:B------:R-:W-:-:S04]  /*55df0*/  FMUL R34, R34, UR9 ;  /* 0x0000000922227c20 */ /* 0x000fc80008400000 */
[----:B--2---:R-:W-:Y:S01]  /*55e00*/  FFMA R34, R15, UR8, R34 ;  /* 0x000000080f227c23 */ /* 0x004fe20008000022 */
[----:B------:R-:W-:Y:S02]  /*55e10*/  LOP3.LUT P2, RZ, R0, 0x100, RZ, 0xc0, !PT ;  /* 0x0000010000ff7812 */ /* 0x000fe4000784c0ff */
[----:B------:R-:W-:Y:S01]  /*55e20*/  PRMT R36, RZ, 0x7610, R36 ;  /* 0x00007610ff247816 */ /* 0x000fe20000000024 */
[----:B------:R-:W2:Y:S01]  /*55e30*/  LDL.LU R15, [R1+0xdec] ;  /* 0x000dec00010f7983 */ /* 0x000ea20000300800 */
[----:B------:R-:W-:Y:S02]  /*55e40*/  ISETP.LT.OR P5, PT, R27, 0x101, !P1 ;  /* 0x000001011b00780c */ /* 0x000fe40004fa1670 */
[----:B------:R-:W-:Y:S01]  /*55e50*/  F2FP.SATFINITE.E4M3.F32.PACK_AB_MERGE_C R34, RZ, R34, RZ ;  /* 0x00000022ff22723e */ /* 0x000fe200048070ff */
[----:B------:R-:W3:Y:S04]  /*55e60*/  LDL.LU R191, [R1+0xdf0] ;  /* 0x000df00001bf7983 */ /* 0x000ee80000300800 */
[----:B------:R0:W-:Y:S02]  /*55e70*/  @!P0 STG.E.U8 desc[UR26][R218.64+0xa8], R34 ;  /* 0x0000a822da008986 */ /* 0x0001e4000c10111a */
[----:B0-----:R-:W-:-:S06]  /*55e80*/  PRMT R34, RZ, 0x7610, R34 ;  /* 0x00007610ff227816 */ /* 0x001fcc0000000022 */
[----:B------:R-:W4:Y:S01]  /*55e90*/  @!P6 LDG.E.U8 R34, desc[UR26][R30.64+0xa9] ;  /* 0x0000a91a1e22e981 */ /* 0x000f22000c1e1100 */
[----:B------:R-:W-:-:S04]  /*55ea0*/  @!P5 IADD3 R52, P3, P4, R3, R16, R5 ;  /* 0x000000100334d210 */ /* 0x000fc80007c7e005 */
[----:B------:R-:W-:Y:S02]  /*55eb0*/  @!P5 IADD3.X R116, R2, R29, R4, P3, P4 ;  /* 0x0000001d0274d210 */ /* 0x000fe40001fe8404 */
[----:B------:R-:W-:Y:S02]  /*55ec0*/  ISETP.LT.OR P5, PT, R27, 0x102, !P1 ;  /* 0x000001021b00780c */ /* 0x000fe40004fa1670 */
[----:B----4-:R-:W-:-:S04]  /*55ed0*/  LOP3.LUT R34, R34, 0xff, RZ, 0xc0, !PT ;  /* 0x000000ff22227812 */ /* 0x010fc800078ec0ff */
[----:B------:R-:W-:-:S05]  /*55ee0*/  F2FP.F16.E4M3.UNPACK_B R34, R34 ;  /* 0x00000022ff22723e */ /* 0x000fca00020006ff */
[----:B------:R-:W-:-:S05]  /*55ef0*/  HADD2.F32 R34, -RZ, R34.H0_H0 ;  /* 0x20000022ff227230 */ /* 0x000fca0000004100 */
[----:B------:R-:W-:-:S04]  /*55f00*/  FMUL R34, R34, UR9 ;  /* 0x0000000922227c20 */ /* 0x000fc80008400000 */
[----:B------:R-:W-:-:S05]  /*55f10*/  FFMA R34, R190, UR8, R34 ;  /* 0x00000008be227c23 */ /* 0x000fca0008000022 */
[----:B------:R-:W-:-:S05]  /*55f20*/  F2FP.SATFINITE.E4M3.F32.PACK_AB_MERGE_C R34, RZ, R34, RZ ;  /* 0x00000022ff22723e */ /* 0x000fca00048070ff */
[----:B------:R0:W-:Y:S04]  /*55f30*/  @!P6 STG.E.U8 desc[UR26][R124.64+0xa9], R34 ;  /* 0x0000a9227c00e986 */ /* 0x0001e8000c10111a */
[----:B------:R-:W4:Y:S01]  /*55f40*/  @!P2 LDG.E.U8 R36, desc[UR26][R32.64+0xa8] ;  /* 0x0000a81a2024a981 */ /* 0x000f22000c1e1100 */
[----:B------:R-:W-:-:S04]  /*55f50*/  @!P5 IADD3 R117, P3, P4, R3, R16, R5 ;  /* 0x000000100375d210 */ /* 0x000fc80007c7e005 */
[----:B------:R-:W-:Y:S02]  /*55f60*/  @!P5 IADD3.X R118, R2, R29, R4, P3, P4 ;  /* 0x0000001d0276d210 */ /* 0x000fe40001fe8404 */
[----:B------:R-:W-:Y:S01]  /*55f70*/  ISETP.LT.OR P5, PT, R27, 0x109, !P1 ;  /* 0x000001091b00780c */ /* 0x000fe20004fa1670 */
[----:B0-----:R-:W0:-:S12]  /*55f80*/  @!P2 LDC.64 R34, c[0x0][0x5c0] ;  /* 0x00017000ff22ab82 */ /* 0x001e180000000a00 */
[----:B------:R-:W-:-:S04]  /*55f90*/  @!P5 IADD3 R119, P3, P4, R3, R16, R5 ;  /* 0x000000100377d210 */ /* 0x000fc80007c7e005 */
[----:B------:R-:W-:Y:S02]  /*55fa0*/  @!P5 IADD3.X R121, R2, R29, R4, P3, P4 ;  /* 0x0000001d0279d210 */ /* 0x000fe40001fe8404 */
[----:B------:R-:W-:Y:S02]  /*55fb0*/  ISETP.LT.OR P5, PT, R27, 0x10a, !P1 ;  /* 0x0000010a1b00780c */ /* 0x000fe40004fa1670 */
[----:B------:R-:W-:-:S11]  /*55fc0*/  LOP3.LUT P0, RZ, R0, 0x200, RZ, 0xc0, !PT ;  /* 0x0000020000ff7812 */ /* 0x000fd6000780c0ff */
        /* <DEDUP_REMOVED lines=9> */
[----:B------:R-:W-:Y:S02]  /*56060*/  ISETP.LT.OR P5, PT, R27, 0x111, !P1 ;  /* 0x000001111b00780c */ /* 0x000fe40004fa1670 */
[----:B------:R-:W-:Y:S01]  /*56070*/  LOP3.LUT P6, RZ, R13, 0x80, RZ, 0xc0, !PT ;  /* 0x000000800dff7812 */ /* 0x000fe200078cc0ff */
[----:B------:R-:W2:Y:S04]  /*56080*/  LDL.LU R15, [R1+0xdf4] ;  /* 0x000df400010f7983 */ /* 0x000ea80000300800 */
[----:B------:R-:W4:Y:S01]  /*56090*/  LDL.LU R190, [R1+0xdf8] ;  /* 0x000df80001be7983 */ /* 0x000f220000300800 */
[----:B------:R-:W-:-:S05]  /*560a0*/  F2FP.SATFINITE.E4M3.F32.PACK_AB_MERGE_C R36, RZ, R36, RZ ;  /* 0x00000024ff24723e */ /* 0x000fca00048070ff */
[----:B------:R0:W-:Y:S02]  /*560b0*/  @!P2 STG.E.U8 desc[UR26][R34.64+0xa8], R36 ;  /* 0x0000a8242200a986 */ /* 0x0001e4000c10111a */
[----:B0-----:R-:W-:Y:S01]  /*560c0*/  PRMT R36, RZ, 0x7610, R36 ;  /* 0x00007610ff247816 */ /* 0x001fe20000000024 */
[----:B------:R-:W0:Y:S05]  /*560d0*/  @!P0 LDC.64 R34, c[0x0][0x5c0] ;  /* 0x00017000ff228b82 */ /* 0x000e2a0000000a00 */
[----:B------:R-:W3:Y:S01]  /*560e0*/  @!P0 LDG.E.U8 R36, desc[UR26][R32.64+0xa9] ;  /* 0x0000a91a20248981 */ /* 0x000ee2000c1e1100 */
        /* <DEDUP_REMOVED lines=13> */
[----:B------:R-:W-:-:S13]  /*561c0*/  ISETP.LT.OR P2, PT, R27, 0x112, !P1 ;  /* 0x000001121b00780c */ /* 0x000fda0004f41670 */
        /* <DEDUP_REMOVED lines=31> */
[C---:B------:R-:W-:Y:S02]  /*563c0*/  ISETP.LT.OR P5, PT, R27.reuse, 0x121, !P1 ;  /* 0x000001211b00780c */ /* 0x040fe40004fa1670 */
[----:B------:R-:W-:-:S11]  /*563d0*/  ISETP.LT.OR P2, PT, R27, 0x122, !P1 ;  /* 0x000001221b00780c */ /* 0x000fd60004f41670 */
[----:B------:R-:W-:-:S04]  /*563e0*/  @!P5 IADD3 R193, P3, P4, R3, R16, R5 ;  /* 0x0000001003c1d210 */ /* 0x000fc80007c7e005 */
[----:B------:R-:W-:Y:S02]  /*563f0*/  @!P5 IADD3.X R195, R2, R29, R4, P3, P4 ;  /* 0x0000001d02c3d210 */ /* 0x000fe40001fe8404 */
[----:B------:R-:W-:-:S04]  /*56400*/  @!P2 IADD3 R194, P3, P4, R3, R16, R5 ;  /* 0x0000001003c2a210 */ /* 0x000fc80007c7e005 */
[----:B------:R-:W-:Y:S02]  /*56410*/  @!P2 IADD3.X R196, R2, R29, R4, P3, P4 ;  /* 0x0000001d02c4a210 */ /* 0x000fe40001fe8404 */
[----:B0-----:R-:W-:Y:S02]  /*56420*/  @!P0 IADD3 R34, P3, R39, R34, RZ ;  /* 0x0000002227228210 */ /* 0x001fe40007f7e0ff */
[----:B------:R-:W-:-:S03]  /*56430*/  LOP3.LUT P6, RZ, R0, 0x400, RZ, 0xc0, !PT ;  /* 0x0000040000ff7812 */ /* 0x000fc600078cc0ff */
        /* <DEDUP_REMOVED lines=315> */
[----:B------:R-:W3:Y:S01]  /*577f0*/  @!P6 LDG.E.U8 R34, desc[UR26][R30.64+0xd9] ;  /* 0x0000d91a1e22e981 */ /* 0x000ee2000c1e1100 */
[----:B------:R-:W-:Y:S02]  /*57800*/  ISETP.LT.OR P5, PT, R27, 0x191, !P1 ;  /* 0x000001911b00780c */ /* 0x000fe40004fa1670 */
[----:B---3--:R-:W-:-:S04]  /*57810*/  LOP3.LUT R34, R34, 0xff, RZ, 0xc0, !PT ;  /* 0x000000ff22227812 */ /* 0x008fc800078ec0ff */
[----:B------:R-:W-:-:S05]  /*57820*/  F2FP.F16.E4M3.UNPACK_B R34, R34 ;  /* 0x00000022ff22723e */ /* 0x000fca00020006ff */
[----:B------:R-:W-:-:S05]  /*57830*/  HADD2.F32 R34, -RZ, R34.H0_H0 ;  /* 0x20000022ff227230 */ /* 0x000fca0000004100 */
[----:B------:R-:W-:-:S04]  /*57840*/  FMUL R34, R34, UR9 ;  /* 0x0000000922227c20 */ /* 0x000fc80008400000 */
[----:B----4-:R-:W-:Y:S01]  /*57850*/  FFMA R34, R190, UR8, R34 ;  /* 0x00000008be227c23 */ /* 0x010fe20008000022 */
[----:B------:R-:W-:Y:S02]  /*57860*/  @!P5 IADD3 R68, P3, P4, R3, R16, R5 ;  /* 0x000000100344d210 */ /* 0x000fe40007c7e005 */
[----:B------:R-:W-:Y:S01]  /*57870*/  LOP3.LUT P0, RZ, R0, 0x40000, RZ, 0xc0, !PT ;  /* 0x0004000000ff7812 */ /* 0x000fe2000780c0ff */
[----:B------:R-:W3:Y:S01]  /*57880*/  LDL.LU R190, [R1+0xe50] ;  /* 0x000e500001be7983 */ /* 0x000ee20000300800 */
[----:B------:R-:W-:-:S05]  /*57890*/  F2FP.SATFINITE.E4M3.F32.PACK_AB_MERGE_C R34, RZ, R34, RZ ;  /* 0x00000022ff22723e */ /* 0x000fca00048070ff */
[----:B------:R0:W-:Y:S04]  /*578a0*/  @!P6 STG.E.U8 desc[UR26][R130.64+0xd9], R34 ;  /* 0x0000d9228200e986 */ /* 0x0001e8000c10111a */
[----:B------:R-:W4:Y:S01]  /*578b0*/  @!P2 LDG.E.U8 R36, desc[UR26][R32.64+0xd8] ;  /* 0x0000d81a2024a981 */ /* 0x000f22000c1e1100 */
[----:B------:R-:W-:Y:S02]  /*578c0*/  @!P5 IADD3.X R224, R2, R29, R4, P3, P4 ;  /* 0x0000001d02e0d210 */ /* 0x000fe40001fe8404 */
[----:B------:R-:W-:Y:S01]  /*578d0*/  ISETP.LT.OR P5, PT, R27, 0x192, !P1 ;  /* 0x000001921b00780c */ /* 0x000fe20004fa1670 */
[----:B0-----:R-:W0:-:S12]  /*578e0*/  @!P2 LDC.64 R34, c[0x0][0x5c0] ;  /* 0x00017000ff22ab82 */ /* 0x001e180000000a00 */
[----:B------:R-:W-:-:S04]  /*578f0*/  @!P5 IADD3 R225, P3, P4, R3, R16, R5 ;  /* 0x0000001003e1d210 */ /* 0x000fc80007c7e005 */
[----:B------:R-:W-:Y:S02]  /*57900*/  @!P5 IADD3.X R226, R2, R29, R4, P3, P4 ;  /* 0x0000001d02e2d210 */ /* 0x000fe40001fe8404 */
[----:B------:R-:W-:-:S13]  /*57910*/  ISETP.LT.OR P5, PT, R27, 0x199, !P1 ;  /* 0x000001991b00780c */ /* 0x000fda0004fa1670 */
[----:B------:R-:W-:-:S04]  /*57920*/  @!P5 IADD3 R227, P3, P4, R3, R16, R5 ;  /* 0x0000001003e3d210 */ /* 0x000fc80007c7e005 */
[----:B------:R-:W-:Y:S02]  /*57930*/  @!P5 IADD3.X R228, R2, R29, R4, P3, P4 ;  /* 0x0000001d02e4d210 */ /* 0x000fe40001fe8404 */
[----:B------:R-:W-:-:S13]  /*57940*/  ISETP.LT.OR P5, PT, R27, 0x19a, !P1 ;  /* 0x0000019a1b00780c */ /* 0x000fda0004fa1670 */
        /* <DEDUP_REMOVED lines=110> */
[----:B------:R0:W-:Y:S02]  /*58030*/  @!P2 STG.E.U8 desc[UR26][R18.64+0xe8], R34 ;  /* 0x0000e8221200a986 */ /* 0x0001e4000c10111a */
[----:B0-----:R-:W-:Y:S02]  /*58040*/  PRMT R34, RZ, 0x7610, R34 ;  /* 0x00007610ff227816 */ /* 0x001fe40000000022 */
[----:B------:R-:W-:Y:S02]  /*58050*/  LOP3.LUT P6, RZ, R12, 0x200, RZ, 0xc0, !PT ;  /* 0x000002000cff7812 */ /* 0x000fe400078cc0ff */
[----:B------:R-:W-:Y:S02]  /*58060*/  PRMT R36, RZ, 0x7610, R36 ;  /* 0x00007610ff247816 */ /* 0x000fe40000000024 */
[----:B------:R-:W-:Y:S01]  /*58070*/  ISETP.LT.OR P5, PT, R27, 0x1c1, !P1 ;  /* 0x000001c11b00780c */ /* 0x000fe20004fa1670 */
[----:B------:R-:W3:Y:S04]  /*58080*/  LDL.LU.64 R18, [R1+0x1520] ;  /* 0x0015200001127983 */ /* 0x000ee80000300a00 */
[----:B------:R-:W2:Y:S02]  /*58090*/  @!P0 LDG.E.U8 R34, desc[UR26][R30.64+0xe9] ;  /* 0x0000e91a1e228981 */ /* 0x000ea4000c1e1100 */
[----:B--2---:R-:W-:-:S04]  /*580a0*/  LOP3.LUT R34, R34, 0xff, RZ, 0xc0, !PT ;  /* 0x000000ff22227812 */ /* 0x004fc800078ec0ff */
[----:B------:R-:W-:-:S05]  /*580b0*/  F2FP.F16.E4M3.UNPACK_B R34, R34 ;  /* 0x00000022ff22723e */ /* 0x000fca00020006ff */
[----:B------:R-:W-:-:S05]  /*580c0*/  HADD2.F32 R34, -RZ, R34.H0_H0 ;  /* 0x20000022ff227230 */ /* 0x000fca0000004100 */
[----:B------:R-:W-:-:S04]  /*580d0*/  FMUL R34, R34, UR9 ;  /* 0x0000000922227c20 */ /* 0x000fc80008400000 */
[----:B------:R-:W-:Y:S01]  /*580e0*/  FFMA R34, R15, UR8, R34 ;  /* 0x000000080f227c23 */ /* 0x000fe20008000022 */
[----:B------:R-:W-:Y:S02]  /*580f0*/  @!P5 IADD3 R108, P3, P4, R3, R16, R5 ;  /* 0x00000010036cd210 */ /* 0x000fe40007c7e005 */
[----:B------:R-:W-:Y:S01]  /*58100*/  LOP3.LUT P2, RZ, R0, 0x100000, RZ, 0xc0, !PT ;  /* 0x0010000000ff7812 */ /* 0x000fe2000784c0ff */
[----:B------:R-:W2:Y:S04]  /*58110*/  LDL.LU R15, [R1+0xe70] ;  /* 0x000e7000010f7983 */ /* 0x000ea80000300800 */
[----:B------:R-:W3:Y:S01]  /*58120*/  LDL.LU R70, [R1+0xe74] ;  /* 0x000e740001467983 */ /* 0x000ee20000300800 */
[----:B------:R-:W-:Y:S02]  /*58130*/  F2FP.SATFINITE.E4M3.F32.PACK_AB_MERGE_C R34, RZ, R34, RZ ;  /* 0x00000022ff22723e */ /* 0x000fe400048070ff */
[----:B------:R-:W-:Y:S01]  /*58140*/  @!P5 IADD3.X R109, R2, R29, R4, P3, P4 ;  /* 0x0000001d026dd210 */ /* 0x000fe20001fe8404 */
[----:B------:R-:W3:Y:S04]  /*58150*/  LDL.LU R69, [R1+0xe78] ;  /* 0x000e780001457983 */ /* 0x000ee80000300800 */
[----:B------:R0:W-:Y:S04]  /*58160*/  @!P0 STG.E.U8 desc[UR26][R134.64+0xe9], R34 ;  /* 0x0000e92286008986 */ /* 0x0001e8000c10111a */
[----:B------:R-:W4:Y:S01]  /*58170*/  @!P6 LDG.E.U8 R36, desc[UR26][R32.64+0xe8] ;  /* 0x0000e81a2024e981 */ /* 0x000f22000c1e1100 */
[----:B------:R-:W-:-:S02]  /*58180*/  ISETP.LT.OR P5, PT, R27, 0x1c2, !P1 ;  /* 0x000001c21b00780c */ /* 0x000fc40004fa1670 */
[----:B------:R-:W-:Y:S01]  /*58190*/  ISETP.LT.OR P0, PT, R27, 0x1ca, !P1 ;  /* 0x000001ca1b00780c */ /* 0x000fe20004f01670 */
[----:B0-----:R-:W0:Y:S10]  /*581a0*/  @!P6 LDC.64 R34, c[0x0][0x5c0] ;  /* 0x00017000ff22eb82 */ /* 0x001e340000000a00 */
[----:B------:R-:W-:-:S04]  /*581b0*/  @!P5 IADD3 R110, P3, P4, R3, R16, R5 ;  /* 0x00000010036ed210 */ /* 0x000fc80007c7e005 */
[----:B------:R-:W-:Y:S02]  /*581c0*/  @!P5 IADD3.X R111, R2, R29, R4, P3, P4 ;  /* 0x0000001d026fd210 */ /* 0x000fe40001fe8404 */
[----:B------:R-:W-:-:S13]  /*581d0*/  ISETP.LT.OR P5, PT, R27, 0x1c9, !P1 ;  /* 0x000001c91b00780c */ /* 0x000fda0004fa1670 */
[----:B------:R-:W-:-:S04]  /*581e0*/  @!P5 IADD3 R104, P3, P4, R3, R16, R5 ;  /* 0x000000100368d210 */ /* 0x000fc80007c7e005 */
[----:B------:R-:W-:Y:S02]  /*581f0*/  @!P5 IADD3.X R105, R2, R29, R4, P3, P4 ;  /* 0x0000001d0269d210 */ /* 0x000fe40001fe8404 */
        /* <DEDUP_REMOVED lines=11> */
[----:B0-----:R-:W-:Y:S01]  /*582b0*/  PRMT R36, RZ, 0x7610, R36 ;  /* 0x00007610ff247816 */ /* 0x001fe20000000024 */
[----:B------:R-:W0:Y:S05]  /*582c0*/  @!P2 LDC.64 R34, c[0x0][0x5c0] ;  /* 0x00017000ff22ab82 */ /* 0x000e2a0000000a00 */
[----:B------:R-:W4:Y:S01]  /*582d0*/  @!P2 LDG.E.U8 R36, desc[UR26][R32.64+0xe9] ;  /* 0x0000e91a2024a981 */ /* 0x000f22000c1e1100 */
        /* <DEDUP_REMOVED lines=10> */
[----:B--2---:R-:W-:-:S05]  /*58380*/  FFMA R36, R15, UR8, R36 ;  /* 0x000000080f247c23 */ /* 0x004fca0008000024 */
[----:B------:R-:W-:-:S05]  /*58390*/  F2FP.SATFINITE.E4M3.F32.PACK_AB_MERGE_C R36, RZ, R36, RZ ;  /* 0x00000024ff24723e */ /* 0x000fca00048070ff */
[----:B------:R0:W-:Y:S02]  /*583a0*/  @!P2 STG.E.U8 desc[UR26][R34.64+0xe9], R36 ;  /* 0x0000e9242200a986 */ /* 0x0001e4000c10111a */
[----:B0-----:R-:W-:-:S06]  /*583b0*/  PRMT R34, RZ, 0x7610, R34 ;  /* 0x00007610ff227816 */ /* 0x001fcc0000000022 */
[----:B------:R-:W2:Y:S01]  /*583c0*/  @!P6 LDG.E.U8 R34, desc[UR26][R30.64+0xf0] ;  /* 0x0000f01a1e22e981 */ /* 0x000ea2000c1e1100 */
[----:B------:R-:W-:-:S13]  /*583d0*/  ISETP.LT.OR P0, PT, R27, 0x1d2, !P1 ;  /* 0x000001d21b00780c */ /* 0x000fda0004f01670 */
[----:B------:R-:W-:-:S04]  /*583e0*/  @!P0 IADD3 R102, P4, P5, R3, R16, R5 ;  /* 0x0000001003668210 */ /* 0x000fc80007d9e005 */
[----:B------:R-:W-:Y:S02]  /*583f0*/  @!P0 IADD3.X R103, R2, R29, R4, P4, P5 ;  /* 0x0000001d02678210 */ /* 0x000fe400027ea404 */
[----:B------:R-:W-:Y:S02]  /*58400*/  LOP3.LUT P0, RZ, R11, 0x8000000, RZ, 0xc0, !PT ;  /* 0x080000000bff7812 */ /* 0x000fe4000780c0ff */
[----:B--2---:R-:W-:-:S04]  /*58410*/  LOP3.LUT R34, R34, 0xff, RZ, 0xc0, !PT ;  /* 0x000000ff22227812 */ /* 0x004fc800078ec0ff */
[----:B------:R-:W-:-:S05]  /*58420*/  F2FP.F16.E4M3.UNPACK_B R34, R34 ;  /* 0x00000022ff22723e */ /* 0x000fca00020006ff */
[----:B------:R-:W-:-:S05]  /*58430*/  HADD2.F32 R34, -RZ, R34.H0_H0 ;  /* 0x20000022ff227230 */ /* 0x000fca0000004100 */
[----:B------:R-:W-:-:S04]  /*58440*/  FMUL R34, R34, UR9 ;  /* 0x0000000922227c20 */ /* 0x000fc80008400000 */
[----:B---3--:R-:W-:Y:S01]  /*58450*/  FFMA R34, R70, UR8, R34 ;  /* 0x0000000846227c23 */ /* 0x008fe20008000022 */
        /* <DEDUP_REMOVED lines=12> */
[----:B------:R-:W-:Y:S01]  /*58520*/  FFMA R34, R69, UR8, R34 ;  /* 0x0000000845227c23 */ /* 0x000fe20008000022 */
[----:B------:R-:W-:Y:S02]  /*58530*/  @!P5 IADD3 R135, P3, P4, R3, R16, R5 ;  /* 0x000000100387d210 */ /* 0x000fe40007c7e005 */
[----:B------:R-:W-:Y:S01]  /*58540*/  LOP3.LUT P6, RZ, R0, 0x400000, RZ, 0xc0, !PT ;  /* 0x0040000000ff7812 */ /* 0x000fe200078cc0ff */
[----:B------:R-:W3:Y:S04]  /*58550*/  LDL.LU R69, [R1+0xe80] ;  /* 0x000e800001457983 */ /* 0x000ee80000300800 */
[----:B------:R-:W4:Y:S01]  /*58560*/  LDL.LU R40, [R1+0xe84] ;  /* 0x000e840001287983 */ /* 0x000f220000300800 */
[----:B------:R-:W-:Y:S02]  /*58570*/  F2FP.SATFINITE.E4M3.F32.PACK_AB_MERGE_C R34, RZ, R34, RZ ;  /* 0x00000022ff22723e */ /* 0x000fe400048070ff */
[----:B------:R-:W-:Y:S01]  /*58580*/  @!P5 IADD3.X R15, R2, R29, R4, P3, P4 ;  /* 0x0000001d020fd210 */ /* 0x000fe20001fe8404 */
[----:B------:R-:W4:Y:S04]  /*58590*/  LDL.LU R37, [R1+0xe88] ;  /* 0x000e880001257983 */ /* 0x000f280000300800 */
[----:B------:R0:W-:Y:S04]  /*585a0*/  @!P0 STG.E.U8 desc[UR26][R234.64+0xf1], R34 ;  /* 0x0000f122ea008986 */ /* 0x0001e8000c10111a */
[----:B------:R-:W2:Y:S01]  /*585b0*/  @!P2 LDG.E.U8 R36, desc[UR26][R32.64+0xf0] ;  /* 0x0000f01a2024a981 */ /* 0x000ea2000c1e1100 */
[----:B------:R-:W-:-:S02]  /*585c0*/  ISETP.LT.OR P5, PT, R27, 0x1da, !P1 ;  /* 0x000001da1b00780c */ /* 0x000fc40004fa1670 */
[----:B------:R-:W-:Y:S01]  /*585d0*/  ISETP.LT.OR P0, PT, R27, 0x1e2, !P1 ;  /* 0x000001e21b00780c */ /* 0x000fe20004f01670 */
[----:B0-----:R-:W0:Y:S01]  /*585e0*/  @!P2 LDC.64 R34, c[0x0][0x5c0] ;  /* 0x00017000ff22ab82 */ /* 0x001e220000000a00 */
[----:B------:R-:W-:Y:S01]  /*585f0*/  LOP3.LUT R12, R12, 0xffffffbf, RZ, 0xc0, !PT ;  /* 0xffffffbf0c0c7812 */ /* 0x000fe200078ec0ff */
[----:B------:R-:W4:Y:S08]  /*58600*/  LDL.LU R234, [R1+0xe8c] ;  /* 0x000e8c0001ea7983 */ /* 0x000f300000300800 */
        /* <DEDUP_REMOVED lines=9> */
[----:B--2---:R-:W-:-:S04]  /*586a0*/  LOP3.LUT R36, R36, 0xff, RZ, 0xc0, !PT ;  /* 0x000000ff24247812 */ /* 0x004fc800078ec0ff */
        /* <DEDUP_REMOVED lines=8> */
[----:B------:R-:W2:Y:S01]  /*58730*/  @!P6 LDG.E.U8 R36, desc[UR26][R32.64+0xf1] ;  /* 0x0000f11a2024e981 */ /* 0x000ea2000c1e1100 */
[C---:B------:R-:W-:Y:S02]  /*58740*/  ISETP.LT.OR P0, PT, R27.reuse, 0x1e9, !P1 ;  /* 0x000001e91b00780c */ /* 0x040fe40004f01670 */
[----:B------:R-:W-:-:S11]  /*58750*/  ISETP.LT.OR P2, PT, R27, 0x1ea, !P1 ;  /* 0x000001ea1b00780c */ /* 0x000fd60004f41670 */
[----:B------:R-:W-:-:S04]  /*58760*/  @!P0 IADD3 R72, P3, P4, R3, R16, R5 ;  /* 0x0000001003488210 */ /* 0x000fc80007c7e005 */
[CCC-:B------:R-:W-:Y:S02]  /*58770*/  @!P0 IADD3.X R73, R2.reuse, R29.reuse, R4.reuse, P3, P4 ;  /* 0x0000001d02498210 */ /* 0x1c0fe40001fe8404 */
[----:B------:R-:W-:Y:S02]  /*58780*/  @!P2 IADD3 R70, P4, P5, R3, R16, R5 ;  /* 0x000000100346a210 */ /* 0x000fe40007d9e005 */
[----:B0-----:R-:W-:Y:S02]  /*58790*/  @!P6 IADD3 R34, P3, R79, R34, RZ ;  /* 0x000000224f22e210 */ /* 0x001fe40007f7e0ff */
[----:B------:R-:W-:Y:S02]  /*587a0*/  @!P2 IADD3.X R71, R2, R29, R4, P4, P5 ;  /* 0x0000001d0247a210 */ /* 0x000fe400027ea404 */
[----:B------:R-:W-:Y:S01]  /*587b0*/  LOP3.LUT P5, RZ, R14, 0x1, RZ, 0xc0, !PT ;  /* 0x000000010eff7812 */ /* 0x000fe200078ac0ff */
[----:B------:R-:W-:Y:S01]  /*587c0*/  @!P6 IMAD.X R35, R80, 0x1, R35, P3 ;  /* 0x000000015023e824 */ /* 0x000fe200018e0623 */
        /* <DEDUP_REMOVED lines=9> */
[C---:B------:R-:W-:Y:S02]  /*58860*/  ISETP.LT.OR P6, PT, R27.reuse, 0x1f1, !P1 ;  /* 0x000001f11b00780c */ /* 0x040fe40004fc1670 */
[----:B------:R-:W-:-:S11]  /*58870*/  ISETP.LT.OR P5, PT, R27, 0x1f2, !P1 ;  /* 0x000001f21b00780c */ /* 0x000fd60004fa1670 */
[----:B------:R-:W-:-:S04]  /*58880*/  @!P6 IADD3 R49, P3, P4, R3, R16, R5 ;  /* 0x000000100331e210 */ /* 0x000fc80007c7e005 */
[----:B------:R-:W-:Y:S02]  /*58890*/  @!P6 IADD3.X R69, R2, R29, R4, P3, P4 ;  /* 0x0000001d0245e210 */ /* 0x000fe40001fe8404 */
[----:B------:R-:W-:Y:S02]  /*588a0*/  @!P5 IADD3 R38, P3, P4, R3, R16, R5 ;  /* 0x000000100326d210 */ /* 0x000fe40007c7e005 */
[----:B--2---:R-:W-:-:S04]  /*588b0*/  LOP3.LUT R34, R34, 0xff, RZ, 0xc0, !PT ;  /* 0x000000ff22227812 */ /* 0x004fc800078ec0ff */
[----:B------:R-:W-:-:S05]  /*588c0*/  F2FP.F16.E4M3.UNPACK_B R34, R34 ;  /* 0x00000022ff22723e */ /* 0x000fca00020006ff */
[----:B------:R-:W-:-:S05]  /*588d0*/  HADD2.F32 R34, -RZ, R34.H0_H0 ;  /* 0x20000022ff227230 */ /* 0x000fca0000004100 */
[----:B------:R-:W-:-:S04]  /*588e0*/  FMUL R34, R34, UR9 ;  /* 0x0000000922227c20 */ /* 0x000fc80008400000 */
[----:B----4-:R-:W-:Y:S01]  /*588f0*/  FFMA R34, R40, UR8, R34 ;  /* 0x0000000828227c23 */ /* 0x010fe20008000022 */
[----:B------:R-:W-:Y:S02]  /*58900*/  @!P5 IADD3.X R40, R2, R29, R4, P3, P4 ;  /* 0x0000001d0228d210 */ /* 0x000fe40001fe8404 */
[----:B------:R-:W-:Y:S02]  /*58910*/  LOP3.LUT P3, RZ, R14, 0x1, RZ, 0xc0, !PT ;  /* 0x000000010eff7812 */ /* 0x000fe4000786c0ff */
[----:B------:R-:W-:Y:S02]  /*58920*/  LOP3.LUT P4, RZ, R11, 0x20000000, RZ, 0xc0, !PT ;  /* 0x200000000bff7812 */ /* 0x000fe4000788c0ff */
[----:B------:R-:W-:Y:S02]  /*58930*/  F2FP.SATFINITE.E4M3.F32.PACK_AB_MERGE_C R36, RZ, R34, RZ ;  /* 0x00000022ff24723e */ /* 0x000fe400048070ff */
[----:B------:R-:W-:-:S07]  /*58940*/  PRMT R34, RZ, 0x7610, R34 ;  /* 0x00007610ff227816 */ /* 0x000fce0000000022 */
[----:B------:R0:W-:Y:S04]  /*58950*/  @!P3 STG.E.U8 desc[UR26][R24.64+0xf8], R36 ;  /* 0x0000f8241800b986 */ /* 0x0001e8000c10111a */
[----:B------:R-:W2:Y:S01]  /*58960*/  @!P4 LDG.E.U8 R34, desc[UR26][R30.64+0xf9] ;  /* 0x0000f91a1e22c981 */ /* 0x000ea2000c1e1100 */
[----:B------:R-:W-:Y:S02]  /*58970*/  @P0 LOP3.LUT R12, R12, 0x40, RZ, 0xfc, !PT ;  /* 0x000000400c0c0812 */ /* 0x000fe400078efcff */
[----:B------:R-:W-:Y:S02]  /*58980*/  LOP3.LUT P0, RZ, R0, 0x800000, RZ, 0xc0, !PT ;  /* 0x0080000000ff7812 */ /* 0x000fe4000780c0ff */
[----:B0-----:R-:W-:Y:S01]  /*58990*/  PRMT R36, RZ, 0x7610, R36 ;  /* 0x00007610ff247816 */ /* 0x001fe20000000024 */
[----:B------:R-:W3:Y:S01]  /*589a0*/  LDL.LU.64 R24, [R1+0x1518] ;  /* 0x0015180001187983 */ /* 0x000ee20000300a00 */
[----:B--2---:R-:W-:-:S02]  /*589b0*/  LOP3.LUT R34, R34, 0xff, RZ, 0xc0, !PT ;  /* 0x000000ff22227812 */ /* 0x004fc400078ec0ff */
[----:B------:R-:W-:Y:S01]  /*589c0*/  LOP3.LUT R12, R12, 0xffffff7f, RZ, 0xc0, !PT ;  /* 0xffffff7f0c0c7812 */ /* 0x000fe200078ec0ff */
[----:B------:R-:W2:Y:S01]  /*589d0*/  LDL.LU R235, [R1+0xe90] ;  /* 0x000e900001eb7983 */ /* 0x000ea20000300800 */
[----:B------:R-:W-:-:S05]  /*589e0*/  F2FP.F16.E4M3.UNPACK_B R34, R34 ;  /* 0x00000022ff22723e */ /* 0x000fca00020006ff */
[----:B------:R-:W-:-:S05]  /*589f0*/  HADD2.F32 R34, -RZ, R34.H0_H0 ;  /* 0x20000022ff227230 */ /* 0x000fca0000004100 */
[----:B------:R-:W-:-:S04]  /*58a00*/  FMUL R34, R34, UR9 ;  /* 0x0000000922227c20 */ /* 0x000fc80008400000 */
[----:B------:R-:W-:Y:S01]  /*58a10*/  FFMA R34, R37, UR8, R34 ;  /* 0x0000000825227c23 */ /* 0x000fe20008000022 */
[----:B------:R-:W-:Y:S01]  /*58a20*/  @P2 LOP3.LUT R12, R12, 0x80, RZ, 0xfc, !PT ;  /* 0x000000800c0c2812 */ /* 0x000fe200078efcff */
[----:B------:R-:W4:Y:S03]  /*58a30*/  LDL.LU R37, [R1+0xe94] ;  /* 0x000e940001257983 */ /* 0x000f260000300800 */
[----:B------:R-:W-:-:S05]  /*58a40*/  F2FP.SATFINITE.E4M3.F32.PACK_AB_MERGE_C R34, RZ, R34, RZ ;  /* 0x00000022ff22723e */ /* 0x000fca00048070ff */
[----:B------:R0:W-:Y:S04]  /*58a50*/  @!P4 STG.E.U8 desc[UR26][R136.64+0xf9], R34 ;  /* 0x0000f9228800c986 */ /* 0x0001e8000c10111a */
[----:B------:R-:W3:Y:S01]  /*58a60*/  @!P0 LDG.E.U8 R36, desc[UR26][R32.64+0xf8] ;  /* 0x0000f81a20248981 */ /* 0x000ee2000c1e1100 */
[----:B0-----:R-:W0:Y:S01]  /*58a70*/  @!P0 LDC.64 R34, c[0x0][0x5c0] ;  /* 0x00017000ff228b82 */ /* 0x001e220000000a00 */
        /* <DEDUP_REMOVED lines=12> */
[----:B------:R-:W3:Y:S01]  /*58b40*/  @!P2 LDG.E.U8 R36, desc[UR26][R32.64+0xf9] ;  /* 0x0000f91a2024a981 */ /* 0x000ee2000c1e1100 */
[----:B------:R-:W-:Y:S02]  /*58b50*/  ISETP.GE.AND P0, PT, R26, 0x1, PT ;  /* 0x000000011a00780c */ /* 0x000fe40003f06270 */
[----:B0-----:R-:W-:-:S05]  /*58b60*/  @!P2 IADD3 R34, P3, R51, R34, RZ ;  /* 0x000000223322a210 */ /* 0x001fca0007f7e0ff */
[----:B------:R-:W-:Y:S01]  /*58b70*/  @!P2 IMAD.X R35, R81, 0x1, R35, P3 ;  /* 0x000000015123a824 */ /* 0x000fe200018e0623 */
[----:B------:R-:W-:Y:S02]  /*58b80*/  ISETP.LT.OR P3, PT, R27, 0x101, !P0 ;  /* 0x000001011b00780c */ /* 0x000fe40004761670 */
[----:B---3--:R-:W-:-:S04]  /*58b90*/  LOP3.LUT R36, R36, 0xff, RZ, 0xc0, !PT ;  /* 0x000000ff24247812 */ /* 0x008fc800078ec0ff */
[----:B------:R-:W-:-:S05]  /*58ba0*/  F2FP.F16.E4M3.UNPACK_B R36, R36 ;  /* 0x00000024ff24723e */ /* 0x000fca00020006ff */
[----:B------:R-:W-:-:S05]  /*58bb0*/  HADD2.F32 R36, -RZ, R36.H0_H0 ;  /* 0x20000024ff247230 */ /* 0x000fca0000004100 */
[----:B------:R-:W-:-:S04]  /*58bc0*/  FMUL R36, R36, UR9 ;  /* 0x0000000924247c20 */ /* 0x000fc80008400000 */
[----:B--2---:R-:W-:Y:S02]  /*58bd0*/  FFMA R36, R235, UR8, R36 ;  /* 0x00000008eb247c23 */ /* 0x004fe40008000024 */
[----:B------:R-:W2:Y:S04]  /*58be0*/  LDL.LU R235, [R1+0xe98] ;  /* 0x000e980001eb7983 */ /* 0x000ea80000300800 */
[----:B------:R-:W3:Y:S04]  /*58bf0*/  LDL.LU R234, [R1+0xe9c] ;  /* 0x000e9c0001ea7983 */ /* 0x000ee80000300800 */
[----:B------:R-:W3:Y:S01]  /*58c00*/  LDL.LU.64 R136, [R1+0x18] ;  /* 0x0000180001887983 */ /* 0x000ee20000300a00 */
[----:B------:R-:W-:-:S05]  /*58c10*/  F2FP.SATFINITE.E4M3.F32.PACK_AB_MERGE_C R36, RZ, R36, RZ ;  /* 0x00000024ff24723e */ /* 0x000fca00048070ff */
[----:B------:R0:W-:Y:S02]  /*58c20*/  @!P2 STG.E.U8 desc[UR26][R34.64+0xf9], R36 ;  /* 0x0000f9242200a986 */ /* 0x0001e4000c10111a */
[----:B0-----:R-:W-:Y:S01]  /*58c30*/  PRMT R36, RZ, 0x7610, R36 ;  /* 0x00007610ff247816 */ /* 0x001fe20000000024 */
[----:B------:R-:W0:Y:S05]  /*58c40*/  @!P3 LDC.64 R34, c[0x0][0x5c0] ;  /* 0x00017000ff22bb82 */ /* 0x000e2a0000000a00 */
[----:B------:R-:W4:Y:S01]  /*58c50*/  @!P3 LDG.E.U8 R36, desc[UR26][R24.64+0x100] ;  /* 0x0001001a1824b981 */ /* 0x000f22000c1e1100 */
[----:B0-----:R-:W-:-:S05]  /*58c60*/  @!P3 IADD3 R34, P4, R16, R34, RZ ;  /* 0x000000221022b210 */ /* 0x001fca0007f9e0ff */
[----:B------:R-:W-:Y:S01]  /*58c70*/  @!P3 IMAD.X R35, R29, 0x1, R35, P4 ;  /* 0x000000011d23b824 */ /* 0x000fe200020e0623 */
[----:B----4-:R-:W-:-:S04]  /*58c80*/  LOP3.LUT R36, R36, 0xff, RZ, 0xc0, !PT ;  /* 0x000000ff24247812 */ /* 0x010fc800078ec0ff */
[----:B------:R-:W-:-:S05]  /*58c90*/  F2FP.F16.E4M3.UNPACK_B R36, R36 ;  /* 0x00000024ff24723e */ /* 0x000fca00020006ff */
[----:B------:R-:W-:-:S05]  /*58ca0*/  HADD2.F32 R36, -RZ, R36.H0_H0 ;  /* 0x20000024ff247230 */ /* 0x000fca0000004100 */
[----:B------:R-:W-:-:S04]  /*58cb0*/  FMUL R36, R36, UR9 ;  /* 0x0000000924247c20 */ /* 0x000fc80008400000 */
[----:B------:R-:W-:Y:S01]  /*58cc0*/  FFMA R36, R37, UR8, R36 ;  /* 0x0000000825247c23 */ /* 0x000fe20008000024 */
[----:B------:R-:W-:Y:S01]  /*58cd0*/  LOP3.LUT P2, RZ, R11, 0x10000000, RZ, 0xc0, !PT ;  /* 0x100000000bff7812 */ /* 0x000fe2000784c0ff */
[----:B------:R-:W4:Y:S04]  /*58ce0*/  LDL.LU R37, [R1+0xea0] ;  /* 0x000ea00001257983 */ /* 0x000f280000300800 */
[----:B------:R-:W4:Y:S01]  /*58cf0*/  LDL.LU.64 R78, [R1+0x10] ;  /* 0x00001000014e7983 */ /* 0x000f220000300a00 */
[----:B------:R-:W-:-:S05]  /*58d00*/  F2FP.SATFINITE.E4M3.F32.PACK_AB_MERGE_C R36, RZ, R36, RZ ;  /* 0x00000024ff24723e */ /* 0x000fca00048070ff */
[----:B------:R0:W-:Y:S01]  /*58d10*/  @!P3 STG.E.U8 desc[UR26][R34.64+0x100], R36 ;  /* 0x000100242200b986 */ /* 0x0001e2000c10111a */
[----:B------:R-:W-:Y:S02]  /*58d20*/  ISETP.LT.OR P3, PT, R27, 0x102, !P0 ;  /* 0x000001021b00780c */ /* 0x000fe40004761670 */
[----:B0-----:R-:W-:-:S11]  /*58d30*/  PRMT R36, RZ, 0x7610, R36 ;  /* 0x00007610ff247816 */ /* 0x001fd60000000024 */
[----:B------:R-:W0:Y:S01]  /*58d40*/  @!P3 LDC.64 R34, c[0x0][0x5c0] ;  /* 0x00017000ff22bb82 */ /* 0x000e220000000a00 */
[----:B------:R-:W2:Y:S01]  /*58d50*/  @!P3 LDG.E.U8 R36, desc[UR26][R24.64+0x101] ;  /* 0x0001011a1824b981 */ /* 0x000ea2000c1e1100 */
[----:B0-----:R-:W-:-:S05]  /*58d60*/  @!P3 IADD3 R34, P4, R16, R34, RZ ;  /* 0x000000221022b210 */ /* 0x001fca0007f9e0ff */
[----:B------:R-:W-:Y:S01]  /*58d70*/  @!P3 IMAD.X R35, R29, 0x1, R35, P4 ;  /* 0x000000011d23b824 */ /* 0x000fe200020e0623 */
[----:B------:R-:W-:Y:S02]  /*58d80*/  LOP3.LUT P4, RZ, R11, 0x80000000, RZ, 0xc0, !PT ;  /* 0x800000000bff7812 */ /* 0x000fe4000788c0ff */
[----:B--2---:R-:W-:-:S04]  /*58d90*/  LOP3.LUT R36, R36, 0xff, RZ, 0xc0, !PT ;  /* 0x000000ff24247812 */ /* 0x004fc800078ec0ff */
[----:B------:R-:W-:-:S05]  /*58da0*/  F2FP.F16.E4M3.UNPACK_B R36, R36 ;  /* 0x00000024ff24723e */ /* 0x000fca00020006ff */
[----:B------:R-:W-:-:S05]  /*58db0*/  HADD2.F32 R36, -RZ, R36.H0_H0 ;  /* 0x20000024ff247230 */ /* 0x000fca0000004100 */
[----:B------:R-:W-:-:S04]  /*58dc0*/  FMUL R36, R36, UR9 ;  /* 0x0000000924247c20 */ /* 0x000fc80008400000 */
[----:B------:R-:W-:Y:S02]  /*58dd0*/  FFMA R36, R235, UR8, R36 ;  /* 0x00000008eb247c23 */ /* 0x000fe40008000024 */
[----:B------:R-:W2:Y:S03]  /*58de0*/  LDL.LU R235, [R1+0xea4] ;  /* 0x000ea40001eb7983 */ /* 0x000ea60000300800 */
[----:B------:R-:W-:-:S05]  /*58df0*/  F2FP.SATFINITE.E4M3.F32.PACK_AB_MERGE_C R36, RZ, R36, RZ ;  /* 0x00000024ff24723e */ /* 0x000fca00048070ff */
[----:B------:R0:W-:Y:S02]  /*58e00*/  @!P3 STG.E.U8 desc[UR26][R34.64+0x101], R36 ;  /* 0x000101242200b986 */ /* 0x0001e4000c10111a */
[----:B0-----:R-:W-:-:S06]  /*58e10*/  PRMT R34, RZ, 0x7610, R34 ;  /* 0x00007610ff227816 */ /* 0x001fcc0000000022 */
[----:B------:R-:W3:Y:S02]  /*58e20*/  @!P4 LDG.E.U8 R34, desc[UR26][R18.64+0x100] ;  /* 0x0001001a1222c981 */ /* 0x000ee4000c1e1100 */
[----:B---3--:R-:W-:-:S04]  /*58e30*/  LOP3.LUT R34, R34, 0xff, RZ, 0xc0, !PT ;  /* 0x000000ff22227812 */ /* 0x008fc800078ec0ff */
[----:B------:R-:W-:-:S05]  /*58e40*/  F2FP.F16.E4M3.UNPACK_B R34, R34 ;  /* 0x00000022ff22723e */ /* 0x000fca00020006ff */
[----:B------:R-:W-:-:S05]  /*58e50*/  HADD2.F32 R34, -RZ, R34.H0_H0 ;  /* 0x20000022ff227230 */ /* 0x000fca0000004100 */
[----:B------:R-:W-:-:S04]  /*58e60*/  FMUL R34, R34, UR9 ;  /* 0x0000000922227c20 */ /* 0x000fc80008400000 */
[----:B------:R-:W-:-:S05]  /*58e70*/  FFMA R34, R234, UR8, R34 ;  /* 0x00000008ea227c23 */ /* 0x000fca0008000022 */
[----:B------:R-:W-:Y:S02]  /*58e80*/  F2FP.SATFINITE.E4M3.F32.PACK_AB_MERGE_C R36, RZ, R34, RZ ;  /* 0x00000022ff24723e */ /* 0x000fe400048070ff */
[----:B------:R-:W-:-:S03]  /*58e90*/  PRMT R34, RZ, 0x7610, R34 ;  /* 0x00007610ff227816 */ /* 0x000fc60000000022 */
[----:B------:R0:W-:Y:S04]  /*58ea0*/  @!P4 STG.E.U8 desc[UR26][R136.64+0x100], R36 ;  /* 0x000100248800c986 */ /* 0x0001e8000c10111a */
[----:B------:R-:W3:Y:S01]  /*58eb0*/  @!P2 LDG.E.U8 R34, desc[UR26][R18.64+0x101] ;  /* 0x0001011a1222a981 */ /* 0x000ee2000c1e1100 */
[----:B------:R-:W-:Y:S02]  /*58ec0*/  ISETP.LT.OR P3, PT, R27, 0x109, !P0 ;  /* 0x000001091b00780c */ /* 0x000fe40004761670 */
[----:B0-----:R-:W-:Y:S02]  /*58ed0*/  PRMT R36, RZ, 0x7610, R36 ;  /* 0x00007610ff247816 */ /* 0x001fe40000000024 */
[----:B---3--:R-:W-:-:S04]  /*58ee0*/  LOP3.LUT R34, R34, 0xff, RZ, 0xc0, !PT ;  /* 0x000000ff22227812 */ /* 0x008fc800078ec0ff */
[----:B------:R-:W-:-:S05]  /*58ef0*/  F2FP.F16.E4M3.UNPACK_B R34, R34 ;  /* 0x00000022ff22723e */ /* 0x000fca00020006ff */
[----:B------:R-:W-:-:S05]  /*58f00*/  HADD2.F32 R34, -RZ, R34.H0_H0 ;  /* 0x20000022ff227230 */ /* 0x000fca0000004100 */
[----:B------:R-:W-:-:S04]  /*58f10*/  FMUL R34, R34, UR9 ;  /* 0x0000000922227c20 */ /* 0x000fc80008400000 */
[----:B----4-:R-:W-:Y:S02]  /*58f20*/  FFMA R34, R37, UR8, R34 ;  /* 0x0000000825227c23 */ /* 0x010fe40008000022 */
[----:B------:R-:W3:Y:S04]  /*58f30*/  LDL.LU R37, [R1+0xea8] ;  /* 0x000ea80001257983 */ /* 0x000ee80000300800 */
[----:B------:R-:W4:Y:S01]  /*58f40*/  LDL.LU R234, [R1+0xeac] ;  /* 0x000eac0001ea7983 */ /* 0x000f220000300800 */
[----:B------:R-:W-:-:S05]  /*58f50*/  F2FP.SATFINITE.E4M3.F32.PACK_AB_MERGE_C R34, RZ, R34, RZ ;  /* 0x00000022ff22723e */ /* 0x000fca00048070ff */
[----:B------:R0:W-:Y:S04]  /*58f60*/  @!P2 STG.E.U8 desc[UR26][R78.64+0x101], R34 ;  /* 0x000101224e00a986 */ /* 0x0001e8000c10111a */
[----:B------:R-:W2:Y:S01]  /*58f70*/  @!P3 LDG.E.U8 R36, desc[UR26][R24.64+0x108] ;  /* 0x0001081a1824b981 */ /* 0x000ea2000c1e1100 */
[----:B0-----:R-:W0:Y:S03]  /*58f80*/  @!P3 LDC.64 R34, c[0x0][0x5c0] ;  /* 0x00017000ff22bb82 */ /* 0x001e260000000a00 */
[----:B------:R-:W4:Y:S01]  /*58f90*/  LDL.LU.64 R78, [R1+0x28] ;  /* 0x00002800014e7983 */ /* 0x000f220000300a00 */
[----:B0-----:R-:W-:-:S05]  /*58fa0*/  @!P3 IADD3 R34, P4, R16, R34, RZ ;  /* 0x000000221022b210 */ /* 0x001fca0007f9e0ff */
[----:B------:R-:W-:Y:S01]  /*58fb0*/  @!P3 IMAD.X R35, R29, 0x1, R35, P4 ;  /* 0x000000011d23b824 */ /* 0x000fe200020e0623 */
[----:B--2---:R-:W-:-:S04]  /*58fc0*/  LOP3.LUT R36, R36, 0xff, RZ, 0xc0, !PT ;  /* 0x000000ff24247812 */ /* 0x004fc800078ec0ff */
[----:B------:R-:W-:-:S05]  /*58fd0*/  F2FP.F16.E4M3.UNPACK_B R36, R36 ;  /* 0x00000024ff24723e */ /* 0x000fca00020006ff */
[----:B------:R-:W-:-:S05]  /*58fe0*/  HADD2.F32 R36, -RZ, R36.H0_H0 ;  /* 0x20000024ff247230 */ /* 0x000fca0000004100 */
[----:B------:R-:W-:-:S04]  /*58ff0*/  FMUL R36, R36, UR9 ;  /* 0x0000000924247c20 */ /* 0x000fc80008400000 */
[----:B------:R-:W-:Y:S01]  /*59000*/  FFMA R36, R235, UR8, R36 ;  /* 0x00000008eb247c23 */ /* 0x000fe20008000024 */
[----:B------:R-:W-:Y:S01]  /*59010*/  LOP3.LUT P2, RZ, R11, 0x2000000, RZ, 0xc0, !PT ;  /* 0x020000000bff7812 */ /* 0x000fe2000784c0ff */
[----:B------:R-:W2:Y:S03]  /*59020*/  LDL.LU R235, [R1+0xeb0] ;  /* 0x000eb00001eb7983 */ /* 0x000ea60000300800 */
[----:B------:R-:W-:-:S05]  /*59030*/  F2FP.SATFINITE.E4M3.F32.PACK_AB_MERGE_C R36, RZ, R36, RZ ;  /* 0x00000024ff24723e */ /* 0x000fca00048070ff */
[----:B------:R0:W-:Y:S01]  /*59040*/  @!P3 STG.E.U8 desc[UR26][R34.64+0x108], R36 ;  /* 0x000108242200b986 */ /* 0x0001e2000c10111a */
[----:B------:R-:W-:Y:S02]  /*59050*/  ISETP.LT.OR P3, PT, R27, 0x10a, !P0 ;  /* 0x0000010a1b00780c */ /* 0x000fe40004761670 */
[----:B0-----:R-:W-:-:S11]  /*59060*/  PRMT R36, RZ, 0x7610, R36 ;  /* 0x00007610ff247816 */ /* 0x001fd60000000024 */
[----:B------:R-:W0:Y:S01]  /*59070*/  @!P3 LDC.64 R34, c[0x0][0x5c0] ;  /* 0x00017000ff22bb82 */ /* 0x000e220000000a00 */
[----:B------:R-:W3:Y:S01]  /*59080*/  @!P3 LDG.E.U8 R36, desc[UR26][R24.64+0x109] ;  /* 0x0001091a1824b981 */ /* 0x000ee2000c1e1100 */
[----:B0-----:R-:W-:-:S05]  /*59090*/  @!P3 IADD3 R34, P4, R16, R34, RZ ;  /* 0x000000221022b210 */ /* 0x001fca0007f9e0ff */
[----:B------:R-:W-:Y:S01]  /*590a0*/  @!P3 IMAD.X R35, R29, 0x1, R35, P4 ;  /* 0x000000011d23b824 */ /* 0x000fe200020e0623 */
[----:B------:R-:W-:Y:S02]  /*590b0*/  LOP3.LUT P4, RZ, R11, 0x40000000, RZ, 0xc0, !PT ;  /* 0x400000000bff7812 */ /* 0x000fe4000788c0ff */
        /* <DEDUP_REMOVED lines=15> */
[----:B------:R-:W-:Y:S02]  /*591b0*/  F2FP.SATFINITE.E4M3.F32.PACK_AB_MERGE_C R36, RZ, R34, RZ ;  /* 0x00000022ff24723e */ /* 0x000fe400048070ff */
[----:B------:R-:W-:-:S03]  /*591c0*/  PRMT R34, RZ, 0x7610, R34 ;  /* 0x00007610ff227816 */ /* 0x000fc60000000022 */
[----:B------:R0:W-:Y:S04]  /*591d0*/  @!P4 STG.E.U8 desc[UR26][R78.64+0x108], R36 ;  /* 0x000108244e00c986 */ /* 0x0001e8000c10111a */
[----:B------:R-:W4:Y:S01]  /*591e0*/  @!P2 LDG.E.U8 R34, desc[UR26][R18.64+0x109] ;  /* 0x0001091a1222a981 */ /* 0x000f22000c1e1100 */
[----:B------:R-:W-:Y:S02]  /*591f0*/  ISETP.LT.OR P3, PT, R27, 0x111, !P0 ;  /* 0x000001111b00780c */ /* 0x000fe40004761670 */
[----:B0-----:R-:W-:Y:S02]  /*59200*/  PRMT R36, RZ, 0x7610, R36 ;  /* 0x00007610ff247816 */ /* 0x001fe40000000024 */
[----:B----4-:R-:W-:-:S04]  /*59210*/  LOP3.LUT R34, R34, 0xff, RZ, 0xc0, !PT ;  /* 0x000000ff22227812 */ /* 0x010fc800078ec0ff */
[----:B------:R-:W-:-:S05]  /*59220*/  F2FP.F16.E4M3.UNPACK_B R34, R34 ;  /* 0x00000022ff22723e */ /* 0x000fca00020006ff */
[----:B------:R-:W-:-:S05]  /*59230*/  HADD2.F32 R34, -RZ, R34.H0_H0 ;  /* 0x20000022ff227230 */ /* 0x000fca0000004100 */
[----:B------:R-:W-:-:S04]  /*59240*/  FMUL R34, R34, UR9 ;  /* 0x0000000922227c20 */ /* 0x000fc80008400000 */
[----:B--2---:R-:W-:Y:S02]  /*59250*/  FFMA R34, R235, UR8, R34 ;  /* 0x00000008eb227c23 */ /* 0x004fe40008000022 */
[----:B------:R-:W2:Y:S04]  /*59260*/  LDL.LU R235, [R1+0xeb8] ;  /* 0x000eb80001eb7983 */ /* 0x000ea80000300800 */
[----:B------:R-:W4:Y:S04]  /*59270*/  LDL.LU R234, [R1+0xebc] ;  /* 0x000ebc0001ea7983 */ /* 0x000f280000300800 */
[----:B------:R-:W4:Y:S01]  /*59280*/  LDL.LU.64 R78, [R1+0x20] ;  /* 0x00002000014e7983 */ /* 0x000f220000300a00 */
[----:B------:R-:W-:-:S05]  /*59290*/  F2FP.SATFINITE.E4M3.F32.PACK_AB_MERGE_C R34, RZ, R34, RZ ;  /* 0x00000022ff22723e */ /* 0x000fca00048070ff */
[----:B------:R0:W-:Y:S04]  /*592a0*/  @!P2 STG.E.U8 desc[UR26][R86.64+0x109], R34 ;  /* 0x000109225600a986 */ /* 0x0001e8000c10111a */
[----:B------:R-:W3:Y:S01]  /*592b0*/  @!P3 LDG.E.U8 R36, desc[UR26][R24.64+0x110] ;  /* 0x0001101a1824b981 */ /* 0x000ee2000c1e1100 */
[----:B0-----:R-:W0:Y:S02]  /*592c0*/  @!P3 LDC.64 R34, c[0x0][0x5c0] ;  /* 0x00017000ff22bb82 */ /* 0x001e240000000a00 */
[----:B0-----:R-:W-:-:S05]  /*592d0*/  @!P3 IADD3 R34, P4, R16, R34, RZ ;  /* 0x000000221022b210 */ /* 0x001fca0007f9e0ff */
[----:B------:R-:W-:Y:S01]  /*592e0*/  @!P3 IMAD.X R35, R29, 0x1, R35, P4 ;  /* 0x000000011d23b824 */ /* 0x000fe200020e0623 */
[----:B---3--:R-:W-:-:S04]  /*592f0*/  LOP3.LUT R36, R36, 0xff, RZ, 0xc0, !PT ;  /* 0x000000ff24247812 */ /* 0x008fc800078ec0ff */
[----:B------:R-:W-:-:S05]  /*59300*/  F2FP.F16.E4M3.UNPACK_B R36, R36 ;  /* 0x00000024ff24723e */ /* 0x000fca00020006ff */
[----:B------:R-:W-:-:S05]  /*59310*/  HADD2.F32 R36, -RZ, R36.H0_H0 ;  /* 0x20000024ff247230 */ /* 0x000fca0000004100 */
[----:B------:R-:W-:-:S04]  /*59320*/  FMUL R36, R36, UR9 ;  /* 0x0000000924247c20 */ /* 0x000fc80008400000 */
[----:B------:R-:W-:Y:S01]  /*59330*/  FFMA R36, R37, UR8, R36 ;  /* 0x0000000825247c23 */ /* 0x000fe20008000024 */
[----:B------:R-:W-:Y:S01]  /*59340*/  LOP3.LUT P2, RZ, R11, 0x400000, RZ, 0xc0, !PT ;  /* 0x004000000bff7812 */ /* 0x000fe2000784c0ff */
[----:B------:R-:W3:Y:S03]  /*59350*/  LDL.LU R37, [R1+0xec0] ;  /* 0x000ec00001257983 */ /* 0x000ee60000300800 */
        /* <DEDUP_REMOVED lines=34> */
[----:B---3--:R-:W-:Y:S02]  /*59580*/  FFMA R34, R37, UR8, R34 ;  /* 0x0000000825227c23 */ /* 0x008fe40008000022 */
[----:B------:R-:W3:Y:S04]  /*59590*/  LDL.LU R37, [R1+0xec8] ;  /* 0x000ec80001257983 */ /* 0x000ee80000300800 */
[----:B------:R-:W4:Y:S04]  /*595a0*/  LDL.LU R234, [R1+0xecc] ;  /* 0x000ecc0001ea7983 */ /* 0x000f280000300800 */
[----:B------:R-:W4:Y:S01]  /*595b0*/  LDL.LU.64 R78, [R1+0x40] ;  /* 0x00004000014e7983 */ /* 0x000f220000300a00 */
[----:B------:R-:W-:-:S05]  /*595c0*/  F2FP.SATFINITE.E4M3.F32.PACK_AB_MERGE_C R34, RZ, R34, RZ ;  /* 0x00000022ff22723e */ /* 0x000fca00048070ff */
[----:B------:R0:W-:Y:S04]  /*595d0*/  @!P2 STG.E.U8 desc[UR26][R138.64+0x111], R34 ;  /* 0x000111228a00a986 */ /* 0x0001e8000c10111a */
[----:B------:R-:W2:Y:S01]  /*595e0*/  @!P3 LDG.E.U8 R36, desc[UR26][R24.64+0x118] ;  /* 0x0001181a1824b981 */ /* 0x000ea2000c1e1100 */
[----:B0-----:R-:W0:Y:S02]  /*595f0*/  @!P3 LDC.64 R34, c[0x0][0x5c0] ;  /* 0x00017000ff22bb82 */ /* 0x001e240000000a00 */
        /* <DEDUP_REMOVED lines=59> */
[----:B------:R-:W3:Y:S04]  /*599b0*/  LDL.LU R37, [R1+0xee0] ;  /* 0x000ee00001257983 */ /* 0x000ee80000300800 */
[----:B------:R-:W3:Y:S01]  /*599c0*/  LDL.LU.64 R78, [R1+0x30] ;  /* 0x00003000014e7983 */ /* 0x000ee20000300a00 */
        /* <DEDUP_REMOVED lines=1376> */
[----:B------:R-:W-:-:S03]  /*5efd0*/  F2FP.SATFINITE.E4M3.F32.PACK_AB_MERGE_C R34, RZ, R34, RZ ;  /* 0x00000022ff22723e */ /* 0x000fc600048070ff */
[----:B------:R-:W4:Y:S04]  /*5efe0*/  LDL.LU R234, [R1+0x1090] ;  /* 0x0010900001ea7983 */ /* 0x000f280000300800 */
[----:B------:R0:W-:Y:S04]  /*5eff0*/  @!P2 STG.E.U8 desc[UR26][R78.64+0x1f1], R34 ;  /* 0x0001f1224e00a986 */ /* 0x0001e8000c10111a */
[----:B------:R-:W2:Y:S01]  /*5f000*/  @!P3 LDG.E.U8 R36, desc[UR26][R24.64+0x1f8] ;  /* 0x0001f81a1824b981 */ /* 0x000ea2000c1e1100 */
[----:B0-----:R-:W0:Y:S03]  /*5f010*/  @!P3 LDC.64 R34, c[0x0][0x5c0] ;  /* 0x00017000ff22bb82 */ /* 0x001e260000000a00 */
[----:B------:R-:W4:Y:S01]  /*5f020*/  LDL.LU.64 R78, [R1+0x178] ;  /* 0x00017800014e7983 */ /* 0x000f220000300a00 */
[----:B------:R-:W-:-:S03]  /*5f030*/  LOP3.LUT P2, RZ, R28, 0x80, RZ, 0xc0, !PT ;  /* 0x000000801cff7812 */ /* 0x000fc6000784c0ff */
[----:B------:R-:W4:Y:S01]  /*5f040*/  LDL.LU R77, [R1+0x1094] ;  /* 0x00109400014d7983 */ /* 0x000f220000300800 */
[----:B0-----:R-:W-:-:S05]  /*5f050*/  @!P3 IADD3 R34, P4, R16, R34, RZ ;  /* 0x000000221022b210 */ /* 0x001fca0007f9e0ff */
[----:B------:R-:W-:Y:S01]  /*5f060*/  @!P3 IMAD.X R35, R29, 0x1, R35, P4 ;  /* 0x000000011d23b824 */ /* 0x000fe200020e0623 */
[----:B--2---:R-:W-:-:S04]  /*5f070*/  LOP3.LUT R36, R36, 0xff, RZ, 0xc0, !PT ;  /* 0x000000ff24247812 */ /* 0x004fc800078ec0ff */
[----:B------:R-:W-:-:S05]  /*5f080*/  F2FP.F16.E4M3.UNPACK_B R36, R36 ;  /* 0x00000024ff24723e */ /* 0x000fca00020006ff */
[----:B------:R-:W-:-:S05]  /*5f090*/  HADD2.F32 R36, -RZ, R36.H0_H0 ;  /* 0x20000024ff247230 */ /* 0x000fca0000004100 */
[----:B------:R-:W-:-:S04]  /*5f0a0*/  FMUL R36, R36, UR9 ;  /* 0x0000000924247c20 */ /* 0x000fc80008400000 */
[----:B------:R-:W-:Y:S02]  /*5f0b0*/  FFMA R36, R235, UR8, R36 ;  /* 0x00000008eb247c23 */ /* 0x000fe40008000024 */
        /* <DEDUP_REMOVED lines=15> */
[----:B------:R-:W-:Y:S01]  /*5f1b0*/  @!P3 STG.E.U8 desc[UR26][R34.64+0x1f9], R37 ;  /* 0x0001f9252200b986 */ /* 0x000fe2000c10111a */
[----:B------:R-:W-:Y:S02]  /*5f1c0*/  LOP3.LUT P3, RZ, R28, 0x400, RZ, 0xc0, !PT ;  /* 0x000004001cff7812 */ /* 0x000fe4000786c0ff */
[----:B------:R-:W-:-:S11]  /*5f1d0*/  PRMT R24, RZ, 0x7610, R24 ;  /* 0x00007610ff187816 */ /* 0x000fd60000000018 */
[----:B------:R-:W3:Y:S02]  /*5f1e0*/  @!P3 LDG.E.U8 R24, desc[UR26][R18.64+0x1f8] ;  /* 0x0001f81a1218b981 */ /* 0x000ee4000c1e1100 */
[----:B---3--:R-:W-:-:S04]  /*5f1f0*/  LOP3.LUT R24, R24, 0xff, RZ, 0xc0, !PT ;  /* 0x000000ff18187812 */ /* 0x008fc800078ec0ff */
[----:B------:R-:W-:-:S05]  /*5f200*/  F2FP.F16.E4M3.UNPACK_B R24, R24 ;  /* 0x00000018ff18723e */ /* 0x000fca00020006ff */
[----:B------:R-:W-:-:S05]  /*5f210*/  HADD2.F32 R24, -RZ, R24.H0_H0 ;  /* 0x20000018ff187230 */ /* 0x000fca0000004100 */
[----:B------:R-:W-:-:S04]  /*5f220*/  FMUL R24, R24, UR9 ;  /* 0x0000000918187c20 */ /* 0x000fc80008400000 */
[----:B----4-:R-:W-:-:S05]  /*5f230*/  FFMA R24, R80, UR8, R24 ;  /* 0x0000000850187c23 */ /* 0x010fca0008000018 */
[----:B------:R-:W-:-:S05]  /*5f240*/  F2FP.SATFINITE.E4M3.F32.PACK_AB_MERGE_C R24, RZ, R24, RZ ;  /* 0x00000018ff18723e */ /* 0x000fca00048070ff */
[----:B------:R0:W-:Y:S02]  /*5f250*/  @!P3 STG.E.U8 desc[UR26][R136.64+0x1f8], R24 ;  /* 0x0001f8188800b986 */ /* 0x0001e4000c10111a */
[----:B0-----:R-:W-:-:S06]  /*5f260*/  PRMT R24, RZ, 0x7610, R24 ;  /* 0x00007610ff187816 */ /* 0x001fcc0000000018 */
[----:B------:R-:W3:Y:S01]  /*5f270*/  @!P2 LDG.E.U8 R24, desc[UR26][R18.64+0x1f9] ;  /* 0x0001f91a1218a981 */ /* 0x000ee2000c1e1100 */
[----:B------:R-:W-:Y:S02]  /*5f280*/  LOP3.LUT P0, RZ, R28, 0x20, RZ, 0xc0, !PT ;  /* 0x000000201cff7812 */ /* 0x000fe4000780c0ff */
[----:B---3--:R-:W-:-:S04]  /*5f290*/  LOP3.LUT R18, R24, 0xff, RZ, 0xc0, !PT ;  /* 0x000000ff18127812 */ /* 0x008fc800078ec0ff */
[----:B------:R-:W-:-:S05]  /*5f2a0*/  F2FP.F16.E4M3.UNPACK_B R18, R18 ;  /* 0x00000012ff12723e */ /* 0x000fca00020006ff */
[----:B------:R-:W-:-:S05]  /*5f2b0*/  HADD2.F32 R18, -RZ, R18.H0_H0 ;  /* 0x20000012ff127230 */ /* 0x000fca0000004100 */
[----:B------:R-:W-:-:S04]  /*5f2c0*/  FMUL R18, R18, UR9 ;  /* 0x0000000912127c20 */ /* 0x000fc80008400000 */
[----:B------:R-:W-:Y:S01]  /*5f2d0*/  FFMA R18, R234, UR8, R18 ;  /* 0x00000008ea127c23 */ /* 0x000fe20008000012 */
[----:B------:R-:W-:Y:S01]  /*5f2e0*/  LOP3.LUT P4, RZ, R28, 0x10, RZ, 0xc0, !PT ;  /* 0x000000101cff7812 */ /* 0x000fe2000788c0ff */
[----:B------:R-:W3:Y:S03]  /*5f2f0*/  LDL.LU R234, [R1+0x109c] ;  /* 0x00109c0001ea7983 */ /* 0x000ee60000300800 */
[----:B------:R-:W-:Y:S02]  /*5f300*/  F2FP.SATFINITE.E4M3.F32.PACK_AB_MERGE_C R25, RZ, R18, RZ ;  /* 0x00000012ff19723e */ /* 0x000fe400048070ff */
[----:B------:R-:W-:-:S03]  /*5f310*/  PRMT R18, RZ, 0x7610, R18 ;  /* 0x00007610ff127816 */ /* 0x000fc60000000012 */
[----:B------:R-:W-:Y:S04]  /*5f320*/  @!P2 STG.E.U8 desc[UR26][R78.64+0x1f9], R25 ;  /* 0x0001f9194e00a986 */ /* 0x000fe8000c10111a */
        /* <DEDUP_REMOVED lines=17> */
[----:B------:R-:W2:Y:S01]  /*5f440*/  LDL.LU R235, [R1+0x10a0] ;  /* 0x0010a00001eb7983 */ /* 0x000ea20000300800 */
[----:B------:R-:W-:-:S03]  /*5f450*/  LOP3.LUT P0, RZ, R28, 0x8, RZ, 0xc0, !PT ;  /* 0x000000081cff7812 */ /* 0x000fc6000780c0ff */
[----:B------:R-:W4:Y:S01]  /*5f460*/  LDL.LU R77, [R1+0x10a4] ;  /* 0x0010a400014d7983 */ /* 0x000f220000300800 */
[----:B------:R-:W-:-:S03]  /*5f470*/  F2FP.SATFINITE.E4M3.F32.PACK_AB_MERGE_C R18, RZ, R18, RZ ;  /* 0x00000012ff12723e */ /* 0x000fc600048070ff */
[----:B------:R-:W4:Y:S04]  /*5f480*/  LDL.LU.64 R136, [R1+0x180] ;  /* 0x0001800001887983 */ /* 0x000f280000300a00 */
[----:B------:R0:W-:Y:S02]  /*5f490*/  @!P4 STG.E.U8 desc[UR26][R172.64+0x101], R18 ;  /* 0x00010112ac00c986 */ /* 0x0001e4000c10111a */
[----:B0-----:R-:W0:Y:S02]  /*5f4a0*/  @!P2 LDC.64 R18, c[0x0][0x5c0] ;  /* 0x00017000ff12ab82 */ /* 0x001e240000000a00 */
[----:B0-----:R-:W-:-:S05]  /*5f4b0*/  @!P2 IADD3 R18, P3, R52, R18, RZ ;  /* 0x000000123412a210 */ /* 0x001fca0007f7e0ff */
[----:B------:R-:W-:Y:S01]  /*5f4c0*/  @!P2 IMAD.X R19, R116, 0x1, R19, P3 ;  /* 0x000000017413a824 */ /* 0x000fe200018e0613 */
[----:B------:R-:W-:-:S13]  /*5f4d0*/  ISETP.LT.OR P3, PT, R27, 0x101, !P1 ;  /* 0x000001011b00780c */ /* 0x000fda0004f61670 */
[----:B------:R-:W3:Y:S01]  /*5f4e0*/  @!P3 LDG.E.U8 R24, desc[UR26][R22.64+0x100] ;  /* 0x0001001a1618b981 */ /* 0x000ee2000c1e1100 */
[----:B------:R-:W-:Y:S02]  /*5f4f0*/  ISETP.LT.OR P2, PT, R27, 0x102, !P1 ;  /* 0x000001021b00780c */ /* 0x000fe40004f41670 */
        /* <DEDUP_REMOVED lines=9> */
[----:B------:R0:W-:Y:S02]  /*5f590*/  @!P3 STG.E.U8 desc[UR26][R18.64+0x100], R24 ;  /* 0x000100181200b986 */ /* 0x0001e4000c10111a */
[----:B0-----:R-:W-:Y:S01]  /*5f5a0*/  PRMT R24, RZ, 0x7610, R24 ;  /* 0x00007610ff187816 */ /* 0x001fe20000000018 */
[----:B------:R-:W0:Y:S05]  /*5f5b0*/  @!P2 LDC.64 R18, c[0x0][0x5c0] ;  /* 0x00017000ff12ab82 */ /* 0x000e2a0000000a00 */
[----:B------:R-:W2:Y:S01]  /*5f5c0*/  @!P2 LDG.E.U8 R24, desc[UR26][R22.64+0x101] ;  /* 0x0001011a1618a981 */ /* 0x000ea2000c1e1100 */
        /* <DEDUP_REMOVED lines=28> */
[----:B------:R-:W3:Y:S01]  /*5f790*/  LDL.LU R234, [R1+0x10b0] ;  /* 0x0010b00001ea7983 */ /* 0x000ee20000300800 */
        /* <DEDUP_REMOVED lines=9> */
[----:B------:R-:W2:Y:S01]  /*5f830*/  @!P3 LDG.E.U8 R24, desc[UR26][R22.64+0x108] ;  /* 0x0001081a1618b981 */ /* 0x000ea2000c1e1100 */
[----:B------:R-:W-:Y:S02]  /*5f840*/  ISETP.LT.OR P2, PT, R27, 0x10a, !P1 ;  /* 0x0000010a1b00780c */ /* 0x000fe40004f41670 */
[----:B--2---:R-:W-:-:S04]  /*5f850*/  LOP3.LUT R24, R24, 0xff, RZ, 0xc0, !PT ;  /* 0x000000ff18187812 */ /* 0x004fc800078ec0ff */
[----:B------:R-:W-:-:S05]  /*5f860*/  F2FP.F16.E4M3.UNPACK_B R24, R24 ;  /* 0x00000018ff18723e */ /* 0x000fca00020006ff */
[----:B------:R-:W-:-:S05]  /*5f870*/  HADD2.F32 R24, -RZ, R24.H0_H0 ;  /* 0x20000018ff187230 */ /* 0x000fca0000004100 */
[----:B------:R-:W-:-:S04]  /*5f880*/  FMUL R24, R24, UR9 ;  /* 0x0000000918187c20 */ /* 0x000fc80008400000 */
[----:B------:R-:W-:Y:S01]  /*5f890*/  FFMA R24, R235, UR8, R24 ;  /* 0x00000008eb187c23 */ /* 0x000fe20008000018 */
[----:B------:R-:W-:Y:S01]  /*5f8a0*/  LOP3.LUT P4, RZ, R10, 0x40000000, RZ, 0xc0, !PT ;  /* 0x400000000aff7812 */ /* 0x000fe2000788c0ff */
[----:B------:R-:W2:Y:S04]  /*5f8b0*/  LDL.LU R235, [R1+0x10b8] ;  /* 0x0010b80001eb7983 */ /* 0x000ea80000300800 */
[----:B------:R-:W2:Y:S01]  /*5f8c0*/  LDL.LU.64 R78, [R1+0x188] ;  /* 0x00018800014e7983 */ /* 0x000ea20000300a00 */
[----:B------:R-:W-:-:S05]  /*5f8d0*/  F2FP.SATFINITE.E4M3.F32.PACK_AB_MERGE_C R24, RZ, R24, RZ ;  /* 0x00000018ff18723e */ /* 0x000fca00048070ff */
[----:B------:R0:W-:Y:S02]  /*5f8e0*/  @!P3 STG.E.U8 desc[UR26][R18.64+0x108], R24 ;  /* 0x000108181200b986 */ /* 0x0001e4000c10111a */
[----:B0-----:R-:W-:Y:S01]  /*5f8f0*/  PRMT R24, RZ, 0x7610, R24 ;  /* 0x00007610ff187816 */ /* 0x001fe20000000018 */
[----:B------:R-:W0:Y:S05]  /*5f900*/  @!P2 LDC.64 R18, c[0x0][0x5c0] ;  /* 0x00017000ff12ab82 */ /* 0x000e2a0000000a00 */
[----:B------:R-:W3:Y:S01]  /*5f910*/  @!P2 LDG.E.U8 R24, desc[UR26][R22.64+0x109] ;  /* 0x0001091a1618a981 */ /* 0x000ee2000c1e1100 */
[----:B0-----:R-:W-:-:S05]  /*5f920*/  @!P2 IADD3 R18, P3, R120, R18, RZ ;  /* 0x000000127812a210 */ /* 0x001fca0007f7e0ff */
[----:B------:R-:W-:Y:S01]  /*5f930*/  @!P2 IMAD.X R19, R122, 0x1, R19, P3 ;  /* 0x000000017a13a824 */ /* 0x000fe200018e0613 */
        /* <DEDUP_REMOVED lines=82> */
[----:B------:R-:W-:-:S05]  /*5fe60*/  F2FP.SATFINITE.E4M3.F32.PACK_AB_MERGE_C R18, RZ, R18, RZ ;  /* 0x00000012ff12723e */ /* 0x000fca00048070ff */
[----:B------:R0:W-:Y:S02]  /*5fe70*/  @!P4 STG.E.U8 desc[UR26][R78.64+0x119], R18 ;  /* 0x000119124e00c986 */ /* 0x0001e4000c10111a */
[----:B0-----:R-:W0:Y:S02]  /*5fe80*/  @!P2 LDC.64 R18, c[0x0][0x5c0] ;  /* 0x00017000ff12ab82 */ /* 0x001e240000000a00 */
[----:B------:R-:W4:Y:S01]  /*5fe90*/  LDL.LU.64 R78, [R1+0x1b8] ;  /* 0x0001b800014e7983 */ /* 0x000f220000300a00 */
        /* <DEDUP_REMOVED lines=192> */
[----:B------:R-:W-:Y:S01]  /*60aa0*/  FFMA R18, R77, UR8, R18 ;  /* 0x000000084d127c23 */ /* 0x000fe20008000012 */
[----:B------:R-:W-:Y:S01]  /*60ab0*/  ISETP.LT.OR P2, PT, R27, 0x139, !P1 ;  /* 0x000001391b00780c */ /* 0x000fe20004f41670 */
[----:B------:R-:W4:Y:S03]  /*60ac0*/  LDL.LU R77, [R1+0x1110] ;  /* 0x00111000014d7983 */ /* 0x000f260000300800 */
[----:B------:R-:W-:Y:S02]  /*60ad0*/  F2FP.SATFINITE.E4M3.F32.PACK_AB_MERGE_C R24, RZ, R18, RZ ;  /* 0x00000012ff18723e */ /* 0x000fe400048070ff */
[----:B------:R-:W-:-:S03]  /*60ae0*/  PRMT R18, RZ, 0x7610, R18 ;  /* 0x00007610ff127816 */ /* 0x000fc60000000012 */
[----:B------:R0:W-:Y:S04]  /*60af0*/  @!P0 STG.E.U8 desc[UR26][R136.64+0x138], R24 ;  /* 0x0001381888008986 */ /* 0x0001e8000c10111a */
[----:B------:R-:W3:Y:S01]  /*60b00*/  @!P4 LDG.E.U8 R18, desc[UR26][R20.64+0x139] ;  /* 0x0001391a1412c981 */ /* 0x000ee2000c1e1100 */
[----:B0-----:R-:W-:Y:S02]  /*60b10*/  PRMT R24, RZ, 0x7610, R24 ;  /* 0x00007610ff187816 */ /* 0x001fe40000000018 */
        /* <DEDUP_REMOVED lines=35> */
[----:B------:R-:W-:Y:S02]  /*60d50*/  FFMA R24, R77, UR8, R24 ;  /* 0x000000084d187c23 */ /* 0x000fe40008000018 */
[----:B------:R-:W4:Y:S03]  /*60d60*/  LDL.LU R77, [R1+0x111c] ;  /* 0x00111c00014d7983 */ /* 0x000f260000300800 */
        /* <DEDUP_REMOVED lines=19> */
[----:B--2---:R-:W-:Y:S02]  /*60ea0*/  FFMA R18, R235, UR8, R18 ;  /* 0x00000008eb127c23 */ /* 0x004fe40008000012 */
[----:B------:R-:W2:Y:S01]  /*60eb0*/  LDL.LU R235, [R1+0x1120] ;  /* 0x0011200001eb7983 */ /* 0x000ea20000300800 */
[----:B------:R-:W-:-:S03]  /*60ec0*/  LOP3.LUT P0, RZ, R10, 0x10000, RZ, 0xc0, !PT ;  /* 0x000100000aff7812 */ /* 0x000fc6000780c0ff */
[----:B------:R-:W3:Y:S01]  /*60ed0*/  LDL.LU R234, [R1+0x1124] ;  /* 0x0011240001ea7983 */ /* 0x000ee20000300800 */
[----:B------:R-:W-:-:S03]  /*60ee0*/  F2FP.SATFINITE.E4M3.F32.PACK_AB_MERGE_C R18, RZ, R18, RZ ;  /* 0x00000012ff12723e */ /* 0x000fc600048070ff */
[----:B------:R-:W3:Y:S04]  /*60ef0*/  LDL.LU.64 R136, [R1+0x200] ;  /* 0x0002000001887983 */ /* 0x000ee80000300a00 */
[----:B------:R0:W-:Y:S02]  /*60f00*/  @!P4 STG.E.U8 desc[UR26][R78.64+0x141], R18 ;  /* 0x000141124e00c986 */ /* 0x0001e4000c10111a */
[----:B0-----:R-:W0:Y:S02]  /*60f10*/  @!P2 LDC.64 R18, c[0x0][0x5c0] ;  /* 0x00017000ff12ab82 */ /* 0x001e240000000a00 */
[----:B0-----:R-:W-:-:S05]  /*60f20*/  @!P2 IADD3 R18, P3, R44, R18, RZ ;  /* 0x000000122c12a210 */ /* 0x001fca0007f7e0ff */
[----:B------:R-:W-:Y:S01]  /*60f30*/  @!P2 IMAD.X R19, R58, 0x1, R19, P3 ;  /* 0x000000013a13a824 */ /* 0x000fe200018e0613 */
[----:B------:R-:W-:-:S13]  /*60f40*/  ISETP.LT.OR P3, PT, R27, 0x141, !P1 ;  /* 0x000001411b00780c */ /* 0x000fda0004f61670 */
[----:B------:R-:W4:Y:S01]  /*60f50*/  @!P3 LDG.E.U8 R24, desc[UR26][R22.64+0x140] ;  /* 0x0001401a1618b981 */ /* 0x000f22000c1e1100 */
[----:B------:R-:W-:Y:S02]  /*60f60*/  ISETP.LT.OR P2, PT, R27, 0x142, !P1 ;  /* 0x000001421b00780c */ /* 0x000fe40004f41670 */
        /* <DEDUP_REMOVED lines=29> */
[----:B------:R-:W-:Y:S01]  /*61140*/  FFMA R18, R234, UR8, R18 ;  /* 0x00000008ea127c23 */ /* 0x000fe20008000012 */
[----:B------:R-:W-:Y:S01]  /*61150*/  ISETP.LT.OR P2, PT, R27, 0x149, !P1 ;  /* 0x000001491b00780c */ /* 0x000fe20004f41670 */
[----:B------:R-:W3:Y:S03]  /*61160*/  LDL.LU R234, [R1+0x1130] ;  /* 0x0011300001ea7983 */ /* 0x000ee60000300800 */
[----:B------:R-:W-:Y:S02]  /*61170*/  F2FP.SATFINITE.E4M3.F32.PACK_AB_MERGE_C R24, RZ, R18, RZ ;  /* 0x00000012ff18723e */ /* 0x000fe400048070ff */
[----:B------:R-:W-:-:S03]  /*61180*/  PRMT R18, RZ, 0x7610, R18 ;  /* 0x00007610ff127816 */ /* 0x000fc60000000012 */
[----:B------:R0:W-:Y:S04]  /*61190*/  @!P0 STG.E.U8 desc[UR26][R136.64+0x148], R24 ;  /* 0x0001481888008986 */ /* 0x0001e8000c10111a */
[----:B------:R-:W4:Y:S01]  /*611a0*/  @!P4 LDG.E.U8 R18, desc[UR26][R20.64+0x149] ;  /* 0x0001491a1412c981 */ /* 0x000f22000c1e1100 */
[----:B0-----:R-:W-:Y:S02]  /*611b0*/  PRMT R24, RZ, 0x7610, R24 ;  /* 0x00007610ff187816 */ /* 0x001fe40000000018 */
[----:B----4-:R-:W-:-:S04]  /*611c0*/  LOP3.LUT R18, R18, 0xff, RZ, 0xc0, !PT ;  /* 0x000000ff12127812 */ /* 0x010fc800078ec0ff */
[----:B------:R-:W-:-:S05]  /*611d0*/  F2FP.F16.E4M3.UNPACK_B R18, R18 ;  /* 0x00000012ff12723e */ /* 0x000fca00020006ff */
[----:B------:R-:W-:-:S05]  /*611e0*/  HADD2.F32 R18, -RZ, R18.H0_H0 ;  /* 0x20000012ff127230 */ /* 0x000fca0000004100 */
[----:B------:R-:W-:-:S04]  /*611f0*/  FMUL R18, R18, UR9 ;  /* 0x0000000912127c20 */ /* 0x000fc80008400000 */
[----:B------:R-:W-:Y:S01]  /*61200*/  FFMA R18, R77, UR8, R18 ;  /* 0x000000084d127c23 */ /* 0x000fe20008000012 */
[----:B------:R-:W-:Y:S01]  /*61210*/  LOP3.LUT P0, RZ, R10, 0x4000, RZ, 0xc0, !PT ;  /* 0x000040000aff7812 */ /* 0x000fe2000780c0ff */
[----:B------:R-:W4:Y:S03]  /*61220*/  LDL.LU R77, [R1+0x1134] ;  /* 0x00113400014d7983 */ /* 0x000f260000300800 */
        /* <DEDUP_REMOVED lines=143> */
[----:B------:R-:W-:Y:S02]  /*61b20*/  ISETP.LT.OR P2, PT, R27, 0x161, !P1 ;  /* 0x000001611b00780c */ /* 0x000fe40004f41670 */
[----:B------:R-:W-:Y:S01]  /*61b30*/  PRMT R24, RZ, 0x7610, R24 ;  /* 0x00007610ff187816 */ /* 0x000fe20000000018 */
[----:B------:R-:W3:Y:S01]  /*61b40*/  LDL.LU R234, [R1+0x1160] ;  /* 0x0011600001ea7983 */ /* 0x000ee20000300800 */
[----:B------:R-:W-:-:S05]  /*61b50*/  F2FP.SATFINITE.E4M3.F32.PACK_AB_MERGE_C R18, RZ, R18, RZ ;  /* 0x00000012ff12723e */ /* 0x000fca00048070ff */
[----:B------:R0:W-:Y:S02]  /*61b60*/  @!P0 STG.E.U8 desc[UR26][R136.64+0x160], R18 ;  /* 0x0001601288008986 */ /* 0x0001e4000c10111a */
[----:B0-----:R-:W-:-:S06]  /*61b70*/  PRMT R18, RZ, 0x7610, R18 ;  /* 0x00007610ff127816 */ /* 0x001fcc0000000012 */
[----:B------:R-:W2:Y:S02]  /*61b80*/  @!P4 LDG.E.U8 R18, desc[UR26][R20.64+0x161] ;  /* 0x0001611a1412c981 */ /* 0x000ea4000c1e1100 */
        /* <DEDUP_REMOVED lines=46> */
[----:B------:R-:W-:Y:S02]  /*61e70*/  ISETP.LT.OR P2, PT, R27, 0x169, !P1 ;  /* 0x000001691b00780c */ /* 0x000fe40004f41670 */
[----:B------:R-:W-:Y:S01]  /*61e80*/  PRMT R24, RZ, 0x7610, R24 ;  /* 0x00007610ff187816 */ /* 0x000fe20000000018 */
[----:B------:R-:W2:Y:S01]  /*61e90*/  LDL.LU R235, [R1+0x1170] ;  /* 0x0011700001eb7983 */ /* 0x000ea20000300800 */
        /* <DEDUP_REMOVED lines=49> */
[----:B------:R0:W-:Y:S02]  /*621b0*/  @!P0 STG.E.U8 desc[UR26][R182.64+0x170], R18 ;  /* 0x00017012b6008986 */ /* 0x0001e4000c10111a */
[----:B0-----:R-:W-:-:S06]  /*621c0*/  PRMT R18, RZ, 0x7610, R18 ;  /* 0x00007610ff127816 */ /* 0x001fcc0000000012 */
[----:B------:R-:W4:Y:S01]  /*621d0*/  @!P4 LDG.E.U8 R18, desc[UR26][R20.64+0x171] ;  /* 0x0001711a1412c981 */ /* 0x000f22000c1e1100 */
[----:B------:R-:W-:Y:S02]  /*621e0*/  ISETP.LT.OR P2, PT, R27, 0x171, !P1 ;  /* 0x000001711b00780c */ /* 0x000fe40004f41670 */
[----:B------:R-:W-:Y:S02]  /*621f0*/  PRMT R24, RZ, 0x7610, R24 ;  /* 0x00007610ff187816 */ /* 0x000fe40000000018 */
        /* <DEDUP_REMOVED lines=348> */
[----:B------:R-:W-:Y:S02]  /*637c0*/  @!P2 IMAD.X R19, R185, 0x1, R19, P3 ;  /* 0x00000001b913a824 */ /* 0x000fe400018e0613 */
[----:B------:R-:W2:Y:S04]  /*637d0*/  LDL.LU R185, [R1+0x1510] ;  /* 0x0015100001b97983 */ /* 0x000ea80000300800 */
[----:B------:R-:W2:Y:S01]  /*637e0*/  LDL.LU.64 R78, [R1+0x2a8] ;  /* 0x0002a800014e7983 */ /* 0x000ea20000300a00 */
        /* <DEDUP_REMOVED lines=15> */
[----:B------:R-:W-:Y:S02]  /*638e0*/  ISETP.LT.OR P2, PT, R27, 0x1a9, !P1 ;  /* 0x000001a91b00780c */ /* 0x000fe40004f41670 */
[----:B------:R-:W-:Y:S01]  /*638f0*/  PRMT R24, RZ, 0x7610, R24 ;  /* 0x00007610ff187816 */ /* 0x000fe20000000018 */
[----:B------:R-:W4:Y:S01]  /*63900*/  LDL.LU R77, [R1+0x11f0] ;  /* 0x0011f000014d7983 */ /* 0x000f220000300800 */
        /* <DEDUP_REMOVED lines=8> */
[----:B------:R-:W-:-:S05]  /*63990*/  FFMA R18, R235, UR8, R18 ;  /* 0x00000008eb127c23 */ /* 0x000fca0008000012 */
[----:B------:R-:W-:-:S05]  /*639a0*/  F2FP.SATFINITE.E4M3.F32.PACK_AB_MERGE_C R18, RZ, R18, RZ ;  /* 0x00000012ff12723e */ /* 0x000fca00048070ff */
[----:B------:R0:W-:Y:S02]  /*639b0*/  @!P4 STG.E.U8 desc[UR26][R78.64+0x1a9], R18 ;  /* 0x0001a9124e00c986 */ /* 0x0001e4000c10111a */
[----:B0-----:R-:W0:Y:S02]  /*639c0*/  @!P2 LDC.64 R18, c[0x0][0x5c0] ;  /* 0x00017000ff12ab82 */ /* 0x001e240000000a00 */
[----:B0-----:R-:W-:Y:S02]  /*639d0*/  @!P2 IADD3 R18, P3, R188, R18, RZ ;  /* 0x00000012bc12a210 */ /* 0x001fe40007f7e0ff */
[----:B------:R-:W-:Y:S01]  /*639e0*/  LOP3.LUT P0, RZ, R9, 0x400000, RZ, 0xc0, !PT ;  /* 0x0040000009ff7812 */ /* 0x000fe2000780c0ff */
[----:B------:R-:W2:Y:S02]  /*639f0*/  LDL.LU R188, [R1+0x150c] ;  /* 0x00150c0001bc7983 */ /* 0x000ea40000300800 */
[----:B------:R-:W-:Y:S01]  /*63a00*/  @!P2 IMAD.X R19, R189, 0x1, R19, P3 ;  /* 0x00000001bd13a824 */ /* 0x000fe200018e0613 */
[C---:B------:R-:W-:Y:S01]  /*63a10*/  ISETP.LT.OR P3, PT, R27.reuse, 0x1a9, !P1 ;  /* 0x000001a91b00780c */ /* 0x040fe20004f61670 */
[----:B------:R-:W2:Y:S01]  /*63a20*/  LDL.LU R189, [R1+0x1508] ;  /* 0x0015080001bd7983 */ /* 0x000ea20000300800 */
[----:B------:R-:W-:-:S03]  /*63a30*/  ISETP.LT.OR P2, PT, R27, 0x1aa, !P1 ;  /* 0x000001aa1b00780c */ /* 0x000fc60004f41670 */
[----:B------:R-:W2:Y:S08]  /*63a40*/  LDL.LU R235, [R1+0x11f4] ;  /* 0x0011f40001eb7983 */ /* 0x000eb00000300800 */
[----:B------:R-:W3:Y:S02]  /*63a50*/  @!P3 LDG.E.U8 R24, desc[UR26][R22.64+0x1a8] ;  /* 0x0001a81a1618b981 */ /* 0x000ee4000c1e1100 */
        /* <DEDUP_REMOVED lines=8> */
[----:B0-----:R-:W-:Y:S01]  /*63ae0*/  PRMT R24, RZ, 0x7610, R24 ;  /* 0x00007610ff187816 */ /* 0x001fe20000000018 */
[----:B------:R-:W0:Y:S05]  /*63af0*/  @!P2 LDC.64 R18, c[0x0][0x5c0] ;  /* 0x00017000ff12ab82 */ /* 0x000e2a0000000a00 */
[----:B------:R-:W4:Y:S01]  /*63b00*/  @!P2 LDG.E.U8 R24, desc[UR26][R22.64+0x1a9] ;  /* 0x0001a91a1618a981 */ /* 0x000f22000c1e1100 */
[----:B0-----:R-:W-:-:S03]  /*63b10*/  @!P2 IADD3 R18, P3, R190, R18, RZ ;  /* 0x00000012be12a210 */ /* 0x001fc60007f7e0ff */
[----:B------:R-:W3:Y:S02]  /*63b20*/  LDL.LU R190, [R1+0x1504] ;  /* 0x0015040001be7983 */ /* 0x000ee40000300800 */
[----:B------:R-:W-:Y:S02]  /*63b30*/  @!P2 IMAD.X R19, R191, 0x1, R19, P3 ;  /* 0x00000001bf13a824 */ /* 0x000fe400018e0613 */
[----:B------:R-:W3:Y:S01]  /*63b40*/  LDL.LU R191, [R1+0x1500] ;  /* 0x0015000001bf7983 */ /* 0x000ee20000300800 */
        /* <DEDUP_REMOVED lines=20> */
[----:B---3--:R0:W-:Y:S02]  /*63c90*/  @!P0 STG.E.U8 desc[UR26][R190.64+0x1b0], R18 ;  /* 0x0001b012be008986 */ /* 0x0081e4000c10111a */
[----:B0-----:R-:W-:-:S06]  /*63ca0*/  PRMT R18, RZ, 0x7610, R18 ;  /* 0x00007610ff127816 */ /* 0x001fcc0000000012 */
[----:B------:R-:W3:Y:S02]  /*63cb0*/  @!P4 LDG.E.U8 R18, desc[UR26][R20.64+0x1b1] ;  /* 0x0001b11a1412c981 */ /* 0x000ee4000c1e1100 */
        /* <DEDUP_REMOVED lines=8> */
[----:B0-----:R-:W-:-:S05]  /*63d40*/  @!P2 IADD3 R18, P3, R230, R18, RZ ;  /* 0x00000012e612a210 */ /* 0x001fca0007f7e0ff */
[----:B------:R-:W-:Y:S01]  /*63d50*/  @!P2 IMAD.X R19, R186, 0x1, R19, P3 ;  /* 0x00000001ba13a824 */ /* 0x000fe200018e0613 */
[----:B------:R-:W-:Y:S02]  /*63d60*/  ISETP.LT.OR P3, PT, R27, 0x1b1, !P1 ;  /* 0x000001b11b00780c */ /* 0x000fe40004f61670 */
[----:B------:R-:W-:Y:S01]  /*63d70*/  LOP3.LUT P0, RZ, R9, 0x100000, RZ, 0xc0, !PT ;  /* 0x0010000009ff7812 */ /* 0x000fe2000780c0ff */
[----:B------:R-:W3:Y:S01]  /*63d80*/  LDL.LU R186, [R1+0x14fc] ;  /* 0x0014fc0001ba7983 */ /* 0x000ee20000300800 */
[----:B------:R-:W-:-:S03]  /*63d90*/  ISETP.LT.OR P2, PT, R27, 0x1b2, !P1 ;  /* 0x000001b21b00780c */ /* 0x000fc60004f41670 */
[----:B------:R-:W3:Y:S06]  /*63da0*/  LDL.LU R234, [R1+0x1204] ;  /* 0x0012040001ea7983 */ /* 0x000eec0000300800 */
[----:B------:R-:W4:Y:S02]  /*63db0*/  @!P3 LDG.E.U8 R24, desc[UR26][R22.64+0x1b0] ;  /* 0x0001b01a1618b981 */ /* 0x000f24000c1e1100 */
        /* <DEDUP_REMOVED lines=8> */
[----:B0-----:R-:W-:Y:S01]  /*63e40*/  PRMT R24, RZ, 0x7610, R24 ;  /* 0x00007610ff187816 */ /* 0x001fe20000000018 */
[----:B------:R-:W0:Y:S05]  /*63e50*/  @!P2 LDC.64 R18, c[0x0][0x5c0] ;  /* 0x00017000ff12ab82 */ /* 0x000e2a0000000a00 */
[----:B------:R-:W2:Y:S01]  /*63e60*/  @!P2 LDG.E.U8 R24, desc[UR26][R22.64+0x1b1] ;  /* 0x0001b11a1618a981 */ /* 0x000ea2000c1e1100 */
[----:B0-----:R-:W-:-:S05]  /*63e70*/  @!P2 IADD3 R18, P3, R231, R18, RZ ;  /* 0x00000012e712a210 */ /* 0x001fca0007f7e0ff */
[----:B------:R-:W-:Y:S02]  /*63e80*/  @!P2 IMAD.X R19, R187, 0x1, R19, P3 ;  /* 0x00000001bb13a824 */ /* 0x000fe400018e0613 */
[----:B------:R-:W4:Y:S01]  /*63e90*/  LDL.LU R187, [R1+0x14f8] ;  /* 0x0014f80001bb7983 */ /* 0x000f220000300800 */
        /* <DEDUP_REMOVED lines=20> */
[----:B----4-:R0:W-:Y:S02]  /*63fe0*/  @!P0 STG.E.U8 desc[UR26][R186.64+0x1b8], R18 ;  /* 0x0001b812ba008986 */ /* 0x0101e4000c10111a */
        /* <DEDUP_REMOVED lines=12> */
[----:B------:R-:W4:Y:S02]  /*640b0*/  LDL.LU R112, [R1+0x14f4] ;  /* 0x0014f40001707983 */ /* 0x000f240000300800 */
[----:B------:R-:W-:Y:S01]  /*640c0*/  @!P2 IMAD.X R19, R113, 0x1, R19, P3 ;  /* 0x000000017113a824 */ /* 0x000fe200018e0613 */
[C---:B------:R-:W-:Y:S01]  /*640d0*/  ISETP.LT.OR P3, PT, R27.reuse, 0x1b9, !P1 ;  /* 0x000001b91b00780c */ /* 0x040fe20004f61670 */
[----:B------:R-:W4:Y:S01]  /*640e0*/  LDL.LU R113, [R1+0x14f0] ;  /* 0x0014f00001717983 */ /* 0x000f220000300800 */
[----:B------:R-:W-:-:S03]  /*640f0*/  ISETP.LT.OR P2, PT, R27, 0x1ba, !P1 ;  /* 0x000001ba1b00780c */ /* 0x000fc60004f41670 */
[----:B------:R-:W4:Y:S08]  /*64100*/  LDL.LU R77, [R1+0x1214] ;  /* 0x00121400014d7983 */ /* 0x000f300000300800 */
[----:B------:R-:W2:Y:S02]  /*64110*/  @!P3 LDG.E.U8 R24, desc[UR26][R22.64+0x1b8] ;  /* 0x0001b81a1618b981 */ /* 0x000ea4000c1e1100 */
        /* <DEDUP_REMOVED lines=8> */
[----:B0-----:R-:W-:Y:S01]  /*641a0*/  PRMT R24, RZ, 0x7610, R24 ;  /* 0x00007610ff187816 */ /* 0x001fe20000000018 */
[----:B------:R-:W0:Y:S05]  /*641b0*/  @!P2 LDC.64 R18, c[0x0][0x5c0] ;  /* 0x00017000ff12ab82 */ /* 0x000e2a0000000a00 */
[----:B------:R-:W3:Y:S01]  /*641c0*/  @!P2 LDG.E.U8 R24, desc[UR26][R22.64+0x1b9] ;  /* 0x0001b91a1618a981 */ /* 0x000ee2000c1e1100 */
[----:B0-----:R-:W-:-:S03]  /*641d0*/  @!P2 IADD3 R18, P3, R114, R18, RZ ;  /* 0x000000127212a210 */ /* 0x001fc60007f7e0ff */
[----:B------:R-:W2:Y:S02]  /*641e0*/  LDL.LU R114, [R1+0x14ec] ;  /* 0x0014ec0001727983 */ /* 0x000ea40000300800 */
[----:B------:R-:W-:Y:S02]  /*641f0*/  @!P2 IMAD.X R19, R115, 0x1, R19, P3 ;  /* 0x000000017313a824 */ /* 0x000fe400018e0613 */
[----:B------:R-:W2:Y:S01]  /*64200*/  LDL.LU R115, [R1+0x14e8] ;  /* 0x0014e80001737983 */ /* 0x000ea20000300800 */
        /* <DEDUP_REMOVED lines=20> */
[----:B--2---:R0:W-:Y:S02]  /*64350*/  @!P0 STG.E.U8 desc[UR26][R114.64+0x1c0], R18 ;  /* 0x0001c01272008986 */ /* 0x0041e4000c10111a */
        /* <DEDUP_REMOVED lines=67> */
[----:B------:R-:W3:Y:S02]  /*64790*/  LDL.LU R104, [R1+0x14d4] ;  /* 0x0014d40001687983 */ /* 0x000ee40000300800 */
[----:B------:R-:W-:Y:S01]  /*647a0*/  @!P2 IMAD.X R19, R105, 0x1, R19, P3 ;  /* 0x000000016913a824 */ /* 0x000fe200018e0613 */
[C---:B------:R-:W-:Y:S01]  /*647b0*/  ISETP.LT.OR P3, PT, R27.reuse, 0x1c9, !P1 ;  /* 0x000001c91b00780c */ /* 0x040fe20004f61670 */
[----:B------:R-:W3:Y:S01]  /*647c0*/  LDL.LU R105, [R1+0x14d0] ;  /* 0x0014d00001697983 */ /* 0x000ee20000300800 */
[----:B------:R-:W-:-:S03]  /*647d0*/  ISETP.LT.OR P2, PT, R27, 0x1ca, !P1 ;  /* 0x000001ca1b00780c */ /* 0x000fc60004f41670 */
[----:B------:R-:W3:Y:S08]  /*647e0*/  LDL.LU R234, [R1+0x1234] ;  /* 0x0012340001ea7983 */ /* 0x000ef00000300800 */
[----:B------:R-:W4:Y:S02]  /*647f0*/  @!P3 LDG.E.U8 R24, desc[UR26][R22.64+0x1c8] ;  /* 0x0001c81a1618b981 */ /* 0x000f24000c1e1100 */
[----:B----4-:R-:W-:-:S04]  /*64800*/  LOP3.LUT R24, R24, 0xff, RZ, 0xc0, !PT ;  /* 0x000000ff18187812 */ /* 0x010fc800078ec0ff */
[----:B------:R-:W-:-:S05]  /*64810*/  F2FP.F16.E4M3.UNPACK_B R24, R24 ;  /* 0x00000018ff18723e */ /* 0x000fca00020006ff */
[----:B------:R-:W-:-:S05]  /*64820*/  HADD2.F32 R24, -RZ, R24.H0_H0 ;  /* 0x20000018ff187230 */ /* 0x000fca0000004100 */
[----:B------:R-:W-:-:S04]  /*64830*/  FMUL R24, R24, UR9 ;  /* 0x0000000918187c20 */ /* 0x000fc80008400000 */
[----:B------:R-:W-:Y:S02]  /*64840*/  FFMA R24, R77, UR8, R24 ;  /* 0x000000084d187c23 */ /* 0x000fe40008000018 */
[----:B------:R-:W4:Y:S03]  /*64850*/  LDL.LU R77, [R1+0x1238] ;  /* 0x00123800014d7983 */ /* 0x000f260000300800 */
[----:B------:R-:W-:Y:S02]  /*64860*/  F2FP.SATFINITE.E4M3.F32.PACK_AB_MERGE_C R25, RZ, R24, RZ ;  /* 0x00000018ff19723e */ /* 0x000fe400048070ff */
[----:B------:R-:W-:-:S03]  /*64870*/  PRMT R24, RZ, 0x7610, R24 ;  /* 0x00007610ff187816 */ /* 0x000fc60000000018 */
[----:B------:R0:W-:Y:S04]  /*64880*/  @!P3 STG.E.U8 desc[UR26][R18.64+0x1c8], R25 ;  /* 0x0001c8191200b986 */ /* 0x0001e8000c10111a */
[----:B------:R-:W2:Y:S01]  /*64890*/  @!P2 LDG.E.U8 R24, desc[UR26][R22.64+0x1c9] ;  /* 0x0001c91a1618a981 */ /* 0x000ea2000c1e1100 */
[----:B0-----:R-:W0:Y:S02]  /*648a0*/  @!P2 LDC.64 R18, c[0x0][0x5c0] ;  /* 0x00017000ff12ab82 */ /* 0x001e240000000a00 */
[----:B0-----:R-:W-:Y:S02]  /*648b0*/  @!P2 IADD3 R18, P3, R106, R18, RZ ;  /* 0x000000126a12a210 */ /* 0x001fe40007f7e0ff */
[----:B------:R-:W4:Y:S03]  /*648c0*/  LDL.LU R106, [R1+0x14cc] ;  /* 0x0014cc00016a7983 */ /* 0x000f260000300800 */
[----:B------:R-:W-:-:S02]  /*648d0*/  @!P2 IMAD.X R19, R107, 0x1, R19, P3 ;  /* 0x000000016b13a824 */ /* 0x000fc400018e0613 */
        /* <DEDUP_REMOVED lines=8> */
[----:B------:R-:W-:Y:S02]  /*64960*/  F2FP.SATFINITE.E4M3.F32.PACK_AB_MERGE_C R25, RZ, R24, RZ ;  /* 0x00000018ff19723e */ /* 0x000fe400048070ff */
[----:B------:R-:W-:-:S03]  /*64970*/  PRMT R24, RZ, 0x7610, R24 ;  /* 0x00007610ff187816 */ /* 0x000fc60000000018 */
[----:B------:R0:W-:Y:S04]  /*64980*/  @!P2 STG.E.U8 desc[UR26][R18.64+0x1c9], R25 ;  /* 0x0001c9191200a986 */ /* 0x0001e8000c10111a */
        /* <DEDUP_REMOVED lines=10> */
[----:B----4-:R-:W-:Y:S04]  /*64a30*/  @!P0 STG.E.U8 desc[UR26][R106.64+0x1d0], R35 ;  /* 0x0001d0236a008986 */ /* 0x010fe8000c10111a */
[----:B------:R-:W4:Y:S01]  /*64a40*/  @!P4 LDG.E.U8 R24, desc[UR26][R20.64+0x1d1] ;  /* 0x0001d11a1418c981 */ /* 0x000f22000c1e1100 */
[----:B0-----:R-:W0:Y:S02]  /*64a50*/  @!P2 LDC.64 R18, c[0x0][0x5c0] ;  /* 0x00017000ff12ab82 */ /* 0x001e240000000a00 */
[----:B0-----:R-:W-:Y:S02]  /*64a60*/  @!P2 IADD3 R18, P3, R100, R18, RZ ;  /* 0x000000126412a210 */ /* 0x001fe40007f7e0ff */
[----:B------:R-:W-:Y:S01]  /*64a70*/  LOP3.LUT P0, RZ, R9, 0x1000, RZ, 0xc0, !PT ;  /* 0x0000100009ff7812 */ /* 0x000fe2000780c0ff */
[----:B------:R-:W3:Y:S02]  /*64a80*/  LDL.LU R100, [R1+0x14c4] ;  /* 0x0014c40001647983 */ /* 0x000ee40000300800 */
[----:B------:R-:W-:Y:S01]  /*64a90*/  @!P2 IMAD.X R19, R101, 0x1, R19, P3 ;  /* 0x000000016513a824 */ /* 0x000fe200018e0613 */
[----:B------:R-:W-:-:S02]  /*64aa0*/  ISETP.LT.OR P3, PT, R27, 0x1d1, !P1 ;  /* 0x000001d11b00780c */ /* 0x000fc40004f61670 */
[----:B----4-:R-:W-:Y:S01]  /*64ab0*/  LOP3.LUT R24, R24, 0xff, RZ, 0xc0, !PT ;  /* 0x000000ff18187812 */ /* 0x010fe200078ec0ff */
[----:B------:R-:W4:Y:S03]  /*64ac0*/  LDL.LU R101, [R1+0x14c0] ;  /* 0x0014c00001657983 */ /* 0x000f260000300800 */
        /* <DEDUP_REMOVED lines=9> */
[----:B------:R-:W2:Y:S02]  /*64b60*/  @!P3 LDG.E.U8 R24, desc[UR26][R22.64+0x1d0] ;  /* 0x0001d01a1618b981 */ /* 0x000ea4000c1e1100 */
[----:B--2---:R-:W-:-:S04]  /*64b70*/  LOP3.LUT R24, R24, 0xff, RZ, 0xc0, !PT ;  /* 0x000000ff18187812 */ /* 0x004fc800078ec0ff */
[----:B------:R-:W-:-:S05]  /*64b80*/  F2FP.F16.E4M3.UNPACK_B R24, R24 ;  /* 0x00000018ff18723e */ /* 0x000fca00020006ff */
[----:B------:R-:W-:-:S05]  /*64b90*/  HADD2.F32 R24, -RZ, R24.H0_H0 ;  /* 0x20000018ff187230 */ /* 0x000fca0000004100 */
[----:B------:R-:W-:-:S04]  /*64ba0*/  FMUL R24, R24, UR9 ;  /* 0x0000000918187c20 */ /* 0x000fc80008400000 */
[----:B------:R-:W-:Y:S02]  /*64bb0*/  FFMA R24, R235, UR8, R24 ;  /* 0x00000008eb187c23 */ /* 0x000fe40008000018 */
[----:B------:R-:W2:Y:S03]  /*64bc0*/  LDL.LU R235, [R1+0x1248] ;  /* 0x0012480001eb7983 */ /* 0x000ea60000300800 */
[----:B0-----:R-:W-:Y:S02]  /*64bd0*/  F2FP.SATFINITE.E4M3.F32.PACK_AB_MERGE_C R25, RZ, R24, RZ ;  /* 0x00000018ff19723e */ /* 0x001fe400048070ff */
[----:B------:R-:W-:-:S03]  /*64be0*/  PRMT R24, RZ, 0x7610, R24 ;  /* 0x00007610ff187816 */ /* 0x000fc60000000018 */
[----:B------:R0:W-:Y:S04]  /*64bf0*/  @!P3 STG.E.U8 desc[UR26][R18.64+0x1d0], R25 ;  /* 0x0001d0191200b986 */ /* 0x0001e8000c10111a */
[----:B------:R-:W3:Y:S01]  /*64c00*/  @!P2 LDG.E.U8 R24, desc[UR26][R22.64+0x1d1] ;  /* 0x0001d11a1618a981 */ /* 0x000ee2000c1e1100 */
[----:B0-----:R-:W0:Y:S02]  /*64c10*/  @!P2 LDC.64 R18, c[0x0][0x5c0] ;  /* 0x00017000ff12ab82 */ /* 0x001e240000000a00 */
[----:B0-----:R-:W-:Y:S02]  /*64c20*/  @!P2 IADD3 R18, P3, R102, R18, RZ ;  /* 0x000000126612a210 */ /* 0x001fe40007f7e0ff */
[----:B------:R-:W2:Y:S03]  /*64c30*/  LDL.LU R102, [R1+0x14bc] ;  /* 0x0014bc0001667983 */ /* 0x000ea60000300800 */
[----:B------:R-:W-:-:S02]  /*64c40*/  @!P2 IMAD.X R19, R103, 0x1, R19, P3 ;  /* 0x000000016713a824 */ /* 0x000fc400018e0613 */
        /* <DEDUP_REMOVED lines=10> */
[----:B------:R0:W-:Y:S04]  /*64cf0*/  @!P2 STG.E.U8 desc[UR26][R18.64+0x1d1], R25 ;  /* 0x0001d1191200a986 */ /* 0x0001e8000c10111a */
        /* <DEDUP_REMOVED lines=8> */
[----:B--2---:R-:W-:Y:S04]  /*64d80*/  @!P0 STG.E.U8 desc[UR26][R102.64+0x1d8], R35 ;  /* 0x0001d82366008986 */ /* 0x004fe8000c10111a */
[----:B------:R-:W2:Y:S01]  /*64d90*/  @!P4 LDG.E.U8 R24, desc[UR26][R20.64+0x1d9] ;  /* 0x0001d91a1418c981 */ /* 0x000ea2000c1e1100 */
[----:B------:R-:W-:-:S13]  /*64da0*/  ISETP.LT.OR P2, PT, R27, 0x1d9, !P1 ;  /* 0x000001d91b00780c */ /* 0x000fda0004f41670 */
[----:B0-----:R-:W0:Y:S02]  /*64db0*/  @!P2 LDC.64 R18, c[0x0][0x5c0] ;  /* 0x00017000ff12ab82 */ /* 0x001e240000000a00 */
[----:B0-----:R-:W-:-:S05]  /*64dc0*/  @!P2 IADD3 R18, P3, R135, R18, RZ ;  /* 0x000000128712a210 */ /* 0x001fca0007f7e0ff */
[----:B------:R-:W-:Y:S01]  /*64dd0*/  @!P2 IMAD.X R19, R15, 0x1, R19, P3 ;  /* 0x000000010f13a824 */ /* 0x000fe200018e0613 */
[----:B------:R-:W-:Y:S02]  /*64de0*/  ISETP.LT.OR P3, PT, R27, 0x1d9, !P1 ;  /* 0x000001d91b00780c */ /* 0x000fe40004f61670 */
[----:B--2---:R-:W-:-:S04]  /*64df0*/  LOP3.LUT R24, R24, 0xff, RZ, 0xc0, !PT ;  /* 0x000000ff18187812 */ /* 0x004fc800078ec0ff */
[----:B------:R-:W-:-:S05]  /*64e00*/  F2FP.F16.E4M3.UNPACK_B R24, R24 ;  /* 0x00000018ff18723e */ /* 0x000fca00020006ff */
[----:B------:R-:W-:-:S05]  /*64e10*/  HADD2.F32 R24, -RZ, R24.H0_H0 ;  /* 0x20000018ff187230 */ /* 0x000fca0000004100 */
[----:B------:R-:W-:-:S04]  /*64e20*/  FMUL R24, R24, UR9 ;  /* 0x0000000918187c20 */ /* 0x000fc80008400000 */
[----:B------:R-:W-:Y:S01]  /*64e30*/  FFMA R24, R235, UR8, R24 ;  /* 0x00000008eb187c23 */ /* 0x000fe20008000018 */
[----:B------:R-:W-:Y:S01]  /*64e40*/  ISETP.LT.OR P2, PT, R27, 0x1da, !P1 ;  /* 0x000001da1b00780c */ /* 0x000fe20004f41670 */
[----:B------:R-:W2:Y:S01]  /*64e50*/  LDL.LU R235, [R1+0x1250] ;  /* 0x0012500001eb7983 */ /* 0x000ea20000300800 */
[----:B------:R-:W-:-:S03]  /*64e60*/  LOP3.LUT P0, RZ, R9, 0x400, RZ, 0xc0, !PT ;  /* 0x0000040009ff7812 */ /* 0x000fc6000780c0ff */
[----:B------:R-:W5:Y:S01]  /*64e70*/  LDL.LU R15, [R1+0x14b4] ;  /* 0x0014b400010f7983 */ /* 0x000f620000300800 */
[----:B------:R-:W-:Y:S02]  /*64e80*/  F2FP.SATFINITE.E4M3.F32.PACK_AB_MERGE_C R25, RZ, R24, RZ ;  /* 0x00000018ff19723e */ /* 0x000fe400048070ff */
[----:B------:R-:W-:Y:S01]  /*64e90*/  PRMT R24, RZ, 0x7610, R24 ;  /* 0x00007610ff187816 */ /* 0x000fe20000000018 */
[----:B------:R-:W4:Y:S04]  /*64ea0*/  LDL.LU R77, [R1+0x1254] ;  /* 0x00125400014d7983 */ /* 0x000f280000300800 */
[----:B------:R0:W-:Y:S04]  /*64eb0*/  @!P4 STG.E.U8 desc[UR26][R100.64+0x1d9], R25 ;  /* 0x0001d9196400c986 */ /* 0x0001e8000c10111a */
[----:B------:R-:W3:Y:S02]  /*64ec0*/  @!P3 LDG.E.U8 R24, desc[UR26][R22.64+0x1d8] ;  /* 0x0001d81a1618b981 */ /* 0x000ee4000c1e1100 */
[----:B---3--:R-:W-:-:S04]  /*64ed0*/  LOP3.LUT R24, R24, 0xff, RZ, 0xc0, !PT ;  /* 0x000000ff18187812 */ /* 0x008fc800078ec0ff */
[----:B------:R-:W-:-:S05]  /*64ee0*/  F2FP.F16.E4M3.UNPACK_B R24, R24 ;  /* 0x00000018ff18723e */ /* 0x000fca00020006ff */
[----:B------:R-:W-:-:S05]  /*64ef0*/  HADD2.F32 R24, -RZ, R24.H0_H0 ;  /* 0x20000018ff187230 */ /* 0x000fca0000004100 */
[----:B------:R-:W-:-:S04]  /*64f00*/  FMUL R24, R24, UR9 ;  /* 0x0000000918187c20 */ /* 0x000fc80008400000 */
[----:B------:R-:W-:Y:S01]  /*64f10*/  FFMA R24, R234, UR8, R24 ;  /* 0x00000008ea187c23 */ /* 0x000fe20008000018 */
[----:B------:R-:W-:Y:S01]  /*64f20*/  LOP3.LUT P4, RZ, R9, 0x200, RZ, 0xc0, !PT ;  /* 0x0000020009ff7812 */ /* 0x000fe2000788c0ff */
[----:B------:R-:W3:Y:S03]  /*64f30*/  LDL.LU R234, [R1+0x1258] ;  /* 0x0012580001ea7983 */ /* 0x000ee60000300800 */
[----:B0-----:R-:W-:-:S05]  /*64f40*/  F2FP.SATFINITE.E4M3.F32.PACK_AB_MERGE_C R25, RZ, R24, RZ ;  /* 0x00000018ff19723e */ /* 0x001fca00048070ff */
[----:B------:R0:W-:Y:S02]  /*64f50*/  @!P3 STG.E.U8 desc[UR26][R18.64+0x1d8], R25 ;  /* 0x0001d8191200b986 */ /* 0x0001e4000c10111a */
[----:B0-----:R-:W0:Y:S01]  /*64f60*/  @!P2 LDC.64 R18, c[0x0][0x5c0] ;  /* 0x00017000ff12ab82 */ /* 0x001e220000000a00 */
[----:B------:R-:W-:Y:S02]  /*64f70*/  PRMT R24, RZ, 0x7610, R24 ;  /* 0x00007610ff187816 */ /* 0x000fe40000000018 */
[----:B0-----:R-:W-:-:S05]  /*64f80*/  @!P2 IADD3 R18, P3, R132, R18, RZ ;  /* 0x000000128412a210 */ /* 0x001fca0007f7e0ff */
[----:B------:R-:W-:Y:S01]  /*64f90*/  @!P2 IMAD.X R19, R134, 0x1, R19, P3 ;  /* 0x000000018613a824 */ /* 0x000fe200018e0613 */
[----:B------:R-:W-:-:S13]  /*64fa0*/  ISETP.LT.OR P3, PT, R27, 0x1da, !P1 ;  /* 0x000001da1b00780c */ /* 0x000fda0004f61670 */
[----:B------:R-:W2:Y:S02]  /*64fb0*/  @!P3 LDG.E.U8 R24, desc[UR26][R22.64+0x1d9] ;  /* 0x0001d91a1618b981 */ /* 0x000ea4000c1e1100 */
[----:B--2---:R-:W-:-:S04]  /*64fc0*/  LOP3.LUT R24, R24, 0xff, RZ, 0xc0, !PT ;  /* 0x000000ff18187812 */ /* 0x004fc800078ec0ff */
[----:B------:R-:W-:-:S05]  /*64fd0*/  F2FP.F16.E4M3.UNPACK_B R24, R24 ;  /* 0x00000018ff18723e */ /* 0x000fca00020006ff */
[----:B------:R-:W-:-:S05]  /*64fe0*/  HADD2.F32 R24, -RZ, R24.H0_H0 ;  /* 0x20000018ff187230 */ /* 0x000fca0000004100 */
[----:B------:R-:W-:-:S04]  /*64ff0*/  FMUL R24, R24, UR9 ;  /* 0x0000000918187c20 */ /* 0x000fc80008400000 */
[----:B------:R-:W-:Y:S02]  /*65000*/  FFMA R24, R235, UR8, R24 ;  /* 0x00000008eb187c23 */ /* 0x000fe40008000018 */
[----:B------:R-:W2:Y:S03]  /*65010*/  LDL.LU R235, [R1+0x125c] ;  /* 0x00125c0001eb7983 */ /* 0x000ea60000300800 */
        /* <DEDUP_REMOVED lines=11> */
[----:B------:R-:W-:Y:S04]  /*650d0*/  @!P0 STG.E.U8 desc[UR26][R98.64+0x1e0], R35 ;  /* 0x0001e02362008986 */ /* 0x000fe8000c10111a */
[----:B------:R-:W4:Y:S01]  /*650e0*/  @!P4 LDG.E.U8 R24, desc[UR26][R20.64+0x1e1] ;  /* 0x0001e11a1418c981 */ /* 0x000f22000c1e1100 */
[----:B------:R-:W-:-:S13]  /*650f0*/  ISETP.LT.OR P0, PT, R27, 0x1e1, !P1 ;  /* 0x000001e11b00780c */ /* 0x000fda0004f01670 */
        /* <DEDUP_REMOVED lines=8> */
[----:B---3--:R-:W-:Y:S01]  /*65180*/  FFMA R24, R234, UR8, R24 ;  /* 0x00000008ea187c23 */ /* 0x008fe20008000018 */
[----:B------:R-:W-:Y:S01]  /*65190*/  ISETP.LT.OR P0, PT, R27, 0x1e2, !P1 ;  /* 0x000001e21b00780c */ /* 0x000fe20004f01670 */
[----:B------:R-:W3:Y:S04]  /*651a0*/  LDL.LU R234, [R1+0x1260] ;  /* 0x0012600001ea7983 */ /* 0x000ee80000300800 */
[----:B------:R-:W4:Y:S01]  /*651b0*/  LDL.LU R77, [R1+0x1264] ;  /* 0x00126400014d7983 */ /* 0x000f220000300800 */
        /* <DEDUP_REMOVED lines=8> */
[----:B------:R-:W-:Y:S01]  /*65240*/  FFMA R24, R235, UR8, R24 ;  /* 0x00000008eb187c23 */ /* 0x000fe20008000018 */
[----:B------:R-:W-:Y:S01]  /*65250*/  LOP3.LUT P4, RZ, R9, 0x80, RZ, 0xc0, !PT ;  /* 0x0000008009ff7812 */ /* 0x000fe2000788c0ff */
[----:B------:R-:W2:Y:S03]  /*65260*/  LDL.LU R235, [R1+0x1268] ;  /* 0x0012680001eb7983 */ /* 0x000ea60000300800 */
[----:B0-----:R-:W-:Y:S02]  /*65270*/  F2FP.SATFINITE.E4M3.F32.PACK_AB_MERGE_C R25, RZ, R24, RZ ;  /* 0x00000018ff19723e */ /* 0x001fe400048070ff */
[----:B------:R-:W-:-:S03]  /*65280*/  PRMT R24, RZ, 0x7610, R24 ;  /* 0x00007610ff187816 */ /* 0x000fc60000000018 */
[----:B------:R0:W-:Y:S04]  /*65290*/  @!P3 STG.E.U8 desc[UR26][R18.64+0x1e0], R25 ;  /* 0x0001e0191200b986 */ /* 0x0001e8000c10111a */
[----:B------:R-:W3:Y:S01]  /*652a0*/  @!P0 LDG.E.U8 R24, desc[UR26][R22.64+0x1e1] ;  /* 0x0001e11a16188981 */ /* 0x000ee2000c1e1100 */
[----:B0-----:R-:W0:Y:S02]  /*652b0*/  @!P0 LDC.64 R18, c[0x0][0x5c0] ;  /* 0x00017000ff128b82 */ /* 0x001e240000000a00 */
        /* <DEDUP_REMOVED lines=17> */
[----:B------:R-:W-:Y:S01]  /*653d0*/  FFMA R24, R77, UR8, R24 ;  /* 0x000000084d187c23 */ /* 0x000fe20008000018 */
[C---:B------:R-:W-:Y:S02]  /*653e0*/  LOP3.LUT P0, RZ, R12.reuse, 0x40, RZ, 0xc0, !PT ;  /* 0x000000400cff7812 */ /* 0x040fe4000780c0ff */
[----:B------:R-:W-:Y:S01]  /*653f0*/  LOP3.LUT P2, RZ, R12, 0x80, RZ, 0xc0, !PT ;  /* 0x000000800cff7812 */ /* 0x000fe2000784c0ff */
[----:B------:R-:W4:Y:S01]  /*65400*/  LDL.LU R77, [R1+0x1270] ;  /* 0x00127000014d7983 */ /* 0x000f220000300800 */
[----:B------:R-:W-:Y:S02]  /*65410*/  F2FP.SATFINITE.E4M3.F32.PACK_AB_MERGE_C R35, RZ, R24, RZ ;  /* 0x00000018ff23723e */ /* 0x000fe400048070ff */
[----:B------:R-:W-:-:S03]  /*65420*/  PRMT R24, RZ, 0x7610, R24 ;  /* 0x00007610ff187816 */ /* 0x000fc60000000018 */
[----:B------:R-:W-:Y:S04]  /*65430*/  @!P3 STG.E.U8 desc[UR26][R94.64+0x1e8], R35 ;  /* 0x0001e8235e00b986 */ /* 0x000fe8000c10111a */
[----:B------:R-:W2:Y:S01]  /*65440*/  @!P4 LDG.E.U8 R24, desc[UR26][R20.64+0x1e9] ;  /* 0x0001e91a1418c981 */ /* 0x000ea2000c1e1100 */
        /* <DEDUP_REMOVED lines=21> */
[----:B0-----:R-:W-:Y:S02]  /*655a0*/  F2FP.SATFINITE.E4M3.F32.PACK_AB_MERGE_C R25, RZ, R24, RZ ;  /* 0x00000018ff19723e */ /* 0x001fe400048070ff */
[----:B------:R-:W-:-:S03]  /*655b0*/  PRMT R24, RZ, 0x7610, R24 ;  /* 0x00007610ff187816 */ /* 0x000fc60000000018 */
[----:B------:R0:W-:Y:S04]  /*655c0*/  @!P3 STG.E.U8 desc[UR26][R18.64+0x1e8], R25 ;  /* 0x0001e8191200b986 */ /* 0x0001e8000c10111a */
[----:B------:R-:W4:Y:S01]  /*655d0*/  @!P2 LDG.E.U8 R24, desc[UR26][R22.64+0x1e9] ;  /* 0x0001e91a1618a981 */ /* 0x000f22000c1e1100 */
[----:B0-----:R-:W0:Y:S02]  /*655e0*/  @!P2 LDC.64 R18, c[0x0][0x5c0] ;  /* 0x00017000ff12ab82 */ /* 0x001e240000000a00 */
[----:B0-----:R-:W-:-:S05]  /*655f0*/  @!P2 IADD3 R18, P3, R70, R18, RZ ;  /* 0x000000124612a210 */ /* 0x001fca0007f7e0ff */
[----:B------:R-:W-:Y:S01]  /*65600*/  @!P2 IMAD.X R19, R71, 0x1, R19, P3 ;  /* 0x000000014713a824 */ /* 0x000fe200018e0613 */
[----:B------:R-:W-:Y:S02]  /*65610*/  LOP3.LUT P3, RZ, R9, 0x40, RZ, 0xc0, !PT ;  /* 0x0000004009ff7812 */ /* 0x000fe4000786c0ff */
[----:B----4-:R-:W-:-:S04]  /*65620*/  LOP3.LUT R24, R24, 0xff, RZ, 0xc0, !PT ;  /* 0x000000ff18187812 */ /* 0x010fc800078ec0ff */
[----:B------:R-:W-:-:S05]  /*65630*/  F2FP.F16.E4M3.UNPACK_B R24, R24 ;  /* 0x00000018ff18723e */ /* 0x000fca00020006ff */
[----:B------:R-:W-:-:S05]  /*65640*/  HADD2.F32 R24, -RZ, R24.H0_H0 ;  /* 0x20000018ff187230 */ /* 0x000fca0000004100 */
[----:B------:R-:W-:-:S04]  /*65650*/  FMUL R24, R24, UR9 ;  /* 0x0000000918187c20 */ /* 0x000fc80008400000 */
[----:B------:R-:W-:Y:S01]  /*65660*/  FFMA R24, R77, UR8, R24 ;  /* 0x000000084d187c23 */ /* 0x000fe20008000018 */
[----:B------:R-:W-:Y:S01]  /*65670*/  PRMT R28, RZ, 0x7610, R28 ;  /* 0x00007610ff1c7816 */ /* 0x000fe2000000001c */
[----:B------:R-:W4:Y:S03]  /*65680*/  LDL.LU R77, [R1+0x127c] ;  /* 0x00127c00014d7983 */ /* 0x000f260000300800 */
[----:B------:R-:W-:Y:S02]  /*65690*/  F2FP.SATFINITE.E4M3.F32.PACK_AB_MERGE_C R25, RZ, R24, RZ ;  /* 0x00000018ff19723e */ /* 0x000fe400048070ff */
[----:B------:R-:W-:-:S03]  /*656a0*/  PRMT R24, RZ, 0x7610, R24 ;  /* 0x00007610ff187816 */ /* 0x000fc60000000018 */
[----:B------:R0:W-:Y:S04]  /*656b0*/  @!P2 STG.E.U8 desc[UR26][R18.64+0x1e9], R25 ;  /* 0x0001e9191200a986 */ /* 0x0001e8000c10111a */
[----:B------:R-:W2:Y:S01]  /*656c0*/  @!P3 LDG.E.U8 R24, desc[UR26][R20.64+0x1f0] ;  /* 0x0001f01a1418b981 */ /* 0x000ea2000c1e1100 */
[----:B0-----:R-:W0:Y:S01]  /*656d0*/  @!P6 LDC.64 R18, c[0x0][0x5c0] ;  /* 0x00017000ff12eb82 */ /* 0x001e220000000a00 */
        /* <DEDUP_REMOVED lines=18> */
[----:B------:R-:W-:Y:S04]  /*65800*/  @!P4 STG.E.U8 desc[UR26][R88.64+0x1f1], R37 ;  /* 0x0001f1255800c986 */ /* 0x000fe8000c10111a */
[----:B------:R-:W4:Y:S01]  /*65810*/  @!P6 LDG.E.U8 R28, desc[UR26][R22.64+0x1f0] ;  /* 0x0001f01a161ce981 */ /* 0x000f22000c1e1100 */
[----:B0-----:R-:W-:-:S05]  /*65820*/  @!P6 IADD3 R24, P3, R49, R18, RZ ;  /* 0x000000123118e210 */ /* 0x001fca0007f7e0ff */
[----:B------:R-:W-:Y:S02]  /*65830*/  @!P6 IMAD.X R25, R69, 0x1, R19, P3 ;  /* 0x000000014519e824 */ /* 0x000fe400018e0613 */
[----:B------:R-:W0:Y:S01]  /*65840*/  @!P5 LDC.64 R18, c[0x0][0x5c0] ;  /* 0x00017000ff12db82 */ /* 0x000e220000000a00 */
[----:B----4-:R-:W-:-:S04]  /*65850*/  LOP3.LUT R28, R28, 0xff, RZ, 0xc0, !PT ;  /* 0x000000ff1c1c7812 */ /* 0x010fc800078ec0ff */
[----:B------:R-:W-:-:S05]  /*65860*/  F2FP.F16.E4M3.UNPACK_B R28, R28 ;  /* 0x0000001cff1c723e */ /* 0x000fca00020006ff */
[----:B------:R-:W-:-:S05]  /*65870*/  HADD2.F32 R28, -RZ, R28.H0_H0 ;  /* 0x2000001cff1c7230 */ /* 0x000fca0000004100 */
[----:B------:R-:W-:-:S04]  /*65880*/  FMUL R28, R28, UR9 ;  /* 0x000000091c1c7c20 */ /* 0x000fc80008400000 */
[----:B------:R-:W-:Y:S01]  /*65890*/  FFMA R28, R77, UR8, R28 ;  /* 0x000000084d1c7c23 */ /* 0x000fe2000800001c */
[----:B0-----:R-:W-:Y:S02]  /*658a0*/  @!P5 IADD3 R18, P3, R38, R18, RZ ;  /* 0x000000122612d210 */ /* 0x001fe40007f7e0ff */
[----:B------:R-:W-:Y:S01]  /*658b0*/  ISETP.GE.AND P4, PT, R26, 0x81, PT ;  /* 0x000000811a00780c */ /* 0x000fe20003f86270 */
[----:B------:R-:W4:Y:S01]  /*658c0*/  LDL.LU R77, [R1+0x1288] ;  /* 0x00128800014d7983 */ /* 0x000f220000300800 */
[----:B-1----:R-:W-:Y:S02]  /*658d0*/  F2FP.SATFINITE.E4M3.F32.PACK_AB_MERGE_C R35, RZ, R28, RZ ;  /* 0x0000001cff23723e */ /* 0x002fe400048070ff */
[----:B------:R-:W-:-:S03]  /*658e0*/  PRMT R28, RZ, 0x7610, R28 ;  /* 0x00007610ff1c7816 */ /* 0x000fc6000000001c */
[----:B------:R0:W-:Y:S04]  /*658f0*/  @!P6 STG.E.U8 desc[UR26][R24.64+0x1f0], R35 ;  /* 0x0001f0231800e986 */ /* 0x0001e8000c10111a */
[----:B------:R-:W2:Y:S01]  /*65900*/  @!P5 LDG.E.U8 R28, desc[UR26][R22.64+0x1f1] ;  /* 0x0001f11a161cd981 */ /* 0x000ea2000c1e1100 */
[----:B------:R-:W-:Y:S01]  /*65910*/  @!P5 IMAD.X R19, R40, 0x1, R19, P3 ;  /* 0x000000012813d824 */ /* 0x000fe200018e0613 */
[----:B--2---:R-:W-:-:S04]  /*65920*/  LOP3.LUT R28, R28, 0xff, RZ, 0xc0, !PT ;  /* 0x000000ff1c1c7812 */ /* 0x004fc800078ec0ff */
[----:B------:R-:W-:-:S05]  /*65930*/  F2FP.F16.E4M3.UNPACK_B R28, R28 ;  /* 0x0000001cff1c723e */ /* 0x000fca00020006ff */
[----:B------:R-:W-:-:S05]  /*65940*/  HADD2.F32 R28, -RZ, R28.H0_H0 ;  /* 0x2000001cff1c7230 */ /* 0x000fca0000004100 */
[----:B------:R-:W-:-:S04]  /*65950*/  FMUL R28, R28, UR9 ;  /* 0x000000091c1c7c20 */ /* 0x000fc80008400000 */
[----:B------:R-:W-:Y:S01]  /*65960*/  FFMA R28, R235, UR8, R28 ;  /* 0x00000008eb1c7c23 */ /* 0x000fe2000800001c */
[----:B------:R-:W-:Y:S02]  /*65970*/  ISETP.LT.OR P4, PT, R27, 0x1fa, !P4 ;  /* 0x000001fa1b00780c */ /* 0x000fe40006781670 */
[----:B0-----:R-:W-:Y:S01]  /*65980*/  PRMT R24, RZ, 0x7610, R24 ;  /* 0x00007610ff187816 */ /* 0x001fe20000000018 */
[----:B------:R-:W2:Y:S01]  /*65990*/  LDL.LU R235, [R1+0x128c] ;  /* 0x00128c0001eb7983 */ /* 0x000ea20000300800 */
[----:B------:R-:W-:Y:S02]  /*659a0*/  F2FP.SATFINITE.E4M3.F32.PACK_AB_MERGE_C R37, RZ, R28, RZ ;  /* 0x0000001cff25723e */ /* 0x000fe400048070ff */
[----:B------:R-:W-:-:S03]  /*659b0*/  PRMT R28, RZ, 0x7610, R28 ;  /* 0x00007610ff1c7816 */ /* 0x000fc6000000001c */
[----:B------:R0:W-:Y:S04]  /*659c0*/  @!P5 STG.E.U8 desc[UR26][R18.64+0x1f1], R37 ;  /* 0x0001f1251200d986 */ /* 0x0001e8000c10111a */
[----:B------:R-:W3:Y:S01]  /*659d0*/  @!P2 LDG.E.U8 R28, desc[UR26][R20.64+0x1f8] ;  /* 0x0001f81a141ca981 */ /* 0x000ee2000c1e1100 */
[----:B0-----:R-:W0:Y:S01]  /*659e0*/  @!P4 LDC.64 R18, c[0x0][0x5c0] ;  /* 0x00017000ff12cb82 */ /* 0x001e220000000a00 */
[----:B---3--:R-:W-:-:S04]  /*659f0*/  LOP3.LUT R28, R28, 0xff, RZ, 0xc0, !PT ;  /* 0x000000ff1c1c7812 */ /* 0x008fc800078ec0ff */
[----:B------:R-:W-:-:S05]  /*65a00*/  F2FP.F16.E4M3.UNPACK_B R28, R28 ;  /* 0x0000001cff1c723e */ /* 0x000fca00020006ff */
[----:B------:R-:W-:-:S05]  /*65a10*/  HADD2.F32 R28, -RZ, R28.H0_H0 ;  /* 0x2000001cff1c7230 */ /* 0x000fca0000004100 */
[----:B------:R-:W-:-:S04]  /*65a20*/  FMUL R28, R28, UR9 ;  /* 0x000000091c1c7c20 */ /* 0x000fc80008400000 */
[----:B------:R-:W-:Y:S01]  /*65a30*/  FFMA R28, R234, UR8, R28 ;  /* 0x00000008ea1c7c23 */ /* 0x000fe2000800001c */
[----:B0-----:R-:W-:Y:S01]  /*65a40*/  @!P4 IADD3 R18, P3, P5, R16, R18, R5 ;  /* 0x000000121012c210 */ /* 0x001fe20007d7e005 */
[----:B------:R-:W3:Y:S03]  /*65a50*/  LDL.LU R234, [R1+0x1290] ;  /* 0x0012900001ea7983 */ /* 0x000ee60000300800 */
[----:B------:R-:W-:-:S05]  /*65a60*/  F2FP.SATFINITE.E4M3.F32.PACK_AB_MERGE_C R25, RZ, R28, RZ ;  /* 0x0000001cff19723e */ /* 0x000fca00048070ff */
[----:B------:R0:W-:Y:S04]  /*65a70*/  @!P2 STG.E.U8 desc[UR26][R84.64+0x1f8], R25 ;  /* 0x0001f8195400a986 */ /* 0x0001e8000c10111a */
[----:B------:R1:W4:Y:S01]  /*65a80*/  @!P4 LDG.E.U8 R24, desc[UR26][R20.64+0x1f9] ;  /* 0x0001f91a1418c981 */ /* 0x000322000c1e1100 */
[----:B------:R-:W-:Y:S02]  /*65a90*/  @!P4 IADD3.X R19, R29, R19, R4, P3, P5 ;  /* 0x000000131d13c210 */ /* 0x000fe40001fea404 */
[----:B------:R-:W-:Y:S02]  /*65aa0*/  ISETP.LT.OR P3, PT, R27, 0x1f9, !P1 ;  /* 0x000001f91b00780c */ /* 0x000fe40004f61670 */
[----:B-1----:R-:W-:Y:S02]  /*65ab0*/  PRMT R20, RZ, 0x7610, R20 ;  /* 0x00007610ff147816 */ /* 0x002fe40000000014 */
[----:B----4-:R-:W-:-:S04]  /*65ac0*/  LOP3.LUT R24, R24, 0xff, RZ, 0xc0, !PT ;  /* 0x000000ff18187812 */ /* 0x010fc800078ec0ff */
[----:B------:R-:W-:-:S05]  /*65ad0*/  F2FP.F16.E4M3.UNPACK_B R24, R24 ;  /* 0x00000018ff18723e */ /* 0x000fca00020006ff */
[----:B------:R-:W-:-:S05]  /*65ae0*/  HADD2.F32 R24, -RZ, R24.H0_H0 ;  /* 0x20000018ff187230 */ /* 0x000fca0000004100 */
[----:B------:R-:W-:-:S04]  /*65af0*/  FMUL R24, R24, UR9 ;  /* 0x0000000918187c20 */ /* 0x000fc80008400000 */
[----:B------:R-:W-:Y:S01]  /*65b00*/  FFMA R24, R77, UR8, R24 ;  /* 0x000000084d187c23 */ /* 0x000fe20008000018 */
[----:B------:R-:W-:Y:S02]  /*65b10*/  ISETP.LT.OR P1, PT, R27, 0x1fa, !P1 ;  /* 0x000001fa1b00780c */ /* 0x000fe40004f21670 */
[----:B------:R-:W-:Y:S01]  /*65b20*/  LOP3.LUT P2, RZ, R12, 0x8, RZ, 0xc0, !PT ;  /* 0x000000080cff7812 */ /* 0x000fe2000784c0ff */
[----:B------:R-:W4:Y:S01]  /*65b30*/  LDL.LU R77, [R1+0x1294] ;  /* 0x00129400014d7983 */ /* 0x000f220000300800 */
[----:B0-----:R-:W-:-:S05]  /*65b40*/  F2FP.SATFINITE.E4M3.F32.PACK_AB_MERGE_C R25, RZ, R24, RZ ;  /* 0x00000018ff19723e */ /* 0x001fca00048070ff */
[----:B------:R0:W-:Y:S04]  /*65b50*/  @!P4 STG.E.U8 desc[UR26][R18.64+0x1f9], R25 ;  /* 0x0001f9191200c986 */ /* 0x0001e8000c10111a */
[----:B------:R-:W2:Y:S01]  /*65b60*/  @!P3 LDG.E.U8 R20, desc[UR26][R22.64+0x1f8] ;  /* 0x0001f81a1614b981 */ /* 0x000ea2000c1e1100 */
[----:B0-----:R-:W0:Y:S01]  /*65b70*/  @!P3 LDC.64 R18, c[0x0][0x5c0] ;  /* 0x00017000ff12bb82 */ /* 0x001e220000000a00 */
        /* <DEDUP_REMOVED lines=8> */
[----:B------:R-:W-:Y:S01]  /*65c00*/  FFMA R20, R235, UR8, R20 ;  /* 0x00000008eb147c23 */ /* 0x000fe20008000014 */
[----:B------:R-:W-:Y:S01]  /*65c10*/  @!P1 IADD3 R25, P4, P5, R3, R16, R5 ;  /* 0x0000001003199210 */ /* 0x000fe20007d9e005 */
[----:B------:R-:W2:Y:S03]  /*65c20*/  LDL.LU R235, [R1+0x1298] ;  /* 0x0012980001eb7983 */ /* 0x000ea60000300800 */
[----:B------:R-:W-:Y:S02]  /*65c30*/  F2FP.SATFINITE.E4M3.F32.PACK_AB_MERGE_C R21, RZ, R20, RZ ;  /* 0x00000014ff15723e */ /* 0x000fe400048070ff */
[----:B------:R-:W-:-:S03]  /*65c40*/  PRMT R20, RZ, 0x7610, R20 ;  /* 0x00007610ff147816 */ /* 0x000fc60000000014 */
[----:B------:R0:W-:Y:S04]  /*65c50*/  @!P3 STG.E.U8 desc[UR26][R18.64+0x1f8], R21 ;  /* 0x0001f8151200b986 */ /* 0x0001e8000c10111a */
[----:B------:R-:W3:Y:S01]  /*65c60*/  @!P1 LDG.E.U8 R20, desc[UR26][R22.64+0x1f9] ;  /* 0x0001f91a16149981 */ /* 0x000ee2000c1e1100 */
[----:B0-----:R-:W0:Y:S01]  /*65c70*/  @!P1 LDC.64 R18, c[0x0][0x5c0] ;  /* 0x00017000ff129b82 */ /* 0x001e220000000a00 */
[----:B------:R-:W-:Y:S02]  /*65c80*/  ISETP.LT.OR P3, PT, R27, 0x101, !P2 ;  /* 0x000001011b00780c */ /* 0x000fe40005761670 */
[----:B------:R-:W-:Y:S02]  /*65c90*/  @!P1 IADD3.X R24, R2, R29, R4, P4, P5 ;  /* 0x0000001d02189210 */ /* 0x000fe400027ea404 */
        /* <DEDUP_REMOVED lines=12> */
[----:B------:R-:W4:Y:S01]  /*65d60*/  @!P3 LDG.E.U8 R20, desc[UR26][R30.64+0x100] ;  /* 0x0001001a1e14b981 */ /* 0x000f22000c1e1100 */
[----:B0-----:R-:W0:Y:S01]  /*65d70*/  @!P3 LDC.64 R18, c[0x0][0x5c0] ;  /* 0x00017000ff12bb82 */ /* 0x001e220000000a00 */
[----:B------:R-:W-:Y:S02]  /*65d80*/  ISETP.LT.OR P1, PT, R27, 0x102, !P2 ;  /* 0x000001021b00780c */ /* 0x000fe40005721670 */
[----:B0-----:R-:W-:-:S04]  /*65d90*/  @!P3 IADD3 R18, P4, P5, R16, R18, R7 ;  /* 0x000000121012b210 */ /* 0x001fc80007d9e007 */
[----:B------:R-:W-:Y:S02]  /*65da0*/  @!P3 IADD3.X R19, R29, R19, R6, P4, P5 ;  /* 0x000000131d13b210 */ /* 0x000fe400027ea406 */
        /* <DEDUP_REMOVED lines=17> */
[----:B--2---:R-:W-:Y:S01]  /*65ec0*/  FFMA R20, R235, UR8, R20 ;  /* 0x00000008eb147c23 */ /* 0x004fe20008000014 */
[----:B------:R-:W-:Y:S01]  /*65ed0*/  @!P3 IADD3 R23, P4, P5, R3, R16, R7 ;  /* 0x000000100317b210 */ /* 0x000fe20007d9e007 */
[----:B------:R-:W2:Y:S04]  /*65ee0*/  LDL.LU R235, [R1+0x12a0] ;  /* 0x0012a00001eb7983 */ /* 0x000ea80000300800 */
[----:B------:R-:W4:Y:S01]  /*65ef0*/  LDL.LU R77, [R1+0x12a4] ;  /* 0x0012a400014d7983 */ /* 0x000f220000300800 */
        /* <DEDUP_REMOVED lines=14> */
[----:B------:R-:W-:Y:S01]  /*65fe0*/  @!P1 IADD3 R23, P4, P5, R3, R16, R7 ;  /* 0x0000001003179210 */ /* 0x000fe20007d9e007 */
[----:B------:R-:W3:Y:S03]  /*65ff0*/  LDL.LU R234, [R1+0x12a8] ;  /* 0x0012a80001ea7983 */ /* 0x000ee60000300800 */
[----:B------:R-:W-:Y:S02]  /*66000*/  F2FP.SATFINITE.E4M3.F32.PACK_AB_MERGE_C R21, RZ, R20, RZ ;  /* 0x00000014ff15723e */ /* 0x000fe400048070ff */
[----:B------:R-:W-:-:S03]  /*66010*/  PRMT R20, RZ, 0x7610, R20 ;  /* 0x00007610ff147816 */ /* 0x000fc60000000014 */
[----:B------:R0:W-:Y:S04]  /*66020*/  @!P3 STG.E.U8 desc[UR26][R18.64+0x100], R21 ;  /* 0x000100151200b986 */ /* 0x0001e8000c10111a */
[----:B------:R-:W2:Y:S01]  /*66030*/  @!P1 LDG.E.U8 R20, desc[UR26][R32.64+0x101] ;  /* 0x0001011a20149981 */ /* 0x000ea2000c1e1100 */
[----:B0-----:R-:W0:Y:S01]  /*66040*/  @!P1 LDC.64 R18, c[0x0][0x5c0] ;  /* 0x00017000ff129b82 */ /* 0x001e220000000a00 */
[----:B------:R-:W-:Y:S02]  /*66050*/  ISETP.LT.OR P3, PT, R27, 0x109, !P2 ;  /* 0x000001091b00780c */ /* 0x000fe40005761670 */
[----:B------:R-:W-:Y:S02]  /*66060*/  @!P1 IADD3.X R22, R2, R29, R6, P4, P5 ;  /* 0x0000001d02169210 */ /* 0x000fe400027ea406 */
        /* <DEDUP_REMOVED lines=33> */
[----:B---3--:R-:W-:Y:S01]  /*66280*/  FFMA R20, R234, UR8, R20 ;  /* 0x00000008ea147c23 */ /* 0x008fe20008000014 */
[----:B------:R-:W-:Y:S01]  /*66290*/  @!P3 IADD3 R23, P4, P5, R3, R16, R7 ;  /* 0x000000100317b210 */ /* 0x000fe20007d9e007 */
[----:B------:R-:W3:Y:S04]  /*662a0*/  LDL.LU R234, [R1+0x12b0] ;  /* 0x0012b00001ea7983 */ /* 0x000ee80000300800 */
[----:B------:R-:W4:Y:S01]  /*662b0*/  LDL.LU R77, [R1+0x12b4] ;  /* 0x0012b400014d7983 */ /* 0x000f220000300800 */
        /* <DEDUP_REMOVED lines=489> */
[----:B------:R-:W-:Y:S02]  /*68150*/  PRMT R22, RZ, 0x7610, R22 ;  /* 0x00007610ff167816 */ /* 0x000fe40000000016 */
        /* <DEDUP_REMOVED lines=8> */
[----:B------:R-:W0:Y:S03]  /*681e0*/  @!P1 LDC.64 R20, c[0x0][0x5c0] ;  /* 0x00017000ff149b82 */ /* 0x000e260000000a00 */
[----:B------:R1:W-:Y:S04]  /*681f0*/  @!P3 STG.E.U8 desc[UR26][R18.64+0x148], R23 ;  /* 0x000148171200b986 */ /* 0x0003e8000c10111a */
[----:B------:R-:W3:Y:S01]  /*68200*/  @!P1 LDG.E.U8 R22, desc[UR26][R32.64+0x149] ;  /* 0x0001491a20169981 */ /* 0x000ee2000c1e1100 */
[----:B------:R-:W-:-:S02]  /*68210*/  ISETP.LT.OR P3, PT, R27, 0x151, !P2 ;  /* 0x000001511b00780c */ /* 0x000fc40005761670 */
[----:B------:R-:W-:-:S11]  /*68220*/  @!P1 IADD3.X R24, R2, R29, R6, P4, P5 ;  /* 0x0000001d02189210 */ /* 0x000fd600027ea406 */
[----:B-1----:R-:W1:Y:S01]  /*68230*/  @!P3 LDC.64 R18, c[0x0][0x5c0] ;  /* 0x00017000ff12bb82 */ /* 0x002e620000000a00 */
[----:B0-----:R-:W-:-:S05]  /*68240*/  @!P1 IADD3 R20, P4, R25, R20, RZ ;  /* 0x0000001419149210 */ /* 0x001fca0007f9e0ff */
[----:B------:R-:W-:Y:S01]  /*68250*/  @!P1 IMAD.X R21, R24, 0x1, R21, P4 ;  /* 0x0000000118159824 */ /* 0x000fe200020e0615 */
[----:B---3--:R-:W-:-:S04]  /*68260*/  LOP3.LUT R22, R22, 0xff, RZ, 0xc0, !PT ;  /* 0x000000ff16167812 */ /* 0x008fc800078ec0ff */
[----:B------:R-:W-:-:S05]  /*68270*/  F2FP.F16.E4M3.UNPACK_B R22, R22 ;  /* 0x00000016ff16723e */ /* 0x000fca00020006ff */
[----:B------:R-:W-:-:S05]  /*68280*/  HADD2.F32 R22, -RZ, R22.H0_H0 ;  /* 0x20000016ff167230 */ /* 0x000fca0000004100 */
[----:B------:R-:W-:-:S04]  /*68290*/  FMUL R22, R22, UR9 ;  /* 0x0000000916167c20 */ /* 0x000fc80008400000 */
[----:B------:R-:W-:Y:S01]  /*682a0*/  FFMA R22, R234, UR8, R22 ;  /* 0x00000008ea167c23 */ /* 0x000fe20008000016 */
[----:B-1----:R-:W-:Y:S01]  /*682b0*/  @!P3 IADD3 R18, P4, P5, R16, R18, R7 ;  /* 0x000000121012b210 */ /* 0x002fe20007d9e007 */
[----:B------:R-:W3:Y:S03]  /*682c0*/  LDL.LU R234, [R1+0x133c] ;  /* 0x00133c0001ea7983 */ /* 0x000ee60000300800 */
[----:B------:R-:W-:Y:S02]  /*682d0*/  F2FP.SATFINITE.E4M3.F32.PACK_AB_MERGE_C R23, RZ, R22, RZ ;  /* 0x00000016ff17723e */ /* 0x000fe400048070ff */
[----:B------:R-:W-:-:S03]  /*682e0*/  PRMT R22, RZ, 0x7610, R22 ;  /* 0x00007610ff167816 */ /* 0x000fc60000000016 */
[----:B------:R0:W-:Y:S04]  /*682f0*/  @!P1 STG.E.U8 desc[UR26][R20.64+0x149], R23 ;  /* 0x0001491714009986 */ /* 0x0001e8000c10111a */
[----:B------:R-:W4:Y:S01]  /*68300*/  @!P3 LDG.E.U8 R22, desc[UR26][R30.64+0x150] ;  /* 0x0001501a1e16b981 */ /* 0x000f22000c1e1100 */
[----:B------:R-:W-:Y:S02]  /*68310*/  ISETP.LT.OR P1, PT, R27, 0x152, !P2 ;  /* 0x000001521b00780c */ /* 0x000fe40005721670 */
[----:B------:R-:W-:-:S11]  /*68320*/  @!P3 IADD3.X R19, R29, R19, R6, P4, P5 ;  /* 0x000000131d13b210 */ /* 0x000fd600027ea406 */
[----:B0-----:R-:W0:Y:S01]  /*68330*/  @!P1 LDC.64 R20, c[0x0][0x5c0] ;  /* 0x00017000ff149b82 */ /* 0x001e220000000a00 */
        /* <DEDUP_REMOVED lines=10> */
[----:B0-----:R-:W-:-:S04]  /*683e0*/  @!P1 IADD3 R20, P4, P5, R16, R20, R7 ;  /* 0x0000001410149210 */ /* 0x001fc80007d9e007 */
[----:B------:R-:W-:-:S07]  /*683f0*/  @!P1 IADD3.X R21, R29, R21, R6, P4, P5 ;  /* 0x000000151d159210 */ /* 0x000fce00027ea406 */
[----:B-1----:R-:W0:Y:S01]  /*68400*/  @!P3 LDC.64 R18, c[0x0][0x5c0] ;  /* 0x00017000ff12bb82 */ /* 0x002e220000000a00 */
        /* <DEDUP_REMOVED lines=12> */
[----:B------:R-:W-:Y:S02]  /*684d0*/  ISETP.LT.OR P1, PT, R27, 0x152, !P0 ;  /* 0x000001521b00780c */ /* 0x000fe40004721670 */
[----:B------:R-:W-:Y:S02]  /*684e0*/  @!P3 IADD3.X R24, R2, R29, R6, P4, P5 ;  /* 0x0000001d0218b210 */ /* 0x000fe400027ea406 */
[----:B-1----:R-:W-:Y:S02]  /*684f0*/  PRMT R20, RZ, 0x7610, R20 ;  /* 0x00007610ff147816 */ /* 0x002fe40000000014 */
[----:B---3--:R-:W-:-:S04]  /*68500*/  LOP3.LUT R22, R22, 0xff, RZ, 0xc0, !PT ;  /* 0x000000ff16167812 */ /* 0x008fc800078ec0ff */
[----:B------:R-:W-:-:S05]  /*68510*/  F2FP.F16.E4M3.UNPACK_B R22, R22 ;  /* 0x00000016ff16723e */ /* 0x000fca00020006ff */
[----:B------:R-:W-:-:S05]  /*68520*/  HADD2.F32 R22, -RZ, R22.H0_H0 ;  /* 0x20000016ff167230 */ /* 0x000fca0000004100 */
[----:B------:R-:W-:Y:S01]  /*68530*/  FMUL R23, R22, UR9 ;  /* 0x0000000916177c20 */ /* 0x000fe20008400000 */
[----:B0-----:R-:W-:-:S03]  /*68540*/  @!P3 IADD3 R22, P4, R35, R18, RZ ;  /* 0x000000122316b210 */ /* 0x001fc60007f9e0ff */
[----:B------:R-:W-:Y:S02]  /*68550*/  FFMA R18, R234, UR8, R23 ;  /* 0x00000008ea127c23 */ /* 0x000fe40008000017 */
[----:B------:R-:W-:Y:S01]  /*68560*/  @!P3 IMAD.X R23, R24, 0x1, R19, P4 ;  /* 0x000000011817b824 */ /* 0x000fe200020e0613 */
[----:B------:R-:W3:Y:S02]  /*68570*/  LDL.LU R234, [R1+0x1348] ;  /* 0x0013480001ea7983 */ /* 0x000ee40000300800 */
[----:B------:R-:W-:Y:S02]  /*68580*/  F2FP.SATFINITE.E4M3.F32.PACK_AB_MERGE_C R25, RZ, R18, RZ ;  /* 0x00000012ff19723e */ /* 0x000fe400048070ff */
[----:B------:R-:W0:Y:S03]  /*68590*/  @!P1 LDC.64 R18, c[0x0][0x5c0] ;  /* 0x00017000ff129b82 */ /* 0x000e260000000a00 */
[----:B------:R1:W-:Y:S04]  /*685a0*/  @!P3 STG.E.U8 desc[UR26][R22.64+0x150], R25 ;  /* 0x000150191600b986 */ /* 0x0003e8000c10111a */
[----:B------:R-:W2:Y:S01]  /*685b0*/  @!P1 LDG.E.U8 R20, desc[UR26][R32.64+0x151] ;  /* 0x0001511a20149981 */ /* 0x000ea2000c1e1100 */
[----:B------:R-:W-:-:S02]  /*685c0*/  @!P1 IADD3 R35, P4, P5, R3, R16, R7 ;  /* 0x0000001003239210 */ /* 0x000fc40007d9e007 */
[----:B------:R-:W-:Y:S02]  /*685d0*/  ISETP.LT.OR P3, PT, R27, 0x159, !P2 ;  /* 0x000001591b00780c */ /* 0x000fe40005761670 */
[----:B------:R-:W-:Y:S02]  /*685e0*/  @!P1 IADD3.X R24, R2, R29, R6, P4, P5 ;  /* 0x0000001d02189210 */ /* 0x000fe400027ea406 */
[----:B-1----:R-:W-:Y:S02]  /*685f0*/  PRMT R22, RZ, 0x7610, R22 ;  /* 0x00007610ff167816 */ /* 0x002fe40000000016 */
[----:B--2---:R-:W-:-:S04]  /*68600*/  LOP3.LUT R20, R20, 0xff, RZ, 0xc0, !PT ;  /* 0x000000ff14147812 */ /* 0x004fc800078ec0ff */
[----:B------:R-:W-:-:S05]  /*68610*/  F2FP.F16.E4M3.UNPACK_B R20, R20 ;  /* 0x00000014ff14723e */ /* 0x000fca00020006ff */
[----:B------:R-:W-:-:S05]  /*68620*/  HADD2.F32 R20, -RZ, R20.H0_H0 ;  /* 0x20000014ff147230 */ /* 0x000fca0000004100 */
[----:B------:R-:W-:Y:S01]  /*68630*/  FMUL R21, R20, UR9 ;  /* 0x0000000914157c20 */ /* 0x000fe20008400000 */
[----:B0-----:R-:W-:-:S03]  /*68640*/  @!P1 IADD3 R20, P4, R35, R18, RZ ;  /* 0x0000001223149210 */ /* 0x001fc60007f9e0ff */
[----:B------:R-:W-:Y:S02]  /*68650*/  FFMA R18, R235, UR8, R21 ;  /* 0x00000008eb127c23 */ /* 0x000fe40008000015 */
[----:B------:R-:W-:Y:S01]  /*68660*/  @!P1 IMAD.X R21, R24, 0x1, R19, P4 ;  /* 0x0000000118159824 */ /* 0x000fe200020e0613 */
[----:B------:R-:W2:Y:S02]  /*68670*/  LDL.LU R235, [R1+0x134c] ;  /* 0x00134c0001eb7983 */ /* 0x000ea40000300800 */
[----:B------:R-:W-:Y:S02]  /*68680*/  F2FP.SATFINITE.E4M3.F32.PACK_AB_MERGE_C R23, RZ, R18, RZ ;  /* 0x00000012ff17723e */ /* 0x000fe400048070ff */
[----:B------:R-:W0:Y:S03]  /*68690*/  @!P3 LDC.64 R18, c[0x0][0x5c0] ;  /* 0x00017000ff12bb82 */ /* 0x000e260000000a00 */
[----:B------:R1:W-:Y:S04]  /*686a0*/  @!P1 STG.E.U8 desc[UR26][R20.64+0x151], R23 ;  /* 0x0001511714009986 */ /* 0x0003e8000c10111a */
[----:B------:R-:W4:Y:S01]  /*686b0*/  @!P3 LDG.E.U8 R22, desc[UR26][R30.64+0x158] ;  /* 0x0001581a1e16b981 */ /* 0x000f22000c1e1100 */
[----:B------:R-:W-:-:S02]  /*686c0*/  ISETP.LT.OR P1, PT, R27, 0x15a, !P2 ;  /* 0x0000015a1b00780c */ /* 0x000fc40005721670 */
[----:B-1----:R-:W-:-:S11]  /*686d0*/  PRMT R20, RZ, 0x7610, R20 ;  /* 0x00007610ff147816 */ /* 0x002fd60000000014 */
[----:B------:R-:W1:Y:S01]  /*686e0*/  @!P1 LDC.64 R24, c[0x0][0x5c0] ;  /* 0x00017000ff189b82 */ /* 0x000e620000000a00 */
[----:B0-----:R-:W-:-:S04]  /*686f0*/  @!P3 IADD3 R18, P4, P5, R16, R18, R7 ;  /* 0x000000121012b210 */ /* 0x001fc80007d9e007 */
[----:B------:R-:W-:Y:S02]  /*68700*/  @!P3 IADD3.X R19, R29, R19, R6, P4, P5 ;  /* 0x000000131d13b210 */ /* 0x000fe400027ea406 */
        /* <DEDUP_REMOVED lines=8> */
[----:B------:R-:W-:-:S13]  /*68790*/  ISETP.LT.OR P3, PT, R27, 0x159, !P0 ;  /* 0x000001591b00780c */ /* 0x000fda0004761670 */
[----:B0-----:R-:W0:Y:S01]  /*687a0*/  @!P3 LDC.64 R18, c[0x0][0x5c0] ;  /* 0x00017000ff12bb82 */ /* 0x001e220000000a00 */
[----:B----4-:R-:W-:-:S04]  /*687b0*/  LOP3.LUT R20, R20, 0xff, RZ, 0xc0, !PT ;  /* 0x000000ff14147812 */ /* 0x010fc800078ec0ff */
[----:B------:R-:W-:-:S05]  /*687c0*/  F2FP.F16.E4M3.UNPACK_B R20, R20 ;  /* 0x00000014ff14723e */ /* 0x000fca00020006ff */
[----:B------:R-:W-:-:S05]  /*687d0*/  HADD2.F32 R20, -RZ, R20.H0_H0 ;  /* 0x20000014ff147230 */ /* 0x000fca0000004100 */
[----:B------:R-:W-:Y:S01]  /*687e0*/  FMUL R21, R20, UR9 ;  /* 0x0000000914157c20 */ /* 0x000fe20008400000 */
[----:B-1----:R-:W-:-:S03]  /*687f0*/  @!P1 IADD3 R20, P4, P5, R16, R24, R7 ;  /* 0x0000001810149210 */ /* 0x002fc60007d9e007 */
[----:B---3--:R-:W-:Y:S01]  /*68800*/  FFMA R22, R234, UR8, R21 ;  /* 0x00000008ea167c23 */ /* 0x008fe20008000015 */
[----:B------:R-:W-:Y:S01]  /*68810*/  @!P1 IADD3.X R21, R29, R25, R6, P4, P5 ;  /* 0x000000191d159210 */ /* 0x000fe200027ea406 */
[----:B------:R-:W3:Y:S03]  /*68820*/  LDL.LU R234, [R1+0x1350] ;  /* 0x0013500001ea7983 */ /* 0x000ee60000300800 */
[----:B------:R-:W-:Y:S02]  /*68830*/  F2FP.SATFINITE.E4M3.F32.PACK_AB_MERGE_C R23, RZ, R22, RZ ;  /* 0x00000016ff17723e */ /* 0x000fe400048070ff */
[----:B------:R-:W-:Y:S02]  /*68840*/  PRMT R22, RZ, 0x7610, R22 ;  /* 0x00007610ff167816 */ /* 0x000fe40000000016 */
[----:B------:R-:W-:Y:S01]  /*68850*/  @!P3 IADD3 R25, P4, P5, R3, R16, R7 ;  /* 0x000000100319b210 */ /* 0x000fe20007d9e007 */
[----:B------:R-:W4:Y:S04]  /*68860*/  LDL.LU R77, [R1+0x1354] ;  /* 0x00135400014d7983 */ /* 0x000f280000300800 */
[----:B------:R1:W-:Y:S04]  /*68870*/  @!P1 STG.E.U8 desc[UR26][R20.64+0x159], R23 ;  /* 0x0001591714009986 */ /* 0x0003e8000c10111a */
[----:B------:R-:W2:Y:S01]  /*68880*/  @!P3 LDG.E.U8 R22, desc[UR26][R32.64+0x158] ;  /* 0x0001581a2016b981 */ /* 0x000ea2000c1e1100 */
[----:B------:R-:W-:-:S02]  /*68890*/  ISETP.LT.OR P1, PT, R27, 0x15a, !P0 ;  /* 0x0000015a1b00780c */ /* 0x000fc40004721670 */
[----:B------:R-:W-:Y:S02]  /*688a0*/  @!P3 IADD3.X R24, R2, R29, R6, P4, P5 ;  /* 0x0000001d0218b210 */ /* 0x000fe400027ea406 */
[----:B0-----:R-:W-:-:S05]  /*688b0*/  @!P3 IADD3 R18, P4, R25, R18, RZ ;  /* 0x000000121912b210 */ /* 0x001fca0007f9e0ff */
[----:B------:R-:W-:Y:S01]  /*688c0*/  @!P3 IMAD.X R19, R24, 0x1, R19, P4 ;  /* 0x000000011813b824 */ /* 0x000fe200020e0613 */
[----:B-1----:R-:W-:-:S03]  /*688d0*/  PRMT R20, RZ, 0x7610, R20 ;  /* 0x00007610ff147816 */ /* 0x002fc60000000014 */
[----:B------:R-:W0:Y:S01]  /*688e0*/  @!P1 LDC.64 R34, c[0x0][0x5c0] ;  /* 0x00017000ff229b82 */ /* 0x000e220000000a00 */
[----:B--2---:R-:W-:-:S04]  /*688f0*/  LOP3.LUT R22, R22, 0xff, RZ, 0xc0, !PT ;  /* 0x000000ff16167812 */ /* 0x004fc800078ec0ff */
[----:B------:R-:W-:-:S05]  /*68900*/  F2FP.F16.E4M3.UNPACK_B R22, R22 ;  /* 0x00000016ff16723e */ /* 0x000fca00020006ff */
[----:B------:R-:W-:-:S05]  /*68910*/  HADD2.F32 R22, -RZ, R22.H0_H0 ;  /* 0x20000016ff167230 */ /* 0x000fca0000004100 */
[----:B------:R-:W-:-:S04]  /*68920*/  FMUL R22, R22, UR9 ;  /* 0x0000000916167c20 */ /* 0x000fc80008400000 */
[----:B------:R-:W-:Y:S01]  /*68930*/  FFMA R22, R235, UR8, R22 ;  /* 0x00000008eb167c23 */ /* 0x000fe20008000016 */
[----:B------:R-:W-:Y:S01]  /*68940*/  @!P1 IADD3 R25, P4, P5, R3, R16, R7 ;  /* 0x0000001003199210 */ /* 0x000fe20007d9e007 */
[----:B------:R-:W2:Y:S03]  /*68950*/  LDL.LU R235, [R1+0x1358] ;  /* 0x0013580001eb7983 */ /* 0x000ea60000300800 */
[----:B------:R-:W-:-:S05]  /*68960*/  F2FP.SATFINITE.E4M3.F32.PACK_AB_MERGE_C R23, RZ, R22, RZ ;  /* 0x00000016ff17723e */ /* 0x000fca00048070ff */
[----:B------:R3:W-:Y:S04]  /*68970*/  @!P3 STG.E.U8 desc[UR26][R18.64+0x158], R23 ;  /* 0x000158171200b986 */ /* 0x0007e8000c10111a */
[----:B------:R-:W4:Y:S01]  /*68980*/  @!P1 LDG.E.U8 R20, desc[UR26][R32.64+0x159] ;  /* 0x0001591a20149981 */ /* 0x000f22000c1e1100 */
[----:B------:R-:W-:Y:S02]  /*68990*/  ISETP.LT.OR P3, PT, R27, 0x161, !P2 ;  /* 0x000001611b00780c */ /* 0x000fe40005761670 */
[----:B------:R-:W-:Y:S02]  /*689a0*/  @!P1 IADD3.X R22, R2, R29, R6, P4, P5 ;  /* 0x0000001d02169210 */ /* 0x000fe400027ea406 */
[----:B----4-:R-:W-:-:S04]  /*689b0*/  LOP3.LUT R20, R20, 0xff, RZ, 0xc0, !PT ;  /* 0x000000ff14147812 */ /* 0x010fc800078ec0ff */
[----:B------:R-:W-:-:S05]  /*689c0*/  F2FP.F16.E4M3.UNPACK_B R20, R20 ;  /* 0x00000014ff14723e */ /* 0x000fca00020006ff */
[----:B------:R-:W-:-:S05]  /*689d0*/  HADD2.F32 R20, -RZ, R20.H0_H0 ;  /* 0x20000014ff147230 */ /* 0x000fca0000004100 */
[----:B------:R-:W-:Y:S01]  /*689e0*/  FMUL R21, R20, UR9 ;  /* 0x0000000914157c20 */ /* 0x000fe20008400000 */
[----:B0-----:R-:W-:Y:S02]  /*689f0*/  @!P1 IADD3 R20, P4, R25, R34, RZ ;  /* 0x0000002219149210 */ /* 0x001fe40007f9e0ff */
[----:B------:R-:W0:Y:S01]  /*68a00*/  @!P3 LDC.64 R24, c[0x0][0x5c0] ;  /* 0x00017000ff18bb82 */ /* 0x000e220000000a00 */
[----:B---3--:R-:W-:Y:S02]  /*68a10*/  FFMA R18, R234, UR8, R21 ;  /* 0x00000008ea127c23 */ /* 0x008fe40008000015 */
[----:B------:R-:W-:Y:S01]  /*68a20*/  @!P1 IMAD.X R21, R22, 0x1, R35, P4 ;  /* 0x0000000116159824 */ /* 0x000fe200020e0623 */
[----:B------:R-:W3:Y:S02]  /*68a30*/  LDL.LU R234, [R1+0x135c] ;  /* 0x00135c0001ea7983 */ /* 0x000ee40000300800 */
[----:B------:R-:W-:Y:S02]  /*68a40*/  F2FP.SATFINITE.E4M3.F32.PACK_AB_MERGE_C R23, RZ, R18, RZ ;  /* 0x00000012ff17723e */ /* 0x000fe400048070ff */
[----:B------:R-:W-:-:S03]  /*68a50*/  PRMT R18, RZ, 0x7610, R18 ;  /* 0x00007610ff127816 */ /* 0x000fc60000000012 */
[----:B------:R1:W-:Y:S04]  /*68a60*/  @!P1 STG.E.U8 desc[UR26][R20.64+0x159], R23 ;  /* 0x0001591714009986 */ /* 0x0003e8000c10111a */
[----:B------:R-:W4:Y:S01]  /*68a70*/  @!P3 LDG.E.U8 R18, desc[UR26][R30.64+0x160] ;  /* 0x0001601a1e12b981 */ /* 0x000f22000c1e1100 */
[----:B------:R-:W-:Y:S02]  /*68a80*/  ISETP.LT.OR P1, PT, R27, 0x162, !P2 ;  /* 0x000001621b00780c */ /* 0x000fe40005721670 */
[----:B-1----:R-:W-:Y:S02]  /*68a90*/  PRMT R20, RZ, 0x7610, R20 ;  /* 0x00007610ff147816 */ /* 0x002fe40000000014 */
[----:B----4-:R-:W-:-:S04]  /*68aa0*/  LOP3.LUT R18, R18, 0xff, RZ, 0xc0, !PT ;  /* 0x000000ff12127812 */ /* 0x010fc800078ec0ff */
[----:B------:R-:W-:-:S05]  /*68ab0*/  F2FP.F16.E4M3.UNPACK_B R18, R18 ;  /* 0x00000012ff12723e */ /* 0x000fca00020006ff */
[----:B------:R-:W-:-:S05]  /*68ac0*/  HADD2.F32 R18, -RZ, R18.H0_H0 ;  /* 0x20000012ff127230 */ /* 0x000fca0000004100 */
[----:B------:R-:W-:Y:S01]  /*68ad0*/  FMUL R19, R18, UR9 ;  /* 0x0000000912137c20 */ /* 0x000fe20008400000 */
[----:B0-----:R-:W-:-:S03]  /*68ae0*/  @!P3 IADD3 R18, P4, P5, R16, R24, R7 ;  /* 0x000000181012b210 */ /* 0x001fc60007d9e007 */
[----:B------:R-:W-:Y:S01]  /*68af0*/  FFMA R22, R77, UR8, R19 ;  /* 0x000000084d167c23 */ /* 0x000fe20008000013 */
[----:B------:R-:W-:Y:S02]  /*68b00*/  @!P3 IADD3.X R19, R29, R25, R6, P4, P5 ;  /* 0x000000191d13b210 */ /* 0x000fe400027ea406 */
[----:B------:R-:W0:Y:S02]  /*68b10*/  @!P1 LDC.64 R24, c[0x0][0x5c0] ;  /* 0x00017000ff189b82 */ /* 0x000e240000000a00 */
[----:B------:R-:W-:-:S05]  /*68b20*/  F2FP.SATFINITE.E4M3.F32.PACK_AB_MERGE_C R23, RZ, R22, RZ ;  /* 0x00000016ff17723e */ /* 0x000fca00048070ff */
[----:B------:R1:W-:Y:S04]  /*68b30*/  @!P3 STG.E.U8 desc[UR26][R18.64+0x160], R23 ;  /* 0x000160171200b986 */ /* 0x0003e8000c10111a */
[----:B------:R-:W4:Y:S01]  /*68b40*/  @!P1 LDG.E.U8 R20, desc[UR26][R30.64+0x161] ;  /* 0x0001611a1e149981 */ /* 0x000f22000c1e1100 */
[----:B------:R-:W-:Y:S02]  /*68b50*/  ISETP.LT.OR P3, PT, R27, 0x161, !P0 ;  /* 0x000001611b00780c */ /* 0x000fe40004761670 */
[----:B-1----:R-:W-:-:S11]  /*68b60*/  PRMT R18, RZ, 0x7610, R18 ;  /* 0x00007610ff127816 */ /* 0x002fd60000000012 */
[----:B------:R-:W1:Y:S01]  /*68b70*/  @!P3 LDC.64 R34, c[0x0][0x5c0] ;  /* 0x00017000ff22bb82 */ /* 0x000e620000000a00 */
[----:B----4-:R-:W-:-:S04]  /*68b80*/  LOP3.LUT R20, R20, 0xff, RZ, 0xc0, !PT ;  /* 0x000000ff14147812 */ /* 0x010fc800078ec0ff */
[----:B------:R-:W-:-:S05]  /*68b90*/  F2FP.F16.E4M3.UNPACK_B R20, R20 ;  /* 0x00000014ff14723e */ /* 0x000fca00020006ff */
[----:B------:R-:W-:-:S05]  /*68ba0*/  HADD2.F32 R20, -RZ, R20.H0_H0 ;  /* 0x20000014ff147230 */ /* 0x000fca0000004100 */
[----:B------:R-:W-:Y:S01]  /*68bb0*/  FMUL R21, R20, UR9 ;  /* 0x0000000914157c20 */ /* 0x000fe20008400000 */
[----:B0-----:R-:W-:-:S03]  /*68bc0*/  @!P1 IADD3 R20, P4, P5, R16, R24, R7 ;  /* 0x0000001810149210 */ /* 0x001fc60007d9e007 */
[----:B--2---:R-:W-:Y:S01]  /*68bd0*/  FFMA R22, R235, UR8, R21 ;  /* 0x00000008eb167c23 */ /* 0x004fe20008000015 */
[----:B------:R-:W-:Y:S01]  /*68be0*/  @!P1 IADD3.X R21, R29, R25, R6, P4, P5 ;  /* 0x000000191d159210 */ /* 0x000fe200027ea406 */
[----:B------:R-:W2:Y:S03]  /*68bf0*/  LDL.LU R235, [R1+0x1360] ;  /* 0x0013600001eb7983 */ /* 0x000ea60000300800 */
[----:B------:R-:W-:Y:S02]  /*68c00*/  F2FP.SATFINITE.E4M3.F32.PACK_AB_MERGE_C R23, RZ, R22, RZ ;  /* 0x00000016ff17723e */ /* 0x000fe400048070ff */
[----:B------:R-:W-:Y:S01]  /*68c10*/  @!P3 IADD3 R25, P4, P5, R3, R16, R7 ;  /* 0x000000100319b210 */ /* 0x000fe20007d9e007 */
[----:B------:R-:W4:Y:S04]  /*68c20*/  LDL.LU R77, [R1+0x1364] ;  /* 0x00136400014d7983 */ /* 0x000f280000300800 */
[----:B------:R3:W-:Y:S04]  /*68c30*/  @!P1 STG.E.U8 desc[UR26][R20.64+0x161], R23 ;  /* 0x0001611714009986 */ /* 0x0007e8000c10111a */
[----:B------:R-:W3:Y:S01]  /*68c40*/  @!P3 LDG.E.U8 R18, desc[UR26][R32.64+0x160] ;  /* 0x0001601a2012b981 */ /* 0x000ee2000c1e1100 */
[----:B------:R-:W-:-:S02]  /*68c50*/  ISETP.LT.OR P1, PT, R27, 0x162, !P0 ;  /* 0x000001621b00780c */ /* 0x000fc40004721670 */
[----:B------:R-:W-:Y:S02]  /*68c60*/  @!P3 IADD3.X R22, R2, R29, R6, P4, P5 ;  /* 0x0000001d0216b210 */ /* 0x000fe400027ea406 */
[----:B---3--:R-:W-:-:S04]  /*68c70*/  LOP3.LUT R18, R18, 0xff, RZ, 0xc0, !PT ;  /* 0x000000ff12127812 */ /* 0x008fc800078ec0ff */
[----:B------:R-:W-:-:S05]  /*68c80*/  F2FP.F16.E4M3.UNPACK_B R18, R18 ;  /* 0x00000012ff12723e */ /* 0x000fca00020006ff */
[----:B------:R-:W-:-:S05]  /*68c90*/  HADD2.F32 R18, -RZ, R18.H0_H0 ;  /* 0x20000012ff127230 */ /* 0x000fca0000004100 */
[----:B------:R-:W-:Y:S01]  /*68ca0*/  FMUL R19, R18, UR9 ;  /* 0x0000000912137c20 */ /* 0x000fe20008400000 */
[----:B-1----:R-:W-:-:S03]  /*68cb0*/  @!P3 IADD3 R18, P4, R25, R34, RZ ;  /* 0x000000221912b210 */ /* 0x002fc60007f9e0ff */
[----:B------:R-:W-:Y:S02]  /*68cc0*/  FFMA R20, R234, UR8, R19 ;  /* 0x00000008ea147c23 */ /* 0x000fe40008000013 */
[----:B------:R-:W-:Y:S01]  /*68cd0*/  @!P3 IMAD.X R19, R22, 0x1, R35, P4 ;  /* 0x000000011613b824 */ /* 0x000fe200020e0623 */
[----:B------:R-:W3:Y:S01]  /*68ce0*/  LDL.LU R234, [R1+0x1368] ;  /* 0x0013680001ea7983 */ /* 0x000ee20000300800 */
[----:B------:R-:W0:Y:S01]  /*68cf0*/  @!P1 LDC.64 R34, c[0x0][0x5c0] ;  /* 0x00017000ff229b82 */ /* 0x000e220000000a00 */
[----:B------:R-:W-:Y:S02]  /*68d00*/  F2FP.SATFINITE.E4M3.F32.PACK_AB_MERGE_C R23, RZ, R20, RZ ;  /* 0x00000014ff17723e */ /* 0x000fe400048070ff */
[----:B------:R-:W-:-:S03]  /*68d10*/  PRMT R20, RZ, 0x7610, R20 ;  /* 0x00007610ff147816 */ /* 0x000fc60000000014 */
[----:B------:R2:W-:Y:S04]  /*68d20*/  @!P3 STG.E.U8 desc[UR26][R18.64+0x160], R23 ;  /* 0x000160171200b986 */ /* 0x0005e8000c10111a */
[----:B------:R-:W4:Y:S01]  /*68d30*/  @!P1 LDG.E.U8 R20, desc[UR26][R32.64+0x161] ;  /* 0x0001611a20149981 */ /* 0x000f22000c1e1100 */
[----:B------:R-:W-:Y:S02]  /*68d40*/  @!P1 IADD3 R25, P4, P5, R3, R16, R7 ;  /* 0x0000001003199210 */ /* 0x000fe40007d9e007 */
        /* <DEDUP_REMOVED lines=8> */
[----:B--2---:R-:W-:Y:S02]  /*68dd0*/  FFMA R18, R235, UR8, R21 ;  /* 0x00000008eb127c23 */ /* 0x004fe40008000015 */
[----:B------:R-:W-:Y:S01]  /*68de0*/  @!P1 IMAD.X R21, R22, 0x1, R35, P4 ;  /* 0x0000000116159824 */ /* 0x000fe200020e0623 */
[----:B------:R-:W2:Y:S02]  /*68df0*/  LDL.LU R235, [R1+0x136c] ;  /* 0x00136c0001eb7983 */ /* 0x000ea40000300800 */
        /* <DEDUP_REMOVED lines=25> */
[----:B---3--:R-:W-:Y:S01]  /*68f90*/  FFMA R22, R234, UR8, R21 ;  /* 0x00000008ea167c23 */ /* 0x008fe20008000015 */
[----:B------:R-:W-:Y:S01]  /*68fa0*/  @!P1 IADD3.X R21, R29, R25, R6, P4, P5 ;  /* 0x000000191d159210 */ /* 0x000fe200027ea406 */
[----:B------:R-:W3:Y:S03]  /*68fb0*/  LDL.LU R234, [R1+0x1370] ;  /* 0x0013700001ea7983 */ /* 0x000ee60000300800 */
[----:B------:R-:W-:Y:S02]  /*68fc0*/  F2FP.SATFINITE.E4M3.F32.PACK_AB_MERGE_C R23, RZ, R22, RZ ;  /* 0x00000016ff17723e */ /* 0x000fe400048070ff */
[----:B------:R-:W-:Y:S01]  /*68fd0*/  @!P3 IADD3 R25, P4, P5, R3, R16, R7 ;  /* 0x000000100319b210 */ /* 0x000fe20007d9e007 */
[----:B------:R-:W4:Y:S04]  /*68fe0*/  LDL.LU R77, [R1+0x1374] ;  /* 0x00137400014d7983 */ /* 0x000f280000300800 */
[----:B------:R2:W-:Y:S04]  /*68ff0*/  @!P1 STG.E.U8 desc[UR26][R20.64+0x169], R23 ;  /* 0x0001691714009986 */ /* 0x0005e8000c10111a */
[----:B------:R-:W2:Y:S01]  /*69000*/  @!P3 LDG.E.U8 R18, desc[UR26][R32.64+0x168] ;  /* 0x0001681a2012b981 */ /* 0x000ea2000c1e1100 */
[----:B------:R-:W-:-:S02]  /*69010*/  ISETP.LT.OR P1, PT, R27, 0x16a, !P0 ;  /* 0x0000016a1b00780c */ /* 0x000fc40004721670 */
[----:B------:R-:W-:Y:S02]  /*69020*/  @!P3 IADD3.X R22, R2, R29, R6, P4, P5 ;  /* 0x0000001d0216b210 */ /* 0x000fe400027ea406 */
[----:B--2---:R-:W-:-:S04]  /*69030*/  LOP3.LUT R18, R18, 0xff, RZ, 0xc0, !PT ;  /* 0x000000ff12127812 */ /* 0x004fc800078ec0ff */
[----:B------:R-:W-:-:S05]  /*69040*/  F2FP.F16.E4M3.UNPACK_B R18, R18 ;  /* 0x00000012ff12723e */ /* 0x000fca00020006ff */
[----:B------:R-:W-:-:S05]  /*69050*/  HADD2.F32 R18, -RZ, R18.H0_H0 ;  /* 0x20000012ff127230 */ /* 0x000fca0000004100 */
[----:B------:R-:W-:Y:S01]  /*69060*/  FMUL R19, R18, UR9 ;  /* 0x0000000912137c20 */ /* 0x000fe20008400000 */
[----:B-1----:R-:W-:-:S03]  /*69070*/  @!P3 IADD3 R18, P4, R25, R34, RZ ;  /* 0x000000221912b210 */ /* 0x002fc60007f9e0ff */
[----:B------:R-:W-:Y:S02]  /*69080*/  FFMA R20, R235, UR8, R19 ;  /* 0x00000008eb147c23 */ /* 0x000fe40008000013 */
[----:B------:R-:W-:Y:S01]  /*69090*/  @!P3 IMAD.X R19, R22, 0x1, R35, P4 ;  /* 0x000000011613b824 */ /* 0x000fe200020e0623 */
[----:B------:R-:W2:Y:S01]  /*690a0*/  LDL.LU R235, [R1+0x1378] ;  /* 0x0013780001eb7983 */ /* 0x000ea20000300800 */
        /* <DEDUP_REMOVED lines=1036> */
[----:B------:R-:W-:Y:S01]  /*6d170*/  ISETP.LT.OR P2, PT, R27, 0x1fa, !P2 ;  /* 0x000001fa1b00780c */ /* 0x000fe20005741670 */
[----:B------:R-:W2:Y:S01]  /*6d180*/  LDL.LU R235, [R1+0x148c] ;  /* 0x00148c0001eb7983 */ /* 0x000ea20000300800 */
[----:B------:R-:W-:Y:S02]  /*6d190*/  F2FP.SATFINITE.E4M3.F32.PACK_AB_MERGE_C R23, RZ, R18, RZ ;  /* 0x00000012ff17723e */ /* 0x000fe400048070ff */
[----:B------:R-:W-:-:S03]  /*6d1a0*/  PRMT R18, RZ, 0x7610, R18 ;  /* 0x00007610ff127816 */ /* 0x000fc60000000012 */
[----:B------:R1:W-:Y:S04]  /*6d1b0*/  @!P1 STG.E.U8 desc[UR26][R20.64+0x1f1], R23 ;  /* 0x0001f11714009986 */ /* 0x0003e8000c10111a */
[----:B------:R-:W4:Y:S01]  /*6d1c0*/  @!P3 LDG.E.U8 R18, desc[UR26][R30.64+0x1f8] ;  /* 0x0001f81a1e12b981 */ /* 0x000f22000c1e1100 */
        /* <DEDUP_REMOVED lines=11> */
[----:B------:R4:W3:Y:S01]  /*6d280*/  @!P2 LDG.E.U8 R20, desc[UR26][R30.64+0x1f9] ;  /* 0x0001f91a1e14a981 */ /* 0x0008e2000c1e1100 */
[----:B------:R-:W-:Y:S02]  /*6d290*/  ISETP.LT.OR P1, PT, R27, 0x1f9, !P0 ;  /* 0x000001f91b00780c */ /* 0x000fe40004721670 */
[----:B-1----:R-:W-:-:S11]  /*6d2a0*/  PRMT R18, RZ, 0x7610, R18 ;  /* 0x00007610ff127816 */ /* 0x002fd60000000012 */
[----:B----4-:R-:W1:Y:S01]  /*6d2b0*/  @!P1 LDC.64 R30, c[0x0][0x5c0] ;  /* 0x00017000ff1e9b82 */ /* 0x010e620000000a00 */
[----:B---3--:R-:W-:-:S04]  /*6d2c0*/  LOP3.LUT R20, R20, 0xff, RZ, 0xc0, !PT ;  /* 0x000000ff14147812 */ /* 0x008fc800078ec0ff */
[----:B------:R-:W-:-:S05]  /*6d2d0*/  F2FP.F16.E4M3.UNPACK_B R20, R20 ;  /* 0x00000014ff14723e */ /* 0x000fca00020006ff */
[----:B------:R-:W-:-:S05]  /*6d2e0*/  HADD2.F32 R20, -RZ, R20.H0_H0 ;  /* 0x20000014ff147230 */ /* 0x000fca0000004100 */
[----:B------:R-:W-:Y:S01]  /*6d2f0*/  FMUL R21, R20, UR9 ;  /* 0x0000000914157c20 */ /* 0x000fe20008400000 */
[----:B0-----:R-:W-:-:S03]  /*6d300*/  @!P2 IADD3 R20, P3, P4, R16, R24, R7 ;  /* 0x000000181014a210 */ /* 0x001fc60007c7e007 */
[----:B------:R-:W-:Y:S01]  /*6d310*/  FFMA R22, R234, UR8, R21 ;  /* 0x00000008ea167c23 */ /* 0x000fe20008000015 */
[----:B------:R-:W-:-:S04]  /*6d320*/  @!P2 IADD3.X R21, R29, R25, R6, P3, P4 ;  /* 0x000000191d15a210 */ /* 0x000fc80001fe8406 */
[----:B------:R-:W-:-:S05]  /*6d330*/  F2FP.SATFINITE.E4M3.F32.PACK_AB_MERGE_C R23, RZ, R22, RZ ;  /* 0x00000016ff17723e */ /* 0x000fca00048070ff */
[----:B------:R0:W-:Y:S04]  /*6d340*/  @!P2 STG.E.U8 desc[UR26][R20.64+0x1f9], R23 ;  /* 0x0001f9171400a986 */ /* 0x0001e8000c10111a */
[----:B------:R-:W3:Y:S01]  /*6d350*/  @!P1 LDG.E.U8 R18, desc[UR26][R32.64+0x1f8] ;  /* 0x0001f81a20129981 */ /* 0x000ee2000c1e1100 */
[----:B------:R-:W-:-:S04]  /*6d360*/  @!P1 IADD3 R25, P2, P3, R3, R16, R7 ;  /* 0x0000001003199210 */ /* 0x000fc80007b5e007 */
[----:B------:R-:W-:Y:S02]  /*6d370*/  @!P1 IADD3.X R24, R2, R29, R6, P2, P3 ;  /* 0x0000001d02189210 */ /* 0x000fe400017e6406 */
[----:B------:R-:W-:Y:S01]  /*6d380*/  ISETP.LT.OR P0, PT, R27, 0x1fa, !P0 ;  /* 0x000001fa1b00780c */ /* 0x000fe20004701670 */
[----:B------:R-:W-:Y:S01]  /*6d390*/  BSSY B1, `(.L_x_37) ;  /* 0x000000d000017945 */ /* 0x000fe20003800000 */
[----:B0-----:R-:W-:Y:S02]  /*6d3a0*/  PRMT R20, RZ, 0x7610, R20 ;  /* 0x00007610ff147816 */ /* 0x001fe40000000014 */
[----:B---3--:R-:W-:-:S04]  /*6d3b0*/  LOP3.LUT R18, R18, 0xff, RZ, 0xc0, !PT ;  /* 0x000000ff12127812 */ /* 0x008fc800078ec0ff */
[----:B------:R-:W-:-:S05]  /*6d3c0*/  F2FP.F16.E4M3.UNPACK_B R18, R18 ;  /* 0x00000012ff12723e */ /* 0x000fca00020006ff */
[----:B------:R-:W-:-:S05]  /*6d3d0*/  HADD2.F32 R18, -RZ, R18.H0_H0 ;  /* 0x20000012ff127230 */ /* 0x000fca0000004100 */
[----:B------:R-:W-:Y:S01]  /*6d3e0*/  FMUL R19, R18, UR9 ;  /* 0x0000000912137c20 */ /* 0x000fe20008400000 */
[----:B-1----:R-:W-:-:S03]  /*6d3f0*/  @!P1 IADD3 R18, P4, R25, R30, RZ ;  /* 0x0000001e19129210 */ /* 0x002fc60007f9e0ff */
[----:B--2---:R-:W-:Y:S02]  /*6d400*/  FFMA R22, R235, UR8, R19 ;  /* 0x00000008eb167c23 */ /* 0x004fe40008000013 */
[----:B------:R-:W-:-:S03]  /*6d410*/  @!P1 IMAD.X R19, R24, 0x1, R31, P4 ;  /* 0x0000000118139824 */ /* 0x000fc600020e061f */
[----:B------:R-:W-:-:S05]  /*6d420*/  F2FP.SATFINITE.E4M3.F32.PACK_AB_MERGE_C R21, RZ, R22, RZ ;  /* 0x00000016ff15723e */ /* 0x000fca00048070ff */
[----:B------:R0:W-:Y:S01]  /*6d430*/  @!P1 STG.E.U8 desc[UR26][R18.64+0x1f8], R21 ;  /* 0x0001f81512009986 */ /* 0x0001e2000c10111a */
[----:B------:R-:W-:Y:S05]  /*6d440*/  @P0 BRA `(.L_x_38) ;  /* 0x0000000000040947 */ /* 0x000fea0003800000 */
[----:B------:R1:W5:Y:S02]  /*6d450*/  LDG.E.U8 R20, desc[UR26][R32.64+0x1f9] ;  /* 0x0001f91a20147981 */ /* 0x000364000c1e1100 */
.L_x_38:
[----:B------:R-:W-:Y:S05]  /*6d460*/  BSYNC B1 ;  /* 0x0000000000017941 */ /* 0x000fea0003800000 */
.L_x_37:
[----:B------:R-:W-:Y:S05]  /*6d470*/  @P0 BRA `(.L_x_39) ;  /* 0x0000021c00500947 */ /* 0x000fea0003800000 */
[----:B0-----:R-:W2:Y:S01]  /*6d480*/  LDL.LU R18, [R1+0x1490] ;  /* 0x0014900001127983 */ /* 0x001ea20000300800 */
[----:B-----5:R-:W-:Y:S01]  /*6d490*/  LOP3.LUT R20, R20, 0xff, RZ, 0xc0, !PT ;  /* 0x000000ff14147812 */ /* 0x020fe200078ec0ff */
[----:B------:R-:W-:Y:S01]  /*6d4a0*/  ULDC.64 UR12, c[0x0][0x5c0] ;  /* 0x00017000000c7ab9 */ /* 0x000fe20000000a00 */
[----:B------:R-:W-:Y:S02]  /*6d4b0*/  IADD3 R16, P0, P1, R3, R16, R7 ;  /* 0x0000001003107210 */ /* 0x000fe4000791e007 */
[----:B------:R-:W-:Y:S02]  /*6d4c0*/  F2FP.F16.E4M3.UNPACK_B R20, R20 ;  /* 0x00000014ff14723e */ /* 0x000fe400020006ff */
[----:B------:R-:W-:Y:S02]  /*6d4d0*/  IADD3.X R29, R2, R29, R6, P0, P1 ;  /* 0x0000001d021d7210 */ /* 0x000fe400007e2406 */
[----:B------:R-:W-:Y:S01]  /*6d4e0*/  IADD3 R16, P0, R16, UR12, RZ ;  /* 0x0000000c10107c10 */ /* 0x000fe2000ff1e0ff */
[----:B------:R-:W-:-:S03]  /*6d4f0*/  HADD2.F32 R20, -RZ, R20.H0_H0 ;  /* 0x20000014ff147230 */ /* 0x000fc60000004100 */
[----:B------:R-:W-:Y:S02]  /*6d500*/  IADD3.X R17, R29, UR13, RZ, P0, !PT ;  /* 0x0000000d1d117c10 */ /* 0x000fe400087fe4ff */
[----:B------:R-:W-:-:S04]  /*6d510*/  FMUL R20, R20, UR9 ;  /* 0x0000000914147c20 */ /* 0x000fc80008400000 */
[----:B--2---:R-:W-:-:S05]  /*6d520*/  FFMA R20, R18, UR8, R20 ;  /* 0x0000000812147c23 */ /* 0x004fca0008000014 */
[----:B------:R-:W-:-:S05]  /*6d530*/  F2FP.SATFINITE.E4M3.F32.PACK_AB_MERGE_C R19, RZ, R20, RZ ;  /* 0x00000014ff13723e */ /* 0x000fca00048070ff */
[----:B------:R2:W-:Y:S01]  /*6d540*/  STG.E.U8 desc[UR26][R16.64+0x1f9], R19 ;  /* 0x0001f91310007986 */ /* 0x0005e2000c10111a */
[----:B------:R-:W-:Y:S05]  /*6d550*/  BRA `(.L_x_39) ;  /* 0x0000021c00187947 */ /* 0x000fea0003800000 */
.L_x_36:
[C---:B------:R-:W-:Y:S01]  /*6d560*/  ISETP.GE.AND P1, PT, R26.reuse, 0x9, PT ;  /* 0x000000091a00780c */ /* 0x040fe20003f26270 */
[----:B------:R-:W2:Y:S03]  /*6d570*/  LDL.LU R126, [R1+0xa00] ;  /* 0x000a0000017e7983 */ /* 0x000ea60000300800 */
[----:B------:R-:W-:Y:S02]  /*6d580*/  ISETP.LT.OR P3, PT, R27, 0x1, !P1 ;  /* 0x000000011b00780c */ /* 0x000fe40004f61670 */
[----:B------:R-:W-:Y:S01]  /*6d590*/  ISETP.GE.AND P6, PT, R26, 0x1, PT ;  /* 0x000000011a00780c */ /* 0x000fe20003fc6270 */
[----:B------:R-:W-:Y:S01]  /*6d5a0*/  FMUL R19, R19, UR8 ;  /* 0x0000000813137c20 */ /* 0x000fe20008400000 */
[----:B------:R-:W-:Y:S01]  /*6d5b0*/  ISETP.LT.OR P0, PT, R27, 0x2, !P1 ;  /* 0x000000021b00780c */ /* 0x000fe20004f01670 */
[----:B------:R-:W-:Y:S01]  /*6d5c0*/  FMUL R20, R20, UR8 ;  /* 0x0000000814147c20 */ /* 0x000fe20008400000 */
[----:B------:R-:W-:Y:S01]  /*6d5d0*/  FMUL R21, R21, UR8 ;  /* 0x0000000815157c20 */ /* 0x000fe20008400000 */
[----:B-----5:R-:W-:Y:S01]  /*6d5e0*/  LOP3.LUT R12, R12, 0x7fffffff, RZ, 0xc0, !PT ;  /* 0x7fffffff0c0c7812 */ /* 0x020fe200078ec0ff */
[----:B------:R-:W-:Y:S01]  /*6d5f0*/  FMUL R22, R22, UR8 ;  /* 0x0000000816167c20 */ /* 0x000fe20008400000 */
[----:B------:R-:W-:Y:S01]  /*6d600*/  FMUL R23, R23, UR8 ;  /* 0x0000000817177c20 */ /* 0x000fe20008400000 */
[----:B------:R-:W-:Y:S01]  /*6d610*/  FMUL R152, R152, UR8 ;  /* 0x0000000898987c20 */ /* 0x000fe20008400000 */
[----:B------:R-:W-:Y:S01]  /*6d620*/  FMUL R153, R153, UR8 ;  /* 0x0000000899997c20 */ /* 0x000fe20008400000 */
[----:B------:R-:W-:Y:S01]  /*6d630*/  FMUL R154, R154, UR8 ;  /* 0x000000089a9a7c20 */ /* 0x000fe20008400000 */
[----:B------:R-:W0:Y:S01]  /*6d640*/  @!P3 LDC.64 R30, c[0x0][0x5c0] ;  /* 0x00017000ff1ebb82 */ /* 0x000e220000000a00 */
[----:B------:R-:W-:Y:S01]  /*6d650*/  FMUL R155, R155, UR8 ;  /* 0x000000089b9b7c20 */ /* 0x000fe20008400000 */
[----:B------:R-:W-:Y:S01]  /*6d660*/  FMUL R156, R156, UR8 ;  /* 0x000000089c9c7c20 */ /* 0x000fe20008400000 */
[----:B------:R-:W-:Y:S01]  /*6d670*/  FMUL R157, R157, UR8 ;  /* 0x000000089d9d7c20 */ /* 0x000fe20008400000 */
[----:B------:R-:W-:Y:S01]  /*6d680*/  FMUL R158, R158, UR8 ;  /* 0x000000089e9e7c20 */ /* 0x000fe20008400000 */
[----:B------:R-:W-:Y:S01]  /*6d690*/  FMUL R159, R159, UR8 ;  /* 0x000000089f9f7c20 */ /* 0x000fe20008400000 */
[----:B------:R-:W-:Y:S01]  /*6d6a0*/  FMUL R160, R160, UR8 ;  /* 0x00000008a0a07c20 */ /* 0x000fe20008400000 */
[----:B------:R-:W-:Y:S01]  /*6d6b0*/  FMUL R161, R161, UR8 ;  /* 0x00000008a1a17c20 */ /* 0x000fe20008400000 */
[----:B------:R-:W3:Y:S01]  /*6d6c0*/  @!P0 LDC.64 R24, c[0x0][0x5c0] ;  /* 0x00017000ff188b82 */ /* 0x000ee20000000a00 */
[----:B------:R-:W-:Y:S01]  /*6d6d0*/  FMUL R162, R162, UR8 ;  /* 0x00000008a2a27c20 */ /* 0x000fe20008400000 */
        /* <DEDUP_REMOVED lines=14> */
[--C-:B0-----:R-:W-:Y:S01]  /*6d7c0*/  @!P3 IADD3 R30, P2, P4, R16, R30, R3.reuse ;  /* 0x0000001e101eb210 */ /* 0x101fe20007c5e003 */
[----:B------:R-:W-:Y:S01]  /*6d7d0*/  FMUL R177, R177, UR8 ;  /* 0x00000008b1b17c20 */ /* 0x000fe20008400000 */
[----:B------:R-:W-:Y:S01]  /*6d7e0*/  LOP3.LUT R0, R0, 0xfffffffd, RZ, 0xc0, !PT ;  /* 0xfffffffd00007812 */ /* 0x000fe200078ec0ff */
[----:B------:R-:W-:Y:S01]  /*6d7f0*/  FMUL R178, R178, UR8 ;  /* 0x00000008b2b27c20 */ /* 0x000fe20008400000 */
[--C-:B------:R-:W-:Y:S01]  /*6d800*/  @!P3 IADD3.X R31, R29, R31, R2.reuse, P2, P4 ;  /* 0x0000001f1d1fb210 */ /* 0x100fe200017e8402 */
[----:B------:R-:W-:Y:S01]  /*6d810*/  FMUL R179, R179, UR8 ;  /* 0x00000008b3b37c20 */ /* 0x000fe20008400000 */
[----:B------:R-:W-:Y:S01]  /*6d820*/  FMUL R180, R180, UR8 ;  /* 0x00000008b4b47c20 */ /* 0x000fe20008400000 */
[----:B------:R-:W-:Y:S01]  /*6d830*/  FMUL R181, R181, UR8 ;  /* 0x00000008b5b57c20 */ /* 0x000fe20008400000 */
[----:B---3--:R-:W-:Y:S01]  /*6d840*/  @!P0 IADD3 R32, P2, P4, R16, R24, R3 ;  /* 0x0000001810208210 */ /* 0x008fe20007c5e003 */
[----:B------:R-:W-:Y:S01]  /*6d850*/  FMUL R182, R182, UR8 ;  /* 0x00000008b6b67c20 */ /* 0x000fe20008400000 */
[----:B------:R-:W-:Y:S01]  /*6d860*/  FMUL R183, R183, UR8 ;  /* 0x00000008b7b77c20 */ /* 0x000fe20008400000 */
[----:B------:R-:W-:Y:S01]  /*6d870*/  FMUL R184, R184, UR8 ;  /* 0x00000008b8b87c20 */ /* 0x000fe20008400000 */
[----:B------:R-:W-:Y:S01]  /*6d880*/  @!P0 IADD3.X R33, R29, R25, R2, P2, P4 ;  /* 0x000000191d218210 */ /* 0x000fe200017e8402 */
[----:B------:R-:W-:Y:S01]  /*6d890*/  FMUL R185, R185, UR8 ;  /* 0x00000008b9b97c20 */ /* 0x000fe20008400000 */
[----:B------:R-:W-:Y:S01]  /*6d8a0*/  ISETP.LT.OR P2, PT, R27, 0x1, !P6 ;  /* 0x000000011b00780c */ /* 0x000fe20007741670 */
        /* <DEDUP_REMOVED lines=12> */
[----:B------:R-:W0:Y:S01]  /*6d970*/  @!P2 LDC.64 R24, c[0x0][0x5c0] ;  /* 0x00017000ff18ab82 */ /* 0x000e220000000a00 */
[----:B------:R-:W-:Y:S01]  /*6d980*/  F2FP.SATFINITE.E4M3.F32.PACK_AB_MERGE_C R19, RZ, R19, RZ ;  /* 0x00000013ff13723e */ /* 0x000fe200048070ff */
        /* <DEDUP_REMOVED lines=14> */
[----:B------:R-:W-:Y:S01]  /*6da70*/  LOP3.LUT R8, R8, 0xfffffffe, RZ, 0xc0, !PT ;  /* 0xfffffffe08087812 */ /* 0x000fe200078ec0ff */
[----:B------:R-:W-:Y:S01]  /*6da80*/  FMUL R212, R212, UR8 ;  /* 0x00000008d4d47c20 */ /* 0x000fe20008400000 */
[----:B------:R-:W-:Y:S01]  /*6da90*/  FMUL R213, R213, UR8 ;  /* 0x00000008d5d57c20 */ /* 0x000fe20008400000 */
[----:B------:R-:W-:Y:S01]  /*6daa0*/  FMUL R214, R214, UR8 ;  /* 0x00000008d6d67c20 */ /* 0x000fe20008400000 */
[----:B------:R-:W-:Y:S01]  /*6dab0*/  FMUL R215, R215, UR8 ;  /* 0x00000008d7d77c20 */ /* 0x000fe20008400000 */
[----:B------:R-:W-:Y:S01]  /*6dac0*/  FMUL R216, R216, UR8 ;  /* 0x00000008d8d87c20 */ /* 0x000fe20008400000 */
[----:B------:R-:W-:Y:S01]  /*6dad0*/  FMUL R217, R217, UR8 ;  /* 0x00000008d9d97c20 */ /* 0x000fe20008400000 */
[----:B------:R-:W-:Y:S01]  /*6dae0*/  FMUL R218, R218, UR8 ;  /* 0x00000008dada7c20 */ /* 0x000fe20008400000 */
[----:B0-----:R-:W-:Y:S01]  /*6daf0*/  @!P2 IADD3 R24, P4, R16, R24, RZ ;  /* 0x000000181018a210 */ /* 0x001fe20007f9e0ff */
[----:B------:R-:W-:Y:S01]  /*6db00*/  FMUL R219, R219, UR8 ;  /* 0x00000008dbdb7c20 */ /* 0x000fe20008400000 */
[----:B------:R-:W-:Y:S01]  /*6db10*/  FMUL R220, R220, UR8 ;  /* 0x00000008dcdc7c20 */ /* 0x000fe20008400000 */
[----:B------:R-:W-:Y:S01]  /*6db20*/  FMUL R221, R221, UR8 ;  /* 0x00000008dddd7c20 */ /* 0x000fe20008400000 */
[----:B------:R-:W-:Y:S01]  /*6db30*/  FMUL R222, R222, UR8 ;  /* 0x00000008dede7c20 */ /* 0x000fe20008400000 */
[----:B------:R-:W-:Y:S01]  /*6db40*/  @!P2 IMAD.X R25, R29, 0x1, R25, P4 ;  /* 0x000000011d19a824 */ /* 0x000fe200020e0619 */
[----:B------:R-:W-:Y:S01]  /*6db50*/  ISETP.LT.OR P4, PT, R27, 0x9, !P1 ;  /* 0x000000091b00780c */ /* 0x000fe20004f81670 */
[----:B------:R-:W-:Y:S01]  /*6db60*/  FMUL R223, R223, UR8 ;  /* 0x00000008dfdf7c20 */ /* 0x000fe20008400000 */
[----:B------:R-:W-:Y:S01]  /*6db70*/  FMUL R224, R224, UR8 ;  /* 0x00000008e0e07c20 */ /* 0x000fe20008400000 */
[----:B------:R-:W-:Y:S01]  /*6db80*/  FMUL R225, R225, UR8 ;  /* 0x00000008e1e17c20 */ /* 0x000fe20008400000 */
[----:B------:R0:W-:Y:S01]  /*6db90*/  @!P2 STG.E.U8 desc[UR26][R24.64], R19 ;  /* 0x000000131800a986 */ /* 0x0001e2000c10111a */
[----:B------:R-:W-:Y:S01]  /*6dba0*/  FMUL R226, R226, UR8 ;  /* 0x00000008e2e27c20 */ /* 0x000fe20008400000 */
[----:B------:R-:W-:Y:S01]  /*6dbb0*/  FMUL R227, R227, UR8 ;  /* 0x00000008e3e37c20 */ /* 0x000fe20008400000 */
[----:B------:R-:W-:Y:S01]  /*6dbc0*/  FMUL R228, R228, UR8 ;  /* 0x00000008e4e47c20 */ /* 0x000fe20008400000 */
[----:B------:R-:W-:Y:S01]  /*6dbd0*/  FMUL R229, R229, UR8 ;  /* 0x00000008e5e57c20 */ /* 0x000fe20008400000 */
[----:B------:R-:W-:Y:S01]  /*6dbe0*/  FMUL R230, R230, UR8 ;  /* 0x00000008e6e67c20 */ /* 0x000fe20008400000 */
[----:B------:R-:W-:Y:S01]  /*6dbf0*/  FMUL R231, R231, UR8 ;  /* 0x00000008e7e77c20 */ /* 0x000fe20008400000 */
[----:B------:R-:W3:Y:S02]  /*6dc00*/  LDL.LU R28, [R1+0xa04] ;  /* 0x000a0400011c7983 */ /* 0x000ee40000300800 */
[----:B0-----:R-:W0:Y:S01]  /*6dc10*/  @!P4 LDC.64 R24, c[0x0][0x5c0] ;  /* 0x00017000ff18cb82 */ /* 0x001e220000000a00 */
[----:B------:R-:W-:Y:S01]  /*6dc20*/  F2FP.SATFINITE.E4M3.F32.PACK_AB_MERGE_C R20, RZ, R20, RZ ;  /* 0x00000014ff14723e */ /* 0x000fe200048070ff */
[----:B------:R-:W-:Y:S01]  /*6dc30*/  FMUL R232, R232, UR8 ;  /* 0x00000008e8e87c20 */ /* 0x000fe20008400000 */
[----:B------:R-:W-:Y:S01]  /*6dc40*/  F2FP.SATFINITE.E4M3.F32.PACK_AB_MERGE_C R21, RZ, R21, RZ ;  /* 0x00000015ff15723e */ /* 0x000fe200048070ff */
[----:B------:R-:W-:Y:S01]  /*6dc50*/  FMUL R233, R233, UR8 ;  /* 0x00000008e9e97c20 */ /* 0x000fe20008400000 */
[----:B------:R-:W-:Y:S01]  /*6dc60*/  F2FP.SATFINITE.E4M3.F32.PACK_AB_MERGE_C R22, RZ, R22, RZ ;  /* 0x00000016ff16723e */ /* 0x000fe200048070ff */
[----:B------:R-:W-:Y:S01]  /*6dc70*/  FMUL R234, R234, UR8 ;  /* 0x00000008eaea7c20 */ /* 0x000fe20008400000 */
[----:B------:R-:W-:Y:S01]  /*6dc80*/  F2FP.SATFINITE.E4M3.F32.PACK_AB_MERGE_C R23, RZ, R23, RZ ;  /* 0x00000017ff17723e */ /* 0x000fe200048070ff */
[----:B------:R-:W-:Y:S01]  /*6dc90*/  FMUL R235, R235, UR8 ;  /* 0x00000008ebeb7c20 */ /* 0x000fe20008400000 */
[----:B------:R-:W-:Y:S01]  /*6dca0*/  F2FP.SATFINITE.E4M3.F32.PACK_AB_MERGE_C R152, RZ, R152, RZ ;  /* 0x00000098ff98723e */ /* 0x000fe200048070ff */
[----:B------:R-:W4:Y:S01]  /*6dcb0*/  LDL.LU R129, [R1+0xa08] ;  /* 0x000a080001817983 */ /* 0x000f220000300800 */
[----:B------:R-:W-:Y:S01]  /*6dcc0*/  F2FP.SATFINITE.E4M3.F32.PACK_AB_MERGE_C R153, RZ, R153, RZ ;  /* 0x00000099ff99723e */ /* 0x000fe200048070ff */
[----:B------:R-:W-:Y:S01]  /*6dcd0*/  FMUL R236, R236, UR8 ;  /* 0x00000008ecec7c20 */ /* 0x000fe20008400000 */
[----:B------:R-:W-:Y:S01]  /*6dce0*/  F2FP.SATFINITE.E4M3.F32.PACK_AB_MERGE_C R154, RZ, R154, RZ ;  /* 0x0000009aff9a723e */ /* 0x000fe200048070ff */
[----:B------:R-:W-:Y:S01]  /*6dcf0*/  FMUL R237, R237, UR8 ;  /* 0x00000008eded7c20 */ /* 0x000fe20008400000 */
[----:B------:R-:W-:Y:S01]  /*6dd00*/  F2FP.SATFINITE.E4M3.F32.PACK_AB_MERGE_C R155, RZ, R155, RZ ;  /* 0x0000009bff9b723e */ /* 0x000fe200048070ff */
[----:B------:R-:W4:Y:S01]  /*6dd10*/  LDL.LU R128, [R1+0xa0c] ;  /* 0x000a0c0001807983 */ /* 0x000f220000300800 */
[----:B------:R-:W-:-:S02]  /*6dd20*/  F2FP.SATFINITE.E4M3.F32.PACK_AB_MERGE_C R156, RZ, R156, RZ ;  /* 0x0000009cff9c723e */ /* 0x000fc400048070ff */
[----:B------:R-:W-:Y:S02]  /*6dd30*/  F2FP.SATFINITE.E4M3.F32.PACK_AB_MERGE_C R157, RZ, R157, RZ ;  /* 0x0000009dff9d723e */ /* 0x000fe400048070ff */
[----:B------:R-:W-:Y:S02]  /*6dd40*/  F2FP.SATFINITE.E4M3.F32.PACK_AB_MERGE_C R158, RZ, R158, RZ ;  /* 0x0000009eff9e723e */ /* 0x000fe400048070ff */
[----:B------:R-:W-:Y:S02]  /*6dd50*/  F2FP.SATFINITE.E4M3.F32.PACK_AB_MERGE_C R159, RZ, R159, RZ ;  /* 0x0000009fff9f723e */ /* 0x000fe400048070ff */
[----:B0-----:R-:W-:Y:S02]  /*6dd60*/  @!P4 IADD3 R34, P2, P5, R16, R24, R3 ;  /* 0x000000181022c210 */ /* 0x001fe40007d5e003 */
[----:B------:R-:W-:Y:S02]  /*6dd70*/  F2FP.SATFINITE.E4M3.F32.PACK_AB_MERGE_C R160, RZ, R160, RZ ;  /* 0x000000a0ffa0723e */ /* 0x000fe400048070ff */
[----:B------:R-:W-:-:S02]  /*6dd80*/  @!P4 IADD3.X R35, R29, R25, R2, P2, P5 ;  /* 0x000000191d23c210 */ /* 0x000fc400017ea402 */
[----:B------:R-:W-:Y:S02]  /*6dd90*/  ISETP.LT.OR P2, PT, R27, 0x2, !P6 ;  /* 0x000000021b00780c */ /* 0x000fe40007741670 */
[----:B------:R-:W-:Y:S02]  /*6dda0*/  F2FP.SATFINITE.E4M3.F32.PACK_AB_MERGE_C R161, RZ, R161, RZ ;  /* 0x000000a1ffa1723e */ /* 0x000fe400048070ff */
[----:B------:R-:W-:Y:S02]  /*6ddb0*/  F2FP.SATFINITE.E4M3.F32.PACK_AB_MERGE_C R162, RZ, R162, RZ ;  /* 0x000000a2ffa2723e */ /* 0x000fe400048070ff */
[----:B------:R-:W-:Y:S02]  /*6ddc0*/  F2FP.SATFINITE.E4M3.F32.PACK_AB_MERGE_C R163, RZ, R163, RZ ;  /* 0x000000a3ffa3723e */ /* 0x000fe400048070ff */
[----:B------:R-:W-:Y:S02]  /*6ddd0*/  F2FP.SATFINITE.E4M3.F32.PACK_AB_MERGE_C R164, RZ, R164, RZ ;  /* 0x000000a4ffa4723e */ /* 0x000fe400048070ff */
[----:B------:R-:W-:-:S02]  /*6dde0*/  F2FP.SATFINITE.E4M3.F32.PACK_AB_MERGE_C R165, RZ, R165, RZ ;  /* 0x000000a5ffa5723e */ /* 0x000fc400048070ff */
[----:B------:R-:W-:Y:S01]  /*6ddf0*/  F2FP.SATFINITE.E4M3.F32.PACK_AB_MERGE_C R166, RZ, R166, RZ ;  /* 0x000000a6ffa6723e */ /* 0x000fe200048070ff */
[----:B------:R-:W0:Y:S01]  /*6de00*/  @!P2 LDC.64 R24, c[0x0][0x5c0] ;  /* 0x00017000ff18ab82 */ /* 0x000e220000000a00 */
[----:B------:R-:W-:Y:S02]  /*6de10*/  F2FP.SATFINITE.E4M3.F32.PACK_AB_MERGE_C R167, RZ, R167, RZ ;  /* 0x000000a7ffa7723e */ /* 0x000fe400048070ff */
[----:B------:R-:W-:Y:S02]  /*6de20*/  F2FP.SATFINITE.E4M3.F32.PACK_AB_MERGE_C R168, RZ, R168, RZ ;  /* 0x000000a8ffa8723e */ /* 0x000fe400048070ff */
[----:B------:R-:W-:Y:S02]  /*6de30*/  F2FP.SATFINITE.E4M3.F32.PACK_AB_MERGE_C R169, RZ, R169, RZ ;  /* 0x000000a9ffa9723e */ /* 0x000fe400048070ff */
[----:B------:R-:W-:Y:S02]  /*6de40*/  F2FP.SATFINITE.E4M3.F32.PACK_AB_MERGE_C R170, RZ, R170, RZ ;  /* 0x000000aaffaa723e */ /* 0x000fe400048070ff */
[----:B------:R-:W-:-:S02]  /*6de50*/  F2FP.SATFINITE.E4M3.F32.PACK_AB_MERGE_C R171, RZ, R171, RZ ;  /* 0x000000abffab723e */ /* 0x000fc400048070ff */
[----:B------:R-:W-:Y:S02]  /*6de60*/  F2FP.SATFINITE.E4M3.F32.PACK_AB_MERGE_C R172, RZ, R172, RZ ;  /* 0x000000acffac723e */ /* 0x000fe400048070ff */
[----:B------:R-:W-:Y:S02]  /*6de70*/  F2FP.SATFINITE.E4M3.F32.PACK_AB_MERGE_C R173, RZ, R173, RZ ;  /* 0x000000adffad723e */ /* 0x000fe400048070ff */
[----:B------:R-:W-:Y:S02]  /*6de80*/  F2FP.SATFINITE.E4M3.F32.PACK_AB_MERGE_C R174, RZ, R174, RZ ;  /* 0x000000aeffae723e */ /* 0x000fe400048070ff */
[----:B------:R-:W-:Y:S02]  /*6de90*/  F2FP.SATFINITE.E4M3.F32.PACK_AB_MERGE_C R175, RZ, R175, RZ ;  /* 0x000000afffaf723e */ /* 0x000fe400048070ff */
[----:B------:R-:W-:Y:S02]  /*6dea0*/  F2FP.SATFINITE.E4M3.F32.PACK_AB_MERGE_C R176, RZ, R176, RZ ;  /* 0x000000b0ffb0723e */ /* 0x000fe400048070ff */
[----:B------:R-:W-:-:S02]  /*6deb0*/  F2FP.SATFINITE.E4M3.F32.PACK_AB_MERGE_C R177, RZ, R177, RZ ;  /* 0x000000b1ffb1723e */ /* 0x000fc400048070ff */
[----:B------:R-:W-:Y:S02]  /*6dec0*/  F2FP.SATFINITE.E4M3.F32.PACK_AB_MERGE_C R178, RZ, R178, RZ ;  /* 0x000000b2ffb2723e */ /* 0x000fe400048070ff */
[----:B0-----:R-:W-:Y:S02]  /*6ded0*/  @!P2 IADD3 R24, P5, R16, R24, RZ ;  /* 0x000000181018a210 */ /* 0x001fe40007fbe0ff */
[----:B------:R-:W-:Y:S02]  /*6dee0*/  F2FP.SATFINITE.E4M3.F32.PACK_AB_MERGE_C R179, RZ, R179, RZ ;  /* 0x000000b3ffb3723e */ /* 0x000fe400048070ff */
[----:B------:R-:W-:Y:S01]  /*6def0*/  F2FP.SATFINITE.E4M3.F32.PACK_AB_MERGE_C R180, RZ, R180, RZ ;  /* 0x000000b4ffb4723e */ /* 0x000fe200048070ff */
[----:B------:R-:W-:Y:S01]  /*6df00*/  @!P2 IMAD.X R25, R29, 0x1, R25, P5 ;  /* 0x000000011d19a824 */ /* 0x000fe200028e0619 */
[----:B------:R-:W-:Y:S02]  /*6df10*/  F2FP.SATFINITE.E4M3.F32.PACK_AB_MERGE_C R181, RZ, R181, RZ ;  /* 0x000000b5ffb5723e */ /* 0x000fe400048070ff */
[----:B------:R-:W-:-:S02]  /*6df20*/  F2FP.SATFINITE.E4M3.F32.PACK_AB_MERGE_C R182, RZ, R182, RZ ;  /* 0x000000b6ffb6723e */ /* 0x000fc400048070ff */
[----:B------:R0:W-:Y:S01]  /*6df30*/  @!P2 STG.E.U8 desc[UR26][R24.64+0x1], R20 ;  /* 0x000001141800a986 */ /* 0x0001e2000c10111a */
[C---:B------:R-:W-:Y:S02]  /*6df40*/  ISETP.LT.OR P2, PT, R27.reuse, 0xa, !P1 ;  /* 0x0000000a1b00780c */ /* 0x040fe40004f41670 */
[----:B------:R-:W-:Y:S01]  /*6df50*/  F2FP.SATFINITE.E4M3.F32.PACK_AB_MERGE_C R183, RZ, R183, RZ ;  /* 0x000000b7ffb7723e */ /* 0x000fe200048070ff */
[----:B------:R1:W-:Y:S01]  /*6df60*/  @!P3 STG.E.U8 desc[UR26][R30.64], R21 ;  /* 0x000000151e00b986 */ /* 0x0003e2000c10111a */
[----:B------:R-:W-:Y:S02]  /*6df70*/  ISETP.LT.OR P3, PT, R27, 0x11, !P1 ;  /* 0x000000111b00780c */ /* 0x000fe40004f61670 */
[----:B------:R-:W-:Y:S01]  /*6df80*/  F2FP.SATFINITE.E4M3.F32.PACK_AB_MERGE_C R184, RZ, R184, RZ ;  /* 0x000000b8ffb8723e */ /* 0x000fe200048070ff */
[----:B------:R-:W-:Y:S01]  /*6df90*/  @!P0 STG.E.U8 desc[UR26][R32.64+0x1], R22 ;  /* 0x0000011620008986 */ /* 0x000fe2000c10111a */
[----:B------:R-:W-:Y:S02]  /*6dfa0*/  F2FP.SATFINITE.E4M3.F32.PACK_AB_MERGE_C R185, RZ, R185, RZ ;  /* 0x000000b9ffb9723e */ /* 0x000fe400048070ff */
[----:B------:R-:W-:-:S02]  /*6dfb0*/  F2FP.SATFINITE.E4M3.F32.PACK_AB_MERGE_C R186, RZ, R186, RZ ;  /* 0x000000baffba723e */ /* 0x000fc400048070ff */
[----:B------:R-:W-:Y:S01]  /*6dfc0*/  F2FP.SATFINITE.E4M3.F32.PACK_AB_MERGE_C R187, RZ, R187, RZ ;  /* 0x000000bbffbb723e */ /* 0x000fe200048070ff */
[----:B0-----:R-:W0:Y:S01]  /*6dfd0*/  @!P2 LDC.64 R24, c[0x0][0x5c0] ;  /* 0x00017000ff18ab82 */ /* 0x001e220000000a00 */
[----:B------:R-:W-:Y:S02]  /*6dfe0*/  F2FP.SATFINITE.E4M3.F32.PACK_AB_MERGE_C R188, RZ, R188, RZ ;  /* 0x000000bcffbc723e */ /* 0x000fe400048070ff */
[----:B------:R-:W-:Y:S02]  /*6dff0*/  F2FP.SATFINITE.E4M3.F32.PACK_AB_MERGE_C R189, RZ, R189, RZ ;  /* 0x000000bdffbd723e */ /* 0x000fe400048070ff */
[----:B------:R-:W-:Y:S02]  /*6e000*/  @P3 LOP3.LUT R12, R12, 0x80000000, RZ, 0xfc, !PT ;  /* 0x800000000c0c3812 */ /* 0x000fe400078efcff */
[----:B------:R-:W-:Y:S01]  /*6e010*/  F2FP.SATFINITE.E4M3.F32.PACK_AB_MERGE_C R190, RZ, R190, RZ ;  /* 0x000000beffbe723e */ /* 0x000fe200048070ff */
[----:B-1----:R-:W1:Y:S01]  /*6e020*/  @!P3 LDC.64 R20, c[0x0][0x5c0] ;  /* 0x00017000ff14bb82 */ /* 0x002e620000000a00 */
        /* <DEDUP_REMOVED lines=8> */
[C-C-:B0-----:R-:W-:Y:S02]  /*6e0b0*/  @!P2 IADD3 R24, P5, P6, R16.reuse, R24, R3.reuse ;  /* 0x000000181018a210 */ /* 0x141fe40007ebe003 */
[----:B------:R-:W-:Y:S02]  /*6e0c0*/  F2FP.SATFINITE.E4M3.F32.PACK_AB_MERGE_C R199, RZ, R199, RZ ;  /* 0x000000c7ffc7723e */ /* 0x000fe400048070ff */
[----:B------:R-:W-:Y:S02]  /*6e0d0*/  @!P2 IADD3.X R25, R29, R25, R2, P5, P6 ;  /* 0x000000191d19a210 */ /* 0x000fe40002fec402 */
[----:B------:R-:W-:Y:S02]  /*6e0e0*/  F2FP.SATFINITE.E4M3.F32.PACK_AB_MERGE_C R200, RZ, R200, RZ ;  /* 0x000000c8ffc8723e */ /* 0x000fe400048070ff */
[----:B-1----:R-:W-:-:S02]  /*6e0f0*/  @!P3 IADD3 R30, P5, P6, R16, R20, R3 ;  /* 0x00000014101eb210 */ /* 0x002fc40007ebe003 */
[----:B------:R-:W-:Y:S02]  /*6e100*/  F2FP.SATFINITE.E4M3.F32.PACK_AB_MERGE_C R201, RZ, R201, RZ ;  /* 0x000000c9ffc9723e */ /* 0x000fe400048070ff */
[----:B------:R-:W-:Y:S02]  /*6e110*/  @!P3 IADD3.X R31, R29, R21, R2, P5, P6 ;  /* 0x000000151d1fb210 */ /* 0x000fe40002fec402 */
[----:B------:R-:W-:Y:S02]  /*6e120*/  ISETP.LT.OR P3, PT, R27, 0x12, !P1 ;  /* 0x000000121b00780c */ /* 0x000fe40004f61670 */
[----:B------:R-:W-:Y:S02]  /*6e130*/  F2FP.SATFINITE.E4M3.F32.PACK_AB_MERGE_C R202, RZ, R202, RZ ;  /* 0x000000caffca723e */ /* 0x000fe400048070ff */
[----:B------:R-:W-:Y:S02]  /*6e140*/  F2FP.SATFINITE.E4M3.F32.PACK_AB_MERGE_C R203, RZ, R203, RZ ;  /* 0x000000cbffcb723e */ /* 0x000fe400048070ff */
[----:B------:R-:W-:-:S02]  /*6e150*/  F2FP.SATFINITE.E4M3.F32.PACK_AB_MERGE_C R204, RZ, R204, RZ ;  /* 0x000000ccffcc723e */ /* 0x000fc400048070ff */
[----:B------:R-:W-:Y:S02]  /*6e160*/  F2FP.SATFINITE.E4M3.F32.PACK_AB_MERGE_C R205, RZ, R205, RZ ;  /* 0x000000cdffcd723e */ /* 0x000fe400048070ff */
[----:B------:R-:W-:Y:S02]  /*6e170*/  F2FP.SATFINITE.E4M3.F32.PACK_AB_MERGE_C R206, RZ, R206, RZ ;  /* 0x000000ceffce723e */ /* 0x000fe400048070ff */
[----:B------:R-:W-:Y:S01]  /*6e180*/  F2FP.SATFINITE.E4M3.F32.PACK_AB_MERGE_C R207, RZ, R207, RZ ;  /* 0x000000cfffcf723e */ /* 0x000fe200048070ff */
[----:B------:R-:W0:Y:S01]  /*6e190*/  @!P3 LDC.64 R20, c[0x0][0x5c0] ;  /* 0x00017000ff14bb82 */ /* 0x000e220000000a00 */
        /* <DEDUP_REMOVED lines=12> */
[----:B0-----:R-:W-:Y:S02]  /*6e260*/  @!P3 IADD3 R36, P5, P6, R16, R20, R3 ;  /* 0x000000141024b210 */ /* 0x001fe40007ebe003 */
[----:B------:R-:W-:Y:S02]  /*6e270*/  F2FP.SATFINITE.E4M3.F32.PACK_AB_MERGE_C R220, RZ, R220, RZ ;  /* 0x000000dcffdc723e */ /* 0x000fe400048070ff */
[----:B------:R-:W-:-:S02]  /*6e280*/  @!P3 IADD3.X R37, R29, R21, R2, P5, P6 ;  /* 0x000000151d25b210 */ /* 0x000fc40002fec402 */
[----:B------:R-:W-:Y:S02]  /*6e290*/  ISETP.GE.AND P3, PT, R26, 0x1, PT ;  /* 0x000000011a00780c */ /* 0x000fe40003f66270 */
[----:B------:R-:W-:Y:S02]  /*6e2a0*/  F2FP.SATFINITE.E4M3.F32.PACK_AB_MERGE_C R221, RZ, R221, RZ ;  /* 0x000000ddffdd723e */ /* 0x000fe400048070ff */
[----:B------:R-:W-:Y:S02]  /*6e2b0*/  ISETP.LT.OR P0, PT, R27, 0x9, !P3 ;  /* 0x000000091b00780c */ /* 0x000fe40005f01670 */
[----:B------:R-:W-:Y:S02]  /*6e2c0*/  F2FP.SATFINITE.E4M3.F32.PACK_AB_MERGE_C R222, RZ, R222, RZ ;  /* 0x000000deffde723e */ /* 0x000fe400048070ff */
[----:B------:R-:W-:Y:S02]  /*6e2d0*/  F2FP.SATFINITE.E4M3.F32.PACK_AB_MERGE_C R223, RZ, R223, RZ ;  /* 0x000000dfffdf723e */ /* 0x000fe400048070ff */
[----:B------:R-:W-:Y:S01]  /*6e2e0*/  F2FP.SATFINITE.E4M3.F32.PACK_AB_MERGE_C R224, RZ, R224, RZ ;  /* 0x000000e0ffe0723e */ /* 0x000fe200048070ff */
[----:B--2---:R-:W-:Y:S01]  /*6e2f0*/  FMUL R19, R126, UR8 ;  /* 0x000000087e137c20 */ /* 0x004fe20008400000 */
[----:B------:R-:W-:-:S02]  /*6e300*/  F2FP.SATFINITE.E4M3.F32.PACK_AB_MERGE_C R225, RZ, R225, RZ ;  /* 0x000000e1ffe1723e */ /* 0x000fc400048070ff */
[----:B------:R-:W-:Y:S02]  /*6e310*/  F2FP.SATFINITE.E4M3.F32.PACK_AB_MERGE_C R226, RZ, R226, RZ ;  /* 0x000000e2ffe2723e */ /* 0x000fe400048070ff */
[----:B------:R-:W-:Y:S01]  /*6e320*/  F2FP.SATFINITE.E4M3.F32.PACK_AB_MERGE_C R227, RZ, R227, RZ ;  /* 0x000000e3ffe3723e */ /* 0x000fe200048070ff */
[----:B------:R-:W0:Y:S01]  /*6e330*/  @!P0 LDC.64 R20, c[0x0][0x5c0] ;  /* 0x00017000ff148b82 */ /* 0x000e220000000a00 */
        /* <DEDUP_REMOVED lines=10> */
[----:B0-----:R-:W-:-:S05]  /*6e3e0*/  @!P0 IADD3 R20, P5, R16, R20, RZ ;  /* 0x0000001410148210 */ /* 0x001fca0007fbe0ff */
[----:B------:R-:W-:Y:S01]  /*6e3f0*/  @!P0 IMAD.X R21, R29, 0x1, R21, P5 ;  /* 0x000000011d158824 */ /* 0x000fe200028e0615 */
[----:B------:R-:W-:-:S04]  /*6e400*/  ISETP.LT.OR P5, PT, R27, 0x19, !P1 ;  /* 0x000000191b00780c */ /* 0x000fc80004fa1670 */
[----:B------:R0:W-:Y:S09]  /*6e410*/  @!P0 STG.E.U8 desc[UR26][R20.64+0x8], R23 ;  /* 0x0000081714008986 */ /* 0x0001f2000c10111a */
[----:B0-----:R-:W0:Y:S02]  /*6e420*/  @!P5 LDC.64 R20, c[0x0][0x5c0] ;  /* 0x00017000ff14db82 */ /* 0x001e240000000a00 */
[----:B0-----:R-:W-:-:S04]  /*6e430*/  @!P5 IADD3 R32, P0, P6, R16, R20, R3 ;  /* 0x000000141020d210 */ /* 0x001fc80007e1e003 */
[----:B------:R-:W-:Y:S02]  /*6e440*/  @!P5 IADD3.X R33, R29, R21, R2, P0, P6 ;  /* 0x000000151d21d210 */ /* 0x000fe400007ec402 */
[----:B------:R-:W-:-:S13]  /*6e450*/  ISETP.LT.OR P0, PT, R27, 0xa, !P3 ;  /* 0x0000000a1b00780c */ /* 0x000fda0005f01670 */
[----:B------:R-:W0:Y:S02]  /*6e460*/  @!P0 LDC.64 R20, c[0x0][0x5c0] ;  /* 0x00017000ff148b82 */ /* 0x000e240000000a00 */
[----:B0-----:R-:W-:-:S05]  /*6e470*/  @!P0 IADD3 R20, P6, R16, R20, RZ ;  /* 0x0000001410148210 */ /* 0x001fca0007fde0ff */
[----:B------:R-:W-:-:S05]  /*6e480*/  @!P0 IMAD.X R21, R29, 0x1, R21, P6 ;  /* 0x000000011d158824 */ /* 0x000fca00030e0615 */
[----:B------:R0:W-:Y:S01]  /*6e490*/  @!P0 STG.E.U8 desc[UR26][R20.64+0x9], R152 ;  /* 0x0000099814008986 */ /* 0x0001e2000c10111a */
[----:B------:R-:W-:-:S03]  /*6e4a0*/  ISETP.LT.OR P0, PT, R27, 0x1a, !P1 ;  /* 0x0000001a1b00780c */ /* 0x000fc60004f01670 */
[----:B------:R1:W-:Y:S04]  /*6e4b0*/  @!P4 STG.E.U8 desc[UR26][R34.64+0x8], R153 ;  /* 0x000008992200c986 */ /* 0x0003e8000c10111a */
[----:B------:R-:W-:Y:S06]  /*6e4c0*/  @!P2 STG.E.U8 desc[UR26][R24.64+0x9], R154 ;  /* 0x0000099a1800a986 */ /* 0x000fec000c10111a */
[----:B0-----:R-:W0:Y:S02]  /*6e4d0*/  @!P0 LDC.64 R20, c[0x0][0x5c0] ;  /* 0x00017000ff148b82 */ /* 0x001e240000000a00 */
[----:B0-----:R-:W-:-:S04]  /*6e4e0*/  @!P0 IADD3 R22, P3, P6, R16, R20, R3 ;  /* 0x0000001410168210 */ /* 0x001fc80007e7e003 */
[----:B------:R-:W-:Y:S02]  /*6e4f0*/  @!P0 IADD3.X R23, R29, R21, R2, P3, P6 ;  /* 0x000000151d178210 */ /* 0x000fe40001fec402 */
[----:B------:R-:W-:-:S13]  /*6e500*/  ISETP.LT.OR P3, PT, R27, 0x21, !P1 ;  /* 0x000000211b00780c */ /* 0x000fda0004f61670 */
[----:B------:R-:W1:Y:S02]  /*6e510*/  @!P3 LDC.64 R20, c[0x0][0x5c0] ;  /* 0x00017000ff14bb82 */ /* 0x000e640000000a00 */
[----:B-1----:R-:W-:-:S04]  /*6e520*/  @!P3 IADD3 R34, P4, P6, R16, R20, R3 ;  /* 0x000000141022b210 */ /* 0x002fc80007e9e003 */
[----:B------:R-:W-:Y:S02]  /*6e530*/  @!P3 IADD3.X R35, R29, R21, R2, P4, P6 ;  /* 0x000000151d23b210 */ /* 0x000fe400027ec402 */
[----:B------:R-:W-:-:S13]  /*6e540*/  ISETP.LT.OR P3, PT, R27, 0x22, !P1 ;  /* 0x000000221b00780c */ /* 0x000fda0004f61670 */
[----:B------:R-:W0:Y:S02]  /*6e550*/  @!P3 LDC.64 R20, c[0x0][0x5c0] ;  /* 0x00017000ff14bb82 */ /* 0x000e240000000a00 */
[----:B0-----:R-:W-:-:S04]  /*6e560*/  @!P3 IADD3 R40, P4, P6, R16, R20, R3 ;  /* 0x000000141028b210 */ /* 0x001fc80007e9e003 */
[----:B------:R-:W-:Y:S02]  /*6e570*/  @!P3 IADD3.X R41, R29, R21, R2, P4, P6 ;  /* 0x000000151d29b210 */ /* 0x000fe400027ec402 */
[----:B------:R-:W-:Y:S02]  /*6e580*/  ISETP.GE.AND P6, PT, R26, 0x1, PT ;  /* 0x000000011a00780c */ /* 0x000fe40003fc6270 */
[C---:B------:R-:W-:Y:S02]  /*6e590*/  ISETP.LT.OR P3, PT, R27.reuse, 0x29, !P1 ;  /* 0x000000291b00780c */ /* 0x040fe40004f61670 */
[----:B------:R-:W-:-:S13]  /*6e5a0*/  ISETP.LT.OR P2, PT, R27, 0x11, !P6 ;  /* 0x000000111b00780c */ /* 0x000fda0007741670 */
[----:B------:R-:W0:Y:S02]  /*6e5b0*/  @!P2 LDC.64 R20, c[0x0][0x5c0] ;  /* 0x00017000ff14ab82 */ /* 0x000e240000000a00 */
[----:B0-----:R-:W-:-:S05]  /*6e5c0*/  @!P2 IADD3 R20, P4, R16, R20, RZ ;  /* 0x000000141014a210 */ /* 0x001fca0007f9e0ff */
[----:B------:R-:W-:-:S05]  /*6e5d0*/  @!P2 IMAD.X R21, R29, 0x1, R21, P4 ;  /* 0x000000011d15a824 */ /* 0x000fca00020e0615 */
[----:B------:R0:W-:Y:S02]  /*6e5e0*/  @!P2 STG.E.U8 desc[UR26][R20.64+0x10], R155 ;  /* 0x0000109b1400a986 */ /* 0x0001e4000c10111a */
[----:B0-----:R-:W0:Y:S02]  /*6e5f0*/  @!P3 LDC.64 R20, c[0x0][0x5c0] ;  /* 0x00017000ff14bb82 */ /* 0x001e240000000a00 */
[----:B0-----:R-:W-:-:S04]  /*6e600*/  @!P3 IADD3 R38, P2, P4, R16, R20, R3 ;  /* 0x000000141026b210 */ /* 0x001fc80007c5e003 */
[----:B------:R-:W-:Y:S02]  /*6e610*/  @!P3 IADD3.X R39, R29, R21, R2, P2, P4 ;  /* 0x000000151d27b210 */ /* 0x000fe400017e8402 */
[C---:B------:R-:W-:Y:S02]  /*6e620*/  ISETP.LT.OR P2, PT, R27.reuse, 0x12, !P6 ;  /* 0x000000121b00780c */ /* 0x040fe40007741670 */
[----:B------:R-:W-:Y:S02]  /*6e630*/  ISETP.LT.OR P6, PT, R27, 0x2a, !P1 ;  /* 0x0000002a1b00780c */ /* 0x000fe40004fc1670 */
[C---:B------:R-:W-:Y:S02]  /*6e640*/  LOP3.LUT P3, RZ, R12.reuse, 0x80000000, RZ, 0xc0, !PT ;  /* 0x800000000cff7812 */ /* 0x040fe4000786c0ff */
[----:B------:R-:W-:-:S07]  /*6e650*/  LOP3.LUT R12, R12, 0xdfffffff, RZ, 0xc0, !PT ;  /* 0xdfffffff0c0c7812 */ /* 0x000fce00078ec0ff */
[----:B------:R-:W0:Y:S02]  /*6e660*/  @!P2 LDC.64 R20, c[0x0][0x5c0] ;  /* 0x00017000ff14ab82 */ /* 0x000e240000000a00 */
[----:B0-----:R-:W-:-:S05]  /*6e670*/  @!P2 IADD3 R20, P4, R16, R20, RZ ;  /* 0x000000141014a210 */ /* 0x001fca0007f9e0ff */
[----:B------:R-:W-:-:S05]  /*6e680*/  @!P2 IMAD.X R21, R29, 0x1, R21, P4 ;  /* 0x000000011d15a824 */ /* 0x000fca00020e0615 */
[----:B------:R0:W-:Y:S04]  /*6e690*/  @!P2 STG.E.U8 desc[UR26][R20.64+0x11], R156 ;  /* 0x0000119c1400a986 */ /* 0x0001e8000c10111a */
[----:B------:R-:W-:Y:S01]  /*6e6a0*/  @!P3 STG.E.U8 desc[UR26][R30.64+0x10], R157 ;  /* 0x0000109d1e00b986 */ /* 0x000fe2000c10111a */
[----:B0-----:R-:W0:Y:S02]  /*6e6b0*/  @!P6 LDC.64 R20, c[0x0][0x5c0] ;  /* 0x00017000ff14eb82 */ /* 0x001e240000000a00 */
[----:B0-----:R-:W-:-:S04]  /*6e6c0*/  @!P6 IADD3 R24, P2, P4, R16, R20, R3 ;  /* 0x000000141018e210 */ /* 0x001fc80007c5e003 */
[----:B------:R-:W-:Y:S02]  /*6e6d0*/  @!P6 IADD3.X R25, R29, R21, R2, P2, P4 ;  /* 0x000000151d19e210 */ /* 0x000fe400017e8402 */
[----:B------:R-:W-:-:S13]  /*6e6e0*/  ISETP.LT.OR P2, PT, R27, 0x31, !P1 ;  /* 0x000000311b00780c */ /* 0x000fda0004f41670 */
[----:B------:R-:W0:Y:S01]  /*6e6f0*/  @!P2 LDC.64 R20, c[0x0][0x5c0] ;  /* 0x00017000ff14ab82 */ /* 0x000e220000000a00 */
[----:B------:R-:W-:-:S04]  /*6e700*/  @P2 LOP3.LUT R12, R12, 0x20000000, RZ, 0xfc, !PT ;  /* 0x200000000c0c2812 */ /* 0x000fc800078efcff */
[----:B------:R-:W-:Y:S02]  /*6e710*/  LOP3.LUT R12, R12, 0xbfffffff, RZ, 0xc0, !PT ;  /* 0xbfffffff0c0c7812 */ /* 0x000fe400078ec0ff */
[----:B0-----:R-:W-:-:S04]  /*6e720*/  @!P2 IADD3 R42, P3, P4, R16, R20, R3 ;  /* 0x00000014102aa210 */ /* 0x001fc80007c7e003 */
[----:B------:R-:W-:Y:S02]  /*6e730*/  @!P2 IADD3.X R43, R29, R21, R2, P3, P4 ;  /* 0x000000151d2ba210 */ /* 0x000fe40001fe8402 */
[----:B------:R-:W-:Y:S02]  /*6e740*/  ISETP.LT.OR P3, PT, R27, 0x32, !P1 ;  /* 0x000000321b00780c */ /* 0x000fe40004f61670 */
[----:B------:R-:W-:-:S11]  /*6e750*/  ISETP.GE.AND P2, PT, R26, 0x1, PT ;  /* 0x000000011a00780c */ /* 0x000fd60003f46270 */
[----:B------:R-:W0:Y:S01]  /*6e760*/  @!P3 LDC.64 R20, c[0x0][0x5c0] ;  /* 0x00017000ff14bb82 */ /* 0x000e220000000a00 */
[----:B------:R-:W-:Y:S02]  /*6e770*/  @P3 LOP3.LUT R12, R12, 0x40000000, RZ, 0xfc, !PT ;  /* 0x400000000c0c3812 */ /* 0x000fe400078efcff */
[----:B0-----:R-:W-:-:S04]  /*6e780*/  @!P3 IADD3 R44, P4, P6, R16, R20, R3 ;  /* 0x00000014102cb210 */ /* 0x001fc80007e9e003 */
[----:B------:R-:W-:Y:S02]  /*6e790*/  @!P3 IADD3.X R45, R29, R21, R2, P4, P6 ;  /* 0x000000151d2db210 */ /* 0x000fe400027ec402 */
[C---:B------:R-:W-:Y:S02]  /*6e7a0*/  ISETP.LT.OR P4, PT, R27.reuse, 0x19, !P2 ;  /* 0x000000191b00780c */ /* 0x040fe40005781670 */
[C---:B------:R-:W-:Y:S02]  /*6e7b0*/  ISETP.LT.OR P6, PT, R27.reuse, 0x12, !P1 ;  /* 0x000000121b00780c */ /* 0x040fe40004fc1670 */
[----:B------:R-:W-:-:S09]  /*6e7c0*/  ISETP.LT.OR P3, PT, R27, 0x39, !P1 ;  /* 0x000000391b00780c */ /* 0x000fd20004f61670 */
[----:B------:R-:W0:Y:S02]  /*6e7d0*/  @!P4 LDC.64 R20, c[0x0][0x5c0] ;  /* 0x00017000ff14cb82 */ /* 0x000e240000000a00 */
[----:B------:R-:W-:Y:S01]  /*6e7e0*/  @!P6 STG.E.U8 desc[UR26][R36.64+0x11], R158 ;  /* 0x0000119e2400e986 */ /* 0x000fe2000c10111a */
[----:B0-----:R-:W-:-:S05]  /*6e7f0*/  @!P4 IADD3 R20, P6, R16, R20, RZ ;  /* 0x000000141014c210 */ /* 0x001fca0007fde0ff */
[----:B------:R-:W-:-:S05]  /*6e800*/  @!P4 IMAD.X R21, R29, 0x1, R21, P6 ;  /* 0x000000011d15c824 */ /* 0x000fca00030e0615 */
[----:B------:R0:W-:Y:S02]  /*6e810*/  @!P4 STG.E.U8 desc[UR26][R20.64+0x18], R159 ;  /* 0x0000189f1400c986 */ /* 0x0001e4000c10111a */
[----:B0-----:R-:W0:Y:S02]  /*6e820*/  @!P3 LDC.64 R20, c[0x0][0x5c0] ;  /* 0x00017000ff14bb82 */ /* 0x001e240000000a00 */
[----:B0-----:R-:W-:-:S04]  /*6e830*/  @!P3 IADD3 R36, P4, P6, R16, R20, R3 ;  /* 0x000000141024b210 */ /* 0x001fc80007e9e003 */
[----:B------:R-:W-:Y:S02]  /*6e840*/  @!P3 IADD3.X R37, R29, R21, R2, P4, P6 ;  /* 0x000000151d25b210 */ /* 0x000fe400027ec402 */
[C---:B------:R-:W-:Y:S02]  /*6e850*/  ISETP.LT.OR P4, PT, R27.reuse, 0x1a, !P2 ;  /* 0x0000001a1b00780c */ /* 0x040fe40005781670 */
[----:B------:R-:W-:-:S11]  /*6e860*/  ISETP.LT.OR P3, PT, R27, 0x4a, !P1 ;  /* 0x0000004a1b00780c */ /* 0x000fd60004f61670 */
        /* <DEDUP_REMOVED lines=33> */
[----:B------:R0:W-:Y:S04]  /*6ea80*/  @!P0 STG.E.U8 desc[UR26][R20.64+0x21], R164 ;  /* 0x000021a414008986 */ /* 0x0001e8000c10111a */
[----:B------:R-:W-:Y:S01]  /*6ea90*/  @!P2 STG.E.U8 desc[UR26][R34.64+0x20], R165 ;  /* 0x000020a52200a986 */ /* 0x000fe2000c10111a */
[----:B------:R-:W-:Y:S01]  /*6eaa0*/  ISETP.LT.OR P2, PT, R27, 0x51, !P1 ;  /* 0x000000511b00780c */ /* 0x000fe20004f41670 */
[----:B0-----:R-:W0:Y:S02]  /*6eab0*/  @!P3 LDC.64 R20, c[0x0][0x5c0] ;  /* 0x00017000ff14bb82 */ /* 0x001e240000000a00 */
[----:B0-----:R-:W-:-:S04]  /*6eac0*/  @!P3 IADD3 R22, P0, P5, R16, R20, R3 ;  /* 0x000000141016b210 */ /* 0x001fc80007d1e003 */
[----:B------:R-:W-:-:S06]  /*6ead0*/  @!P3 IADD3.X R23, R29, R21, R2, P0, P5 ;  /* 0x000000151d17b210 */ /* 0x000fcc00007ea402 */
[----:B------:R-:W0:Y:S01]  /*6eae0*/  @!P2 LDC.64 R20, c[0x0][0x5c0] ;  /* 0x00017000ff14ab82 */ /* 0x000e220000000a00 */
[----:B------:R-:W-:Y:S02]  /*6eaf0*/  ISETP.LT.OR P3, PT, R27, 0x52, !P1 ;  /* 0x000000521b00780c */ /* 0x000fe40004f61670 */
[----:B0-----:R-:W-:-:S04]  /*6eb00*/  @!P2 IADD3 R50, P0, P5, R16, R20, R3 ;  /* 0x000000141032a210 */ /* 0x001fc80007d1e003 */
[----:B------:R-:W-:-:S07]  /*6eb10*/  @!P2 IADD3.X R51, R29, R21, R2, P0, P5 ;  /* 0x000000151d33a210 */ /* 0x000fce00007ea402 */
[----:B------:R-:W0:Y:S01]  /*6eb20*/  @!P3 LDC.64 R20, c[0x0][0x5c0] ;  /* 0x00017000ff14bb82 */ /* 0x000e220000000a00 */
[----:B------:R-:W-:-:S13]  /*6eb30*/  ISETP.LT.OR P2, PT, R27, 0x22, !P1 ;  /* 0x000000221b00780c */ /* 0x000fda0004f41670 */
[----:B------:R-:W-:Y:S01]  /*6eb40*/  @!P2 STG.E.U8 desc[UR26][R40.64+0x21], R166 ;  /* 0x000021a62800a986 */ /* 0x000fe2000c10111a */
[----:B------:R-:W-:Y:S02]  /*6eb50*/  ISETP.LT.OR P2, PT, R27, 0x59, !P1 ;  /* 0x000000591b00780c */ /* 0x000fe40004f41670 */
[----:B0-----:R-:W-:-:S04]  /*6eb60*/  @!P3 IADD3 R52, P0, P5, R16, R20, R3 ;  /* 0x000000141034b210 */ /* 0x001fc80007d1e003 */
[----:B------:R-:W-:Y:S02]  /*6eb70*/  @!P3 IADD3.X R53, R29, R21, R2, P0, P5 ;  /* 0x000000151d35b210 */ /* 0x000fe400007ea402 */
[C---:B------:R-:W-:Y:S02]  /*6eb80*/  ISETP.LT.OR P0, PT, R27.reuse, 0x29, !P6 ;  /* 0x000000291b00780c */ /* 0x040fe40007701670 */
[----:B------:R-:W-:-:S11]  /*6eb90*/  ISETP.LT.OR P3, PT, R27, 0x5a, !P1 ;  /* 0x0000005a1b00780c */ /* 0x000fd60004f61670 */
        /* <DEDUP_REMOVED lines=13> */
[----:B------:R1:W-:Y:S01]  /*6ec70*/  @!P2 STG.E.U8 desc[UR26][R38.64+0x28], R169 ;  /* 0x000028a92600a986 */ /* 0x0003e2000c10111a */
[----:B------:R-:W-:Y:S01]  /*6ec80*/  ISETP.LT.OR P2, PT, R27, 0x61, !P1 ;  /* 0x000000611b00780c */ /* 0x000fe20004f41670 */
[----:B0-----:R-:W0:Y:S02]  /*6ec90*/  @!P3 LDC.64 R20, c[0x0][0x5c0] ;  /* 0x00017000ff14bb82 */ /* 0x001e240000000a00 */
[----:B0-----:R-:W-:-:S04]  /*6eca0*/  @!P3 IADD3 R34, P0, P5, R16, R20, R3 ;  /* 0x000000141022b210 */ /* 0x001fc80007d1e003 */
[----:B------:R-:W-:-:S06]  /*6ecb0*/  @!P3 IADD3.X R35, R29, R21, R2, P0, P5 ;  /* 0x000000151d23b210 */ /* 0x000fcc00007ea402 */
[----:B------:R-:W1:Y:S01]  /*6ecc0*/  @!P2 LDC.64 R20, c[0x0][0x5c0] ;  /* 0x00017000ff14ab82 */ /* 0x000e620000000a00 */
[----:B------:R-:W-:Y:S02]  /*6ecd0*/  ISETP.LT.OR P3, PT, R27, 0x62, !P1 ;  /* 0x000000621b00780c */ /* 0x000fe40004f61670 */
[----:B-1----:R-:W-:-:S04]  /*6ece0*/  @!P2 IADD3 R38, P0, P5, R16, R20, R3 ;  /* 0x000000141026a210 */ /* 0x002fc80007d1e003 */
[----:B------:R-:W-:-:S07]  /*6ecf0*/  @!P2 IADD3.X R39, R29, R21, R2, P0, P5 ;  /* 0x000000151d27a210 */ /* 0x000fce00007ea402 */
[----:B------:R-:W0:Y:S01]  /*6ed00*/  @!P3 LDC.64 R20, c[0x0][0x5c0] ;  /* 0x00017000ff14bb82 */ /* 0x000e220000000a00 */
[----:B------:R-:W-:-:S13]  /*6ed10*/  ISETP.LT.OR P2, PT, R27, 0x2a, !P1 ;  /* 0x0000002a1b00780c */ /* 0x000fda0004f41670 */
[----:B------:R-:W-:Y:S01]  /*6ed20*/  @!P2 STG.E.U8 desc[UR26][R24.64+0x29], R170 ;  /* 0x000029aa1800a986 */ /* 0x000fe2000c10111a */
[----:B------:R-:W-:Y:S02]  /*6ed30*/  ISETP.LT.OR P2, PT, R27, 0x69, !P1 ;  /* 0x000000691b00780c */ /* 0x000fe40004f41670 */
[----:B0-----:R-:W-:-:S04]  /*6ed40*/  @!P3 IADD3 R56, P0, P5, R16, R20, R3 ;  /* 0x000000141038b210 */ /* 0x001fc80007d1e003 */
[----:B------:R-:W-:Y:S02]  /*6ed50*/  @!P3 IADD3.X R57, R29, R21, R2, P0, P5 ;  /* 0x000000151d39b210 */ /* 0x000fe400007ea402 */
[----:B------:R-:W-:Y:S02]  /*6ed60*/  ISETP.LT.OR P0, PT, R27, 0x31, !P6 ;  /* 0x000000311b00780c */ /* 0x000fe40007701670 */
[----:B------:R-:W-:-:S11]  /*6ed70*/  LOP3.LUT P3, RZ, R12, 0x40000000, RZ, 0xc0, !PT ;  /* 0x400000000cff7812 */ /* 0x000fd6000786c0ff */
        /* <DEDUP_REMOVED lines=16> */
[----:B------:R-:W-:Y:S02]  /*6ee80*/  ISETP.LT.OR P5, PT, R27, 0x71, !P1 ;  /* 0x000000711b00780c */ /* 0x000fe40004fa1670 */
[C---:B------:R-:W-:Y:S02]  /*6ee90*/  LOP3.LUT P2, RZ, R12.reuse, 0x20000000, RZ, 0xc0, !PT ;  /* 0x200000000cff7812 */ /* 0x040fe4000784c0ff */
[----:B------:R-:W-:-:S09]  /*6eea0*/  LOP3.LUT R12, R12, 0xf7ffffff, RZ, 0xc0, !PT ;  /* 0xf7ffffff0c0c7812 */ /* 0x000fd200078ec0ff */
[----:B------:R-:W0:Y:S02]  /*6eeb0*/  @!P5 LDC.64 R20, c[0x0][0x5c0] ;  /* 0x00017000ff14db82 */ /* 0x000e240000000a00 */
[----:B------:R-:W-:Y:S04]  /*6eec0*/  @!P2 STG.E.U8 desc[UR26][R42.64+0x30], R173 ;  /* 0x000030ad2a00a986 */ /* 0x000fe8000c10111a */
[----:B------:R-:W-:Y:S01]  /*6eed0*/  @!P3 STG.E.U8 desc[UR26][R44.64+0x31], R174 ;  /* 0x000031ae2c00b986 */ /* 0x000fe2000c10111a */
        /* <DEDUP_REMOVED lines=8> */
[C---:B------:R-:W-:Y:S02]  /*6ef60*/  ISETP.LT.OR P2, PT, R27.reuse, 0x39, !P6 ;  /* 0x000000391b00780c */ /* 0x040fe40007741670 */
[----:B------:R-:W-:-:S11]  /*6ef70*/  ISETP.LT.OR P0, PT, R27, 0x39, !P1 ;  /* 0x000000391b00780c */ /* 0x000fd60004f01670 */
[----:B------:R-:W0:Y:S02]  /*6ef80*/  @!P2 LDC.64 R20, c[0x0][0x5c0] ;  /* 0x00017000ff14ab82 */ /* 0x000e240000000a00 */
[----:B0-----:R-:W-:-:S05]  /*6ef90*/  @!P2 IADD3 R20, P3, R16, R20, RZ ;  /* 0x000000141014a210 */ /* 0x001fca0007f7e0ff */
[----:B------:R-:W-:Y:S01]  /*6efa0*/  @!P2 IMAD.X R21, R29, 0x1, R21, P3 ;  /* 0x000000011d15a824 */ /* 0x000fe200018e0615 */
[----:B------:R-:W-:-:S04]  /*6efb0*/  ISETP.LT.OR P3, PT, R27, 0x79, !P1 ;  /* 0x000000791b00780c */ /* 0x000fc80004f61670 */
[----:B------:R0:W-:Y:S09]  /*6efc0*/  @!P2 STG.E.U8 desc[UR26][R20.64+0x38], R175 ;  /* 0x000038af1400a986 */ /* 0x0001f2000c10111a */
[----:B------:R-:W-:Y:S01]  /*6efd0*/  @P3 LOP3.LUT R12, R12, 0x10000000, RZ, 0xfc, !PT ;  /* 0x100000000c0c3812 */ /* 0x000fe200078efcff */
        /* <DEDUP_REMOVED lines=10> */
[----:B------:R1:W-:Y:S01]  /*6f080*/  @!P0 STG.E.U8 desc[UR26][R36.64+0x38], R177 ;  /* 0x000038b124008986 */ /* 0x0003e2000c10111a */
[----:B------:R-:W-:-:S03]  /*6f090*/  ISETP.LT.OR P0, PT, R27, 0x81, !P1 ;  /* 0x000000811b00780c */ /* 0x000fc60004f01670 */
[----:B------:R-:W-:Y:S06]  /*6f0a0*/  @!P4 STG.E.U8 desc[UR26][R30.64+0x39], R178 ;  /* 0x000039b21e00c986 */ /* 0x000fec000c10111a */
[----:B0-----:R-:W0:Y:S04]  /*6f0b0*/  @!P2 LDC.64 R20, c[0x0][0x5c0] ;  /* 0x00017000ff14ab82 */ /* 0x001e280000000a00 */
[----:B------:R-:W-:-:S04]  /*6f0c0*/  @P0 LOP3.LUT R0, R0, 0x2, RZ, 0xfc, !PT ;  /* 0x0000000200000812 */ /* 0x000fc800078efcff */
[----:B------:R-:W-:Y:S02]  /*6f0d0*/  LOP3.LUT R0, R0, 0xffff7fff, RZ, 0xc0, !PT ;  /* 0xffff7fff00007812 */ /* 0x000fe400078ec0ff */
[----:B0-----:R-:W-:-:S04]  /*6f0e0*/  @!P2 IADD3 R42, P5, P6, R16, R20, R3 ;  /* 0x00000014102aa210 */ /* 0x001fc80007ebe003 */
[----:B------:R-:W-:Y:S02]  /*6f0f0*/  @!P2 IADD3.X R43, R29, R21, R2, P5, P6 ;  /* 0x000000151d2ba210 */ /* 0x000fe40002fec402 */
[----:B------:R-:W1:Y:S02]  /*6f100*/  @!P0 LDC.64 R20, c[0x0][0x5c0] ;  /* 0x00017000ff148b82 */ /* 0x000e640000000a00 */
[----:B-1----:R-:W-:-:S04]  /*6f110*/  @!P0 IADD3 R36, P5, P6, R16, R20, R3 ;  /* 0x0000001410248210 */ /* 0x002fc80007ebe003 */
[----:B------:R-:W-:Y:S02]  /*6f120*/  @!P0 IADD3.X R37, R29, R21, R2, P5, P6 ;  /* 0x000000151d258210 */ /* 0x000fe40002fec402 */
[----:B------:R-:W-:-:S13]  /*6f130*/  ISETP.LT.OR P0, PT, R27, 0x82, !P1 ;  /* 0x000000821b00780c */ /* 0x000fda0004f01670 */
[----:B------:R-:W0:Y:S01]  /*6f140*/  @!P0 LDC.64 R20, c[0x0][0x5c0] ;  /* 0x00017000ff148b82 */ /* 0x000e220000000a00 */
[----:B------:R-:W-:-:S04]  /*6f150*/  @P0 LOP3.LUT R0, R0, 0x8000, RZ, 0xfc, !PT ;  /* 0x0000800000000812 */ /* 0x000fc800078efcff */
[----:B------:R-:W-:Y:S02]  /*6f160*/  LOP3.LUT R0, R0, 0xfffdffff, RZ, 0xc0, !PT ;  /* 0xfffdffff00007812 */ /* 0x000fe400078ec0ff */
[----:B0-----:R-:W-:-:S04]  /*6f170*/  @!P0 IADD3 R64, P5, P6, R16, R20, R3 ;  /* 0x0000001410408210 */ /* 0x001fc80007ebe003 */
[----:B------:R-:W-:Y:S02]  /*6f180*/  @!P0 IADD3.X R65, R29, R21, R2, P5, P6 ;  /* 0x000000151d418210 */ /* 0x000fe40002fec402 */
[----:B------:R-:W-:Y:S02]  /*6f190*/  ISETP.GE.AND P6, PT, R26, 0x1, PT ;  /* 0x000000011a00780c */ /* 0x000fe40003fc6270 */
[C---:B------:R-:W-:Y:S02]  /*6f1a0*/  ISETP.LT.OR P0, PT, R27.reuse, 0x89, !P1 ;  /* 0x000000891b00780c */ /* 0x040fe40004f01670 */
[----:B------:R-:W-:-:S11]  /*6f1b0*/  ISETP.LT.OR P4, PT, R27, 0x41, !P6 ;  /* 0x000000411b00780c */ /* 0x000fd60007781670 */
[----:B------:R-:W-:Y:S02]  /*6f1c0*/  @P0 LOP3.LUT R0, R0, 0x20000, RZ, 0xfc, !PT ;  /* 0x0002000000000812 */ /* 0x000fe400078efcff */
[----:B------:R-:W0:Y:S02]  /*6f1d0*/  @!P4 LDC.64 R20, c[0x0][0x5c0] ;  /* 0x00017000ff14cb82 */ /* 0x000e240000000a00 */
[----:B------:R-:W-:-:S04]  /*6f1e0*/  LOP3.LUT R0, R0, 0xfffeffff, RZ, 0xc0, !PT ;  /* 0xfffeffff00007812 */ /* 0x000fc800078ec0ff */
[----:B------:R-:W-:-:S04]  /*6f1f0*/  @P3 LOP3.LUT R0, R0, 0x10000, RZ, 0xfc, !PT ;  /* 0x0001000000003812 */ /* 0x000fc800078efcff */
[----:B------:R-:W-:Y:S02]  /*6f200*/  LOP3.LUT R0, R0, 0xfffffffe, RZ, 0xc0, !PT ;  /* 0xfffffffe00007812 */ /* 0x000fe400078ec0ff */
        /* <DEDUP_REMOVED lines=14> */
[----:B0-----:R-:W0:-:S12]  /*6f2f0*/  @!P3 LDC.64 R20, c[0x0][0x5c0] ;  /* 0x00017000ff14bb82 */ /* 0x001e180000000a00 */
[----:B------:R-:W-:-:S04]  /*6f300*/  @P0 LOP3.LUT R0, R0, 0x1, RZ, 0xfc, !PT ;  /* 0x0000000100000812 */ /* 0x000fc800078efcff */
[----:B------:R-:W-:Y:S02]  /*6f310*/  LOP3.LUT R0, R0, 0xfffbffff, RZ, 0xc0, !PT ;  /* 0xfffbffff00007812 */ /* 0x000fe400078ec0ff */
[----:B0-----:R-:W-:-:S04]  /*6f320*/  @!P3 IADD3 R30, P4, P5, R16, R20, R3 ;  /* 0x00000014101eb210 */ /* 0x001fc80007d9e003 */
[----:B------:R-:W-:Y:S02]  /*6f330*/  @!P3 IADD3.X R31, R29, R21, R2, P4, P5 ;  /* 0x000000151d1fb210 */ /* 0x000fe400027ea402 */
[----:B------:R-:W0:Y:S01]  /*6f340*/  @!P0 LDC.64 R20, c[0x0][0x5c0] ;  /* 0x00017000ff148b82 */ /* 0x000e220000000a00 */
[----:B------:R-:W-:-:S13]  /*6f350*/  ISETP.LT.OR P3, PT, R27, 0x92, !P1 ;  /* 0x000000921b00780c */ /* 0x000fda0004f61670 */
[----:B------:R-:W-:-:S04]  /*6f360*/  @P3 LOP3.LUT R0, R0, 0x40000, RZ, 0xfc, !PT ;  /* 0x0004000000003812 */ /* 0x000fc800078efcff */
[----:B------:R-:W-:Y:S02]  /*6f370*/  LOP3.LUT R0, R0, 0xfff7ffff, RZ, 0xc0, !PT ;  /* 0xfff7ffff00007812 */ /* 0x000fe400078ec0ff */
[----:B0-----:R-:W-:-:S04]  /*6f380*/  @!P0 IADD3 R66, P4, P5, R16, R20, R3 ;  /* 0x0000001410428210 */ /* 0x001fc80007d9e003 */
[----:B------:R-:W-:Y:S02]  /*6f390*/  @!P0 IADD3.X R67, R29, R21, R2, P4, P5 ;  /* 0x000000151d438210 */ /* 0x000fe400027ea402 */
[----:B------:R-:W0:Y:S01]  /*6f3a0*/  @!P3 LDC.64 R20, c[0x0][0x5c0] ;  /* 0x00017000ff14bb82 */ /* 0x000e220000000a00 */
[----:B------:R-:W-:-:S13]  /*6f3b0*/  ISETP.LT.OR P0, PT, R27, 0x42, !P1 ;  /* 0x000000421b00780c */ /* 0x000fda0004f01670 */
[----:B------:R-:W-:Y:S01]  /*6f3c0*/  @!P0 STG.E.U8 desc[UR26][R48.64+0x41], R182 ;  /* 0x000041b630008986 */ /* 0x000fe2000c10111a */
[----:B------:R-:W-:Y:S02]  /*6f3d0*/  ISETP.LT.OR P0, PT, R27, 0x99, !P1 ;  /* 0x000000991b00780c */ /* 0x000fe40004f01670 */
[----:B0-----:R-:W-:-:S04]  /*6f3e0*/  @!P3 IADD3 R68, P4, P5, R16, R20, R3 ;  /* 0x000000141044b210 */ /* 0x001fc80007d9e003 */
[----:B------:R-:W-:Y:S02]  /*6f3f0*/  @!P3 IADD3.X R69, R29, R21, R2, P4, P5 ;  /* 0x000000151d45b210 */ /* 0x000fe400027ea402 */
[C---:B------:R-:W-:Y:S02]  /*6f400*/  ISETP.LT.OR P4, PT, R27.reuse, 0x49, !P6 ;  /* 0x000000491b00780c */ /* 0x040fe40007781670 */
[----:B------:R-:W-:-:S03]  /*6f410*/  ISETP.LT.OR P3, PT, R27, 0x9a, !P1 ;  /* 0x0000009a1b00780c */ /* 0x000fc60004f61670 */
[----:B------:R-:W-:-:S04]  /*6f420*/  @P0 LOP3.LUT R0, R0, 0x80000, RZ, 0xfc, !PT ;  /* 0x0008000000000812 */ /* 0x000fc800078efcff */
[----:B------:R-:W-:-:S04]  /*6f430*/  LOP3.LUT R0, R0, 0xffffff7f, RZ, 0xc0, !PT ;  /* 0xffffff7f00007812 */ /* 0x000fc800078ec0ff */
[----:B------:R-:W0:Y:S02]  /*6f440*/  @!P4 LDC.64 R20, c[0x0][0x5c0] ;  /* 0x00017000ff14cb82 */ /* 0x000e240000000a00 */
        /* <DEDUP_REMOVED lines=16> */
[----:B0-----:R-:W0:-:S12]  /*6f550*/  @!P3 LDC.64 R20, c[0x0][0x5c0] ;  /* 0x00017000ff14bb82 */ /* 0x001e180000000a00 */
[----:B------:R-:W-:-:S04]  /*6f560*/  @P0 LOP3.LUT R0, R0, 0x200, RZ, 0xfc, !PT ;  /* 0x0000020000000812 */ /* 0x000fc800078efcff */
[----:B------:R-:W-:Y:S02]  /*6f570*/  LOP3.LUT R0, R0, 0xffefffff, RZ, 0xc0, !PT ;  /* 0xffefffff00007812 */ /* 0x000fe400078ec0ff */
[----:B0-----:R-:W-:-:S04]  /*6f580*/  @!P3 IADD3 R32, P4, P5, R16, R20, R3 ;  /* 0x000000141020b210 */ /* 0x001fc80007d9e003 */
[----:B------:R-:W-:Y:S02]  /*6f590*/  @!P3 IADD3.X R33, R29, R21, R2, P4, P5 ;  /* 0x000000151d21b210 */ /* 0x000fe400027ea402 */
[----:B------:R-:W1:Y:S01]  /*6f5a0*/  @!P0 LDC.64 R20, c[0x0][0x5c0] ;  /* 0x00017000ff148b82 */ /* 0x000e620000000a00 */
[----:B------:R-:W-:-:S13]  /*6f5b0*/  ISETP.LT.OR P3, PT, R27, 0xa2, !P1 ;  /* 0x000000a21b00780c */ /* 0x000fda0004f61670 */
[----:B------:R-:W-:-:S04]  /*6f5c0*/  @P3 LOP3.LUT R0, R0, 0x100000, RZ, 0xfc, !PT ;  /* 0x0010000000003812 */ /* 0x000fc800078efcff */
[----:B------:R-:W-:Y:S02]  /*6f5d0*/  LOP3.LUT R0, R0, 0xffdfffff, RZ, 0xc0, !PT ;  /* 0xffdfffff00007812 */ /* 0x000fe400078ec0ff */
[----:B-1----:R-:W-:-:S04]  /*6f5e0*/  @!P0 IADD3 R46, P4, P5, R16, R20, R3 ;  /* 0x00000014102e8210 */ /* 0x002fc80007d9e003 */
        /* <DEDUP_REMOVED lines=186> */
[----:B------:R-:W-:Y:S02]  /*70190*/  LOP3.LUT P3, RZ, R12, 0x10000000, RZ, 0xc0, !PT ;  /* 0x100000000cff7812 */ /* 0x000fe4000786c0ff */
        /* <DEDUP_REMOVED lines=8> */
[C---:B------:R-:W-:Y:S02]  /*70220*/  LOP3.LUT P0, RZ, R12.reuse, 0x8000000, RZ, 0xc0, !PT ;  /* 0x080000000cff7812 */ /* 0x040fe4000780c0ff */
[----:B------:R-:W-:-:S11]  /*70230*/  LOP3.LUT R12, R12, 0xfdffffff, RZ, 0xc0, !PT ;  /* 0xfdffffff0c0c7812 */ /* 0x000fd600078ec0ff */
[----:B------:R-:W-:Y:S01]  /*70240*/  @!P0 STG.E.U8 desc[UR26][R60.64+0x71], R206 ;  /* 0x000071ce3c008986 */ /* 0x000fe2000c10111a */
[C---:B------:R-:W-:Y:S02]  /*70250*/  ISETP.LT.OR P0, PT, R27.reuse, 0x79, !P6 ;  /* 0x000000791b00780c */ /* 0x040fe40007701670 */
[----:B------:R-:W-:-:S11]  /*70260*/  ISETP.LT.OR P6, PT, R27, 0xfa, !P1 ;  /* 0x000000fa1b00780c */ /* 0x000fd60004fc1670 */
[----:B------:R-:W0:Y:S02]  /*70270*/  @!P0 LDC.64 R20, c[0x0][0x5c0] ;  /* 0x00017000ff148b82 */ /* 0x000e240000000a00 */
[----:B------:R-:W-:Y:S02]  /*70280*/  @P6 LOP3.LUT R0, R0, 0x80000000, RZ, 0xfc, !PT ;  /* 0x8000000000006812 */ /* 0x000fe400078efcff */
[----:B0-----:R-:W-:-:S05]  /*70290*/  @!P0 IADD3 R20, P4, R16, R20, RZ ;  /* 0x0000001410148210 */ /* 0x001fca0007f9e0ff */
[----:B------:R-:W-:-:S05]  /*702a0*/  @!P0 IMAD.X R21, R29, 0x1, R21, P4 ;  /* 0x000000011d158824 */ /* 0x000fca00020e0615 */
[----:B------:R0:W-:Y:S01]  /*702b0*/  @!P0 STG.E.U8 desc[UR26][R20.64+0x78], R207 ;  /* 0x000078cf14008986 */ /* 0x0001e2000c10111a */
[----:B------:R-:W-:-:S13]  /*702c0*/  ISETP.LT.OR P0, PT, R27, 0xf9, !P1 ;  /* 0x000000f91b00780c */ /* 0x000fda0004f01670 */
[----:B0-----:R-:W0:Y:S01]  /*702d0*/  @!P0 LDC.64 R20, c[0x0][0x5c0] ;  /* 0x00017000ff148b82 */ /* 0x001e220000000a00 */
[----:B------:R-:W-:-:S04]  /*702e0*/  @P0 LOP3.LUT R12, R12, 0x2000000, RZ, 0xfc, !PT ;  /* 0x020000000c0c0812 */ /* 0x000fc800078efcff */
[----:B------:R-:W-:-:S04]  /*702f0*/  LOP3.LUT R12, R12, 0xfffffdff, RZ, 0xc0, !PT ;  /* 0xfffffdff0c0c7812 */ /* 0x000fc800078ec0ff */
[----:B------:R-:W-:-:S04]  /*70300*/  @P1 LOP3.LUT R12, R12, 0x200, RZ, 0xfc, !PT ;  /* 0x000002000c0c1812 */ /* 0x000fc800078efcff */
[----:B------:R-:W-:Y:S02]  /*70310*/  LOP3.LUT R12, R12, 0xfbffffff, RZ, 0xc0, !PT ;  /* 0xfbffffff0c0c7812 */ /* 0x000fe400078ec0ff */
[----:B0-----:R-:W-:-:S04]  /*70320*/  @!P0 IADD3 R102, P4, P5, R16, R20, R3 ;  /* 0x0000001410668210 */ /* 0x001fc80007d9e003 */
[----:B------:R-:W-:Y:S02]  /*70330*/  @!P0 IADD3.X R103, R29, R21, R2, P4, P5 ;  /* 0x000000151d678210 */ /* 0x000fe400027ea402 */
[----:B------:R-:W-:-:S04]  /*70340*/  ISETP.GE.AND P0, PT, R26, 0x1, PT ;  /* 0x000000011a00780c */ /* 0x000fc80003f06270 */
[----:B------:R-:W-:-:S13]  /*70350*/  ISETP.LT.OR P4, PT, R27, 0x7a, !P0 ;  /* 0x0000007a1b00780c */ /* 0x000fda0004781670 */
[----:B------:R-:W0:Y:S02]  /*70360*/  @!P4 LDC.64 R20, c[0x0][0x5c0] ;  /* 0x00017000ff14cb82 */ /* 0x000e240000000a00 */
[----:B0-----:R-:W-:-:S05]  /*70370*/  @!P4 IADD3 R20, P5, R16, R20, RZ ;  /* 0x000000141014c210 */ /* 0x001fca0007fbe0ff */
[----:B------:R-:W-:-:S05]  /*70380*/  @!P4 IMAD.X R21, R29, 0x1, R21, P5 ;  /* 0x000000011d15c824 */ /* 0x000fca00028e0615 */
[----:B------:R0:W-:Y:S04]  /*70390*/  @!P4 STG.E.U8 desc[UR26][R20.64+0x79], R208 ;  /* 0x000079d01400c986 */ /* 0x0001e8000c10111a */
[----:B------:R1:W-:Y:S01]  /*703a0*/  @!P3 STG.E.U8 desc[UR26][R44.64+0x78], R209 ;  /* 0x000078d12c00b986 */ /* 0x0003e2000c10111a */
[----:B------:R-:W-:-:S03]  /*703b0*/  ISETP.GE.AND P3, PT, R26, 0x81, PT ;  /* 0x000000811a00780c */ /* 0x000fc60003f66270 */
[----:B------:R-:W-:Y:S01]  /*703c0*/  @!P2 STG.E.U8 desc[UR26][R42.64+0x79], R210 ;  /* 0x000079d22a00a986 */ /* 0x000fe2000c10111a */
[C---:B------:R-:W-:Y:S02]  /*703d0*/  ISETP.LT.OR P1, PT, R27.reuse, 0x2, !P3 ;  /* 0x000000021b00780c */ /* 0x040fe40005f21670 */
[----:B------:R-:W-:Y:S01]  /*703e0*/  ISETP.LT.OR P2, PT, R27, 0x81, !P0 ;  /* 0x000000811b00780c */ /* 0x000fe20004741670 */
[----:B0-----:R-:W0:Y:S10]  /*703f0*/  @!P6 LDC.64 R20, c[0x0][0x5c0] ;  /* 0x00017000ff14eb82 */ /* 0x001e340000000a00 */
[----:B------:R-:W-:-:S04]  /*70400*/  @P1 LOP3.LUT R8, R8, 0x1, RZ, 0xfc, !PT ;  /* 0x0000000108081812 */ /* 0x000fc800078efcff */
[----:B------:R-:W-:Y:S02]  /*70410*/  LOP3.LUT R8, R8, 0xfffffffd, RZ, 0xc0, !PT ;  /* 0xfffffffd08087812 */ /* 0x000fe400078ec0ff */
[----:B0-----:R-:W-:-:S04]  /*70420*/  @!P6 IADD3 R90, P4, P5, R16, R20, R3 ;  /* 0x00000014105ae210 */ /* 0x001fc80007d9e003 */
[----:B------:R-:W-:Y:S02]  /*70430*/  @!P6 IADD3.X R91, R29, R21, R2, P4, P5 ;  /* 0x000000151d5be210 */ /* 0x000fe400027ea402 */
[----:B------:R-:W-:-:S13]  /*70440*/  ISETP.LT.OR P4, PT, R27, 0x1, !P3 ;  /* 0x000000011b00780c */ /* 0x000fda0005f81670 */
[----:B------:R-:W0:Y:S01]  /*70450*/  @!P4 LDC.64 R20, c[0x0][0x5c0] ;  /* 0x00017000ff14cb82 */ /* 0x000e220000000a00 */
[----:B------:R-:W-:Y:S02]  /*70460*/  @P4 LOP3.LUT R12, R12, 0x4000000, RZ, 0xfc, !PT ;  /* 0x040000000c0c4812 */ /* 0x000fe400078efcff */
[----:B0-----:R-:W-:-:S04]  /*70470*/  @!P4 IADD3 R54, P5, P6, R16, R20, R5 ;  /* 0x000000141036c210 */ /* 0x001fc80007ebe005 */
[----:B------:R-:W-:Y:S02]  /*70480*/  @!P4 IADD3.X R55, R29, R21, R4, P5, P6 ;  /* 0x000000151d37c210 */ /* 0x000fe40002fec404 */
[----:B------:R-:W1:Y:S01]  /*70490*/  @!P1 LDC.64 R20, c[0x0][0x5c0] ;  /* 0x00017000ff149b82 */ /* 0x000e620000000a00 */
[----:B------:R-:W-:Y:S02]  /*704a0*/  LOP3.LUT P4, RZ, R0, 0x2, RZ, 0xc0, !PT ;  /* 0x0000000200ff7812 */ /* 0x000fe4000788c0ff */
[----:B-1----:R-:W-:-:S04]  /*704b0*/  @!P1 IADD3 R44, P5, P6, R16, R20, R5 ;  /* 0x00000014102c9210 */ /* 0x002fc80007ebe005 */
[----:B------:R-:W-:Y:S02]  /*704c0*/  @!P1 IADD3.X R45, R29, R21, R4, P5, P6 ;  /* 0x000000151d2d9210 */ /* 0x000fe40002fec404 */
[----:B------:R-:W0:Y:S01]  /*704d0*/  @!P2 LDC.64 R20, c[0x0][0x5c0] ;  /* 0x00017000ff14ab82 */ /* 0x000e220000000a00 */
[----:B------:R-:W-:Y:S02]  /*704e0*/  ISETP.LT.OR P6, PT, R27, 0x9, !P3 ;  /* 0x000000091b00780c */ /* 0x000fe40005fc1670 */
[C---:B------:R-:W-:Y:S02]  /*704f0*/  LOP3.LUT P1, RZ, R0.reuse, 0x8000, RZ, 0xc0, !PT ;  /* 0x0000800000ff7812 */ /* 0x040fe4000782c0ff */
[----:B------:R-:W-:-:S09]  /*70500*/  LOP3.LUT R0, R0, 0xfffffffd, RZ, 0xc0, !PT ;  /* 0xfffffffd00007812 */ /* 0x000fd200078ec0ff */
        /* <DEDUP_REMOVED lines=11> */
[----:B------:R-:W-:-:S04]  /*705c0*/  @P6 LOP3.LUT R8, R8, 0x4, RZ, 0xfc, !PT ;  /* 0x0000000408086812 */ /* 0x000fc800078efcff */
[----:B------:R-:W-:Y:S02]  /*705d0*/  LOP3.LUT R8, R8, 0xfffffff7, RZ, 0xc0, !PT ;  /* 0xfffffff708087812 */ /* 0x000fe400078ec0ff */
[----:B0-----:R-:W-:-:S05]  /*705e0*/  @!P2 IADD3 R20, P5, R16, R20, RZ ;  /* 0x000000141014a210 */ /* 0x001fca0007fbe0ff */
[----:B------:R-:W-:-:S05]  /*705f0*/  @!P2 IMAD.X R21, R29, 0x1, R21, P5 ;  /* 0x000000011d15a824 */ /* 0x000fca00028e0615 */
[----:B------:R0:W-:Y:S04]  /*70600*/  @!P2 STG.E.U8 desc[UR26][R20.64+0x81], R212 ;  /* 0x000081d41400a986 */ /* 0x0001e8000c10111a */
[----:B------:R-:W-:Y:S01]  /*70610*/  @!P4 STG.E.U8 desc[UR26][R36.64+0x80], R213 ;  /* 0x000080d52400c986 */ /* 0x000fe2000c10111a */
[----:B------:R-:W-:-:S03]  /*70620*/  ISETP.LT.OR P4, PT, R27, 0x11, !P3 ;  /* 0x000000111b00780c */ /* 0x000fc60005f81670 */
[----:B------:R-:W-:Y:S01]  /*70630*/  @!P1 STG.E.U8 desc[UR26][R64.64+0x81], R214 ;  /* 0x000081d640009986 */ /* 0x000fe2000c10111a */
[----:B0-----:R-:W0:Y:S09]  /*70640*/  @!P6 LDC.64 R20, c[0x0][0x5c0] ;  /* 0x00017000ff14eb82 */ /* 0x001e320000000a00 */
[----:B------:R-:W-:-:S04]  /*70650*/  @P4 LOP3.LUT R0, R0, 0x2, RZ, 0xfc, !PT ;  /* 0x0000000200004812 */ /* 0x000fc800078efcff */
[----:B------:R-:W-:Y:S02]  /*70660*/  LOP3.LUT P1, RZ, R0, 0x10000, RZ, 0xc0, !PT ;  /* 0x0001000000ff7812 */ /* 0x000fe4000782c0ff */
        /* <DEDUP_REMOVED lines=9> */
[C---:B------:R-:W-:Y:S02]  /*70700*/  LOP3.LUT P4, RZ, R0.reuse, 0x20000, RZ, 0xc0, !PT ;  /* 0x0002000000ff7812 */ /* 0x040fe4000788c0ff */
[----:B------:R-:W-:Y:S02]  /*70710*/  LOP3.LUT R0, R0, 0xffff7fff, RZ, 0xc0, !PT ;  /* 0xffff7fff00007812 */ /* 0x000fe400078ec0ff */
        /* <DEDUP_REMOVED lines=43> */
[----:B------:R-:W-:Y:S02]  /*709d0*/  @P6 LOP3.LUT R0, R0, 0x10000, RZ, 0xfc, !PT ;  /* 0x0001000000006812 */ /* 0x000fe400078efcff */
        /* <DEDUP_REMOVED lines=14> */
[----:B------:R1:W-:Y:S01]  /*70ac0*/  @!P4 STG.E.U8 desc[UR26][R66.64+0x90], R221 ;  /* 0x000090dd4200c986 */ /* 0x0003e2000c10111a */
[----:B------:R-:W-:-:S03]  /*70ad0*/  ISETP.LT.OR P4, PT, R27, 0x31, !P3 ;  /* 0x000000311b00780c */ /* 0x000fc60005f81670 */
[----:B------:R-:W-:Y:S01]  /*70ae0*/  @!P1 STG.E.U8 desc[UR26][R68.64+0x91], R222 ;  /* 0x000091de44009986 */ /* 0x000fe2000c10111a */
[----:B------:R-:W-:Y:S01]  /*70af0*/  LOP3.LUT P1, RZ, R0, 0x80, RZ, 0xc0, !PT ;  /* 0x0000008000ff7812 */ /* 0x000fe2000782c0ff */
[----:B0-----:R-:W0:Y:S08]  /*70b00*/  @!P6 LDC.64 R20, c[0x0][0x5c0] ;  /* 0x00017000ff14eb82 */ /* 0x001e300000000a00 */
        /* <DEDUP_REMOVED lines=10> */
[----:B------:R-:W1:Y:S01]  /*70bb0*/  @!P6 LDC.64 R20, c[0x0][0x5c0] ;  /* 0x00017000ff14eb82 */ /* 0x000e620000000a00 */
[C---:B------:R-:W-:Y:S02]  /*70bc0*/  LOP3.LUT P4, RZ, R0.reuse, 0x80000, RZ, 0xc0, !PT ;  /* 0x0008000000ff7812 */ /* 0x040fe4000788c0ff */
[----:B------:R-:W-:Y:S02]  /*70bd0*/  LOP3.LUT R0, R0, 0xfffbffff, RZ, 0xc0, !PT ;  /* 0xfffbffff00007812 */ /* 0x000fe400078ec0ff */
[----:B-1----:R-:W-:-:S04]  /*70be0*/  @!P6 IADD3 R66, P2, P5, R16, R20, R5 ;  /* 0x000000141042e210 */ /* 0x002fc80007d5e005 */
        /* <DEDUP_REMOVED lines=104> */
[----:B------:R-:W1:Y:S01]  /*71270*/  @!P4 LDC.64 R20, c[0x0][0x5c0] ;  /* 0x00017000ff14cb82 */ /* 0x000e620000000a00 */
[----:B------:R-:W-:-:S13]  /*71280*/  ISETP.LT.OR P6, PT, R27, 0x62, !P3 ;  /* 0x000000621b00780c */ /* 0x000fda0005fc1670 */
[----:B------:R-:W-:Y:S02]  /*71290*/  @P6 LOP3.LUT R8, R8, 0x4000, RZ, 0xfc, !PT ;  /* 0x0000400008086812 */ /* 0x000fe400078efcff */
[----:B------:R-:W-:Y:S02]  /*712a0*/  F2FP.SATFINITE.E4M3.F32.PACK_AB_MERGE_C R19, RZ, R19, RZ ;  /* 0x00000013ff13723e */ /* 0x000fe400048070ff */
[----:B------:R-:W-:Y:S02]  /*712b0*/  LOP3.LUT R12, R12, 0xfffffbff, RZ, 0xc0, !PT ;  /* 0xfffffbff0c0c7812 */ /* 0x000fe400078ec0ff */
[----:B------:R-:W-:Y:S02]  /*712c0*/  LOP3.LUT R8, R8, 0xffff7fff, RZ, 0xc0, !PT ;  /* 0xffff7fff08087812 */ /* 0x000fe400078ec0ff */
[----:B-1----:R-:W-:-:S04]  /*712d0*/  @!P4 IADD3 R70, P2, P5, R16, R20, R5 ;  /* 0x000000141046c210 */ /* 0x002fc80007d5e005 */
        /* <DEDUP_REMOVED lines=27> */
[----:B------:R3:W-:Y:S01]  /*71490*/  @!P1 STG.E.U8 desc[UR26][R76.64+0xb1], R19 ;  /* 0x0000b1134c009986 */ /* 0x0007e2000c10111a */
[----:B0-----:R-:W0:Y:S09]  /*714a0*/  @!P6 LDC.64 R20, c[0x0][0x5c0] ;  /* 0x00017000ff14eb82 */ /* 0x001e320000000a00 */
[----:B------:R-:W-:Y:S01]  /*714b0*/  @P4 LOP3.LUT R0, R0, 0x8, RZ, 0xfc, !PT ;  /* 0x0000000800004812 */ /* 0x000fe200078efcff */
[----:B---3--:R-:W-:-:S02]  /*714c0*/  FMUL R19, R28, UR8 ;  /* 0x000000081c137c20 */ /* 0x008fc40008400000 */
[----:B------:R-:W2:Y:S01]  /*714d0*/  LDL.LU R28, [R1+0xa10] ;  /* 0x000a1000011c7983 */ /* 0x000ea20000300800 */
[----:B0-----:R-:W-:-:S03]  /*714e0*/  @!P6 IADD3 R120, P2, P5, R16, R20, R5 ;  /* 0x000000141078e210 */ /* 0x001fc60007d5e005 */
[----:B------:R-:W3:Y:S01]  /*714f0*/  LDL.LU R130, [R1+0xa14] ;  /* 0x000a140001827983 */ /* 0x000ee20000300800 */
[----:B------:R-:W-:-:S03]  /*71500*/  @!P6 IADD3.X R121, R29, R21, R4, P2, P5 ;  /* 0x000000151d79e210 */ /* 0x000fc600017ea404 */
[----:B------:R-:W3:Y:S01]  /*71510*/  LDL.LU R132, [R1+0xa18] ;  /* 0x000a180001847983 */ /* 0x000ee20000300800 */
[----:B------:R-:W0:Y:S02]  /*71520*/  @!P4 LDC.64 R20, c[0x0][0x5c0] ;  /* 0x00017000ff14cb82 */ /* 0x000e240000000a00 */
[----:B0-----:R-:W-:-:S04]  /*71530*/  @!P4 IADD3 R74, P2, P5, R16, R20, R5 ;  /* 0x00000014104ac210 */ /* 0x001fc80007d5e005 */
[----:B------:R-:W-:Y:S02]  /*71540*/  @!P4 IADD3.X R75, R29, R21, R4, P2, P5 ;  /* 0x000000151d4bc210 */ /* 0x000fe400017ea404 */
[----:B------:R-:W-:-:S13]  /*71550*/  ISETP.LT.OR P4, PT, R27, 0x72, !P3 ;  /* 0x000000721b00780c */ /* 0x000fda0005f81670 */
[----:B------:R-:W0:Y:S01]  /*71560*/  @!P4 LDC.64 R20, c[0x0][0x5c0] ;  /* 0x00017000ff14cb82 */ /* 0x000e220000000a00 */
[----:B------:R-:W-:Y:S02]  /*71570*/  ISETP.LT.OR P1, PT, R27, 0x79, !P3 ;  /* 0x000000791b00780c */ /* 0x000fe40005f21670 */
[----:B------:R-:W-:Y:S02]  /*71580*/  F2FP.SATFINITE.E4M3.F32.PACK_AB_MERGE_C R19, RZ, R19, RZ ;  /* 0x00000013ff13723e */ /* 0x000fe400048070ff */
[----:B------:R-:W-:Y:S02]  /*71590*/  @P4 LOP3.LUT R8, R8, 0x10000, RZ, 0xfc, !PT ;  /* 0x0001000008084812 */ /* 0x000fe400078efcff */
[----:B0-----:R-:W-:-:S04]  /*715a0*/  @!P4 IADD3 R124, P2, P5, R16, R20, R5 ;  /* 0x00000014107cc210 */ /* 0x001fc80007d5e005 */
[----:B------:R-:W-:Y:S02]  /*715b0*/  @!P4 IADD3.X R125, R29, R21, R4, P2, P5 ;  /* 0x000000151d7dc210 */ /* 0x000fe400017ea404 */
[----:B------:R-:W-:Y:S02]  /*715c0*/  ISETP.LT.OR P2, PT, R27, 0xb9, !P0 ;  /* 0x000000b91b00780c */ /* 0x000fe40004741670 */
[----:B------:R-:W-:Y:S02]  /*715d0*/  @P1 LOP3.LUT R12, R12, 0x400, RZ, 0xfc, !PT ;  /* 0x000004000c0c1812 */ /* 0x000fe400078efcff */
[----:B------:R-:W-:-:S09]  /*715e0*/  LOP3.LUT P4, RZ, R0, 0x800000, RZ, 0xc0, !PT ;  /* 0x0080000000ff7812 */ /* 0x000fd2000788c0ff */
[----:B------:R-:W0:Y:S02]  /*715f0*/  @!P2 LDC.64 R20, c[0x0][0x5c0] ;  /* 0x00017000ff14ab82 */ /* 0x000e240000000a00 */
[----:B0-----:R-:W-:-:S05]  /*71600*/  @!P2 IADD3 R20, P5, R16, R20, RZ ;  /* 0x000000141014a210 */ /* 0x001fca0007fbe0ff */
[----:B------:R-:W-:-:S05]  /*71610*/  @!P2 IMAD.X R21, R29, 0x1, R21, P5 ;  /* 0x000000011d15a824 */ /* 0x000fca00028e0615 */
[----:B------:R0:W-:Y:S02]  /*71620*/  @!P2 STG.E.U8 desc[UR26][R20.64+0xb8], R19 ;  /* 0x0000b8131400a986 */ /* 0x0001e4000c10111a */
[----:B0-----:R-:W0:Y:S02]  /*71630*/  @!P1 LDC.64 R20, c[0x0][0x5c0] ;  /* 0x00017000ff149b82 */ /* 0x001e240000000a00 */
[----:B0-----:R-:W-:-:S04]  /*71640*/  @!P1 IADD3 R126, P2, P5, R16, R20, R5 ;  /* 0x00000014107e9210 */ /* 0x001fc80007d5e005 */
[----:B------:R-:W-:Y:S02]  /*71650*/  @!P1 IADD3.X R127, R29, R21, R4, P2, P5 ;  /* 0x000000151d7f9210 */ /* 0x000fe400017ea404 */
[----:B------:R-:W-:-:S04]  /*71660*/  ISETP.GE.AND P1, PT, R26, 0x1, PT ;  /* 0x000000011a00780c */ /* 0x000fc80003f26270 */
[----:B------:R-:W-:-:S13]  /*71670*/  ISETP.LT.OR P2, PT, R27, 0xba, !P1 ;  /* 0x000000ba1b00780c */ /* 0x000fda0004f41670 */
[----:B------:R-:W0:Y:S01]  /*71680*/  @!P2 LDC.64 R20, c[0x0][0x5c0] ;  /* 0x00017000ff14ab82 */ /* 0x000e220000000a00 */
[----:B----4-:R-:W-:-:S05]  /*71690*/  FMUL R19, R129, UR8 ;  /* 0x0000000881137c20 */ /* 0x010fca0008400000 */
[----:B------:R-:W-:Y:S02]  /*716a0*/  F2FP.SATFINITE.E4M3.F32.PACK_AB_MERGE_C R19, RZ, R19, RZ ;  /* 0x00000013ff13723e */ /* 0x000fe400048070ff */
[----:B0-----:R-:W-:-:S05]  /*716b0*/  @!P2 IADD3 R20, P5, R16, R20, RZ ;  /* 0x000000141014a210 */ /* 0x001fca0007fbe0ff */
[----:B------:R-:W-:-:S05]  /*716c0*/  @!P2 IMAD.X R21, R29, 0x1, R21, P5 ;  /* 0x000000011d15a824 */ /* 0x000fca00028e0615 */
[----:B------:R0:W-:Y:S02]  /*716d0*/  @!P2 STG.E.U8 desc[UR26][R20.64+0xb9], R19 ;  /* 0x0000b9131400a986 */ /* 0x0001e4000c10111a */
[----:B0-----:R-:W-:-:S05]  /*716e0*/  FMUL R19, R128, UR8 ;  /* 0x0000000880137c20 */ /* 0x001fca0008400000 */
[----:B------:R-:W-:-:S05]  /*716f0*/  F2FP.SATFINITE.E4M3.F32.PACK_AB_MERGE_C R19, RZ, R19, RZ ;  /* 0x00000013ff13723e */ /* 0x000fca00048070ff */
[----:B------:R2:W-:Y:S02]  /*71700*/  @!P4 STG.E.U8 desc[UR26][R52.64+0xb8], R19 ;  /* 0x0000b8133400c986 */ /* 0x0005e4000c10111a */
[----:B--2---:R-:W-:Y:S02]  /*71710*/  FMUL R19, R28, UR8 ;  /* 0x000000081c137c20 */ /* 0x004fe40008400000 */
[----:B------:R-:W2:Y:S01]  /*71720*/  LDL.LU R28, [R1+0xa1c] ;  /* 0x000a1c00011c7983 */ /* 0x000ea20000300800 */
[C---:B------:R-:W-:Y:S02]  /*71730*/  ISETP.LT.OR P6, PT, R27.reuse, 0x7a, !P3 ;  /* 0x0000007a1b00780c */ /* 0x040fe40005fc1670 */
[----:B------:R-:W-:Y:S01]  /*71740*/  ISETP.LT.OR P4, PT, R27, 0x81, !P3 ;  /* 0x000000811b00780c */ /* 0x000fe20005f81670 */
[----:B------:R-:W4:Y:S01]  /*71750*/  LDL.LU R135, [R1+0xa20] ;  /* 0x000a200001877983 */ /* 0x000f220000300800 */
[----:B------:R-:W-:Y:S02]  /*71760*/  LOP3.LUT R8, R8, 0xfffdffff, RZ, 0xc0, !PT ;  /* 0xfffdffff08087812 */ /* 0x000fe400078ec0ff */
[----:B------:R-:W-:Y:S01]  /*71770*/  LOP3.LUT P0, RZ, R0, 0x400, RZ, 0xc0, !PT ;  /* 0x0000040000ff7812 */ /* 0x000fe2000780c0ff */
[----:B------:R-:W4:Y:S06]  /*71780*/  LDL.LU R134, [R1+0xa24] ;  /* 0x000a240001867983 */ /* 0x000f2c0000300800 */
[----:B------:R-:W0:Y:S01]  /*71790*/  @!P6 LDC.64 R20, c[0x0][0x5c0] ;  /* 0x00017000ff14eb82 */ /* 0x000e220000000a00 */
[----:B------:R-:W-:-:S02]  /*717a0*/  @P6 LOP3.LUT R8, R8, 0x20000, RZ, 0xfc, !PT ;  /* 0x0002000008086812 */ /* 0x000fc400078efcff */
[----:B0-----:R-:W-:-:S04]  /*717b0*/  @!P6 IADD3 R76, P2, P5, R16, R20, R5 ;  /* 0x00000014104ce210 */ /* 0x001fc80007d5e005 */
[----:B------:R-:W-:Y:S02]  /*717c0*/  @!P6 IADD3.X R77, R29, R21, R4, P2, P5 ;  /* 0x000000151d4de210 */ /* 0x000fe400017ea404 */
[----:B------:R-:W0:Y:S01]  /*717d0*/  @!P4 LDC.64 R20, c[0x0][0x5c0] ;  /* 0x00017000ff14cb82 */ /* 0x000e220000000a00 */
[----:B------:R-:W-:Y:S02]  /*717e0*/  ISETP.LT.OR P6, PT, R27, 0x82, !P3 ;  /* 0x000000821b00780c */ /* 0x000fe40005fc1670 */
[----:B0-----:R-:W-:-:S04]  /*717f0*/  @!P4 IADD3 R52, P2, P5, R16, R20, R5 ;  /* 0x000000141034c210 */ /* 0x001fc80007d5e005 */
[----:B------:R-:W-:-:S07]  /*71800*/  @!P4 IADD3.X R53, R29, R21, R4, P2, P5 ;  /* 0x000000151d35c210 */ /* 0x000fce00017ea404 */
[----:B------:R-:W0:Y:S02]  /*71810*/  @!P6 LDC.64 R20, c[0x0][0x5c0] ;  /* 0x00017000ff14eb82 */ /* 0x000e240000000a00 */
[----:B0-----:R-:W-:-:S04]  /*71820*/  @!P6 IADD3 R128, P2, P5, R16, R20, R5 ;  /* 0x000000141080e210 */ /* 0x001fc80007d5e005 */
[----:B------:R-:W-:Y:S02]  /*71830*/  @!P6 IADD3.X R129, R29, R21, R4, P2, P5 ;  /* 0x000000151d81e210 */ /* 0x000fe400017ea404 */
[----:B------:R-:W-:-:S13]  /*71840*/  ISETP.LT.OR P2, PT, R27, 0xc1, !P1 ;  /* 0x000000c11b00780c */ /* 0x000fda0004f41670 */
[----:B------:R-:W0:Y:S01]  /*71850*/  @!P2 LDC.64 R20, c[0x0][0x5c0] ;  /* 0x00017000ff14ab82 */ /* 0x000e220000000a00 */
[----:B------:R-:W-:Y:S02]  /*71860*/  LOP3.LUT R8, R8, 0xfffbffff, RZ, 0xc0, !PT ;  /* 0xfffbffff08087812 */ /* 0x000fe400078ec0ff */
[----:B------:R-:W-:Y:S02]  /*71870*/  F2FP.SATFINITE.E4M3.F32.PACK_AB_MERGE_C R19, RZ, R19, RZ ;  /* 0x00000013ff13723e */ /* 0x000fe400048070ff */
[----:B------:R-:W-:Y:S02]  /*71880*/  @P6 LOP3.LUT R8, R8, 0x40000, RZ, 0xfc, !PT ;  /* 0x0004000008086812 */ /* 0x000fe400078efcff */
[----:B------:R-:W-:Y:S01]  /*71890*/  ISETP.LT.OR P6, PT, R27, 0x89, !P3 ;  /* 0x000000891b00780c */ /* 0x000fe20005fc1670 */
[----:B------:R3:W-:Y:S02]  /*718a0*/  @!P0 STG.E.U8 desc[UR26][R50.64+0xb9], R19 ;  /* 0x0000b91332008986 */ /* 0x0007e4000c10111a */
[----:B---3--:R-:W-:Y:S01]  /*718b0*/  FMUL R19, R130, UR8 ;  /* 0x0000000882137c20 */ /* 0x008fe20008400000 */
[----:B0-----:R-:W-:-:S04]  /*718c0*/  @!P2 IADD3 R20, P5, R16, R20, RZ ;  /* 0x000000141014a210 */ /* 0x001fc80007fbe0ff */
[----:B------:R-:W-:Y:S01]  /*718d0*/  F2FP.SATFINITE.E4M3.F32.PACK_AB_MERGE_C R19, RZ, R19, RZ ;  /* 0x00000013ff13723e */ /* 0x000fe200048070ff */
[----:B------:R-:W-:-:S05]  /*718e0*/  @!P2 IMAD.X R21, R29, 0x1, R21, P5 ;  /* 0x000000011d15a824 */ /* 0x000fca00028e0615 */
[----:B------:R0:W-:Y:S02]  /*718f0*/  @!P2 STG.E.U8 desc[UR26][R20.64+0xc0], R19 ;  /* 0x0000c0131400a986 */ /* 0x0001e4000c10111a */
[----:B0-----:R-:W0:Y:S02]  /*71900*/  @!P6 LDC.64 R20, c[0x0][0x5c0] ;  /* 0x00017000ff14eb82 */ /* 0x001e240000000a00 */
[----:B0-----:R-:W-:-:S04]  /*71910*/  @!P6 IADD3 R130, P2, P5, R16, R20, R5 ;  /* 0x000000141082e210 */ /* 0x001fc80007d5e005 */
[----:B------:R-:W-:Y:S02]  /*71920*/  @!P6 IADD3.X R131, R29, R21, R4, P2, P5 ;  /* 0x000000151d83e210 */ /* 0x000fe400017ea404 */
[----:B------:R-:W-:-:S13]  /*71930*/  ISETP.LT.OR P2, PT, R27, 0xc2, !P1 ;  /* 0x000000c21b00780c */ /* 0x000fda0004f41670 */
[----:B------:R-:W0:Y:S01]  /*71940*/  @!P2 LDC.64 R20, c[0x0][0x5c0] ;  /* 0x00017000ff14ab82 */ /* 0x000e220000000a00 */
[----:B------:R-:W-:-:S05]  /*71950*/  FMUL R19, R132, UR8 ;  /* 0x0000000884137c20 */ /* 0x000fca0008400000 */
[----:B------:R-:W-:Y:S02]  /*71960*/  F2FP.SATFINITE.E4M3.F32.PACK_AB_MERGE_C R19, RZ, R19, RZ ;  /* 0x00000013ff13723e */ /* 0x000fe400048070ff */
[----:B0-----:R-:W-:-:S05]  /*71970*/  @!P2 IADD3 R20, P5, R16, R20, RZ ;  /* 0x000000141014a210 */ /* 0x001fca0007fbe0ff */
[----:B------:R-:W-:-:S05]  /*71980*/  @!P2 IMAD.X R21, R29, 0x1, R21, P5 ;  /* 0x000000011d15a824 */ /* 0x000fca00028e0615 */
[----:B------:R2:W-:Y:S02]  /*71990*/  @!P2 STG.E.U8 desc[UR26][R20.64+0xc1], R19 ;  /* 0x0000c1131400a986 */ /* 0x0005e4000c10111a */
[----:B--2---:R-:W-:Y:S02]  /*719a0*/  FMUL R19, R28, UR8 ;  /* 0x000000081c137c20 */ /* 0x004fe40008400000 */
[----:B------:R-:W2:Y:S01]  /*719b0*/  LDL.LU R28, [R1+0xa28] ;  /* 0x000a2800011c7983 */ /* 0x000ea20000300800 */
[----:B------:R-:W-:Y:S02]  /*719c0*/  LOP3.LUT R0, R0, 0xff7fffff, RZ, 0xc0, !PT ;  /* 0xff7fffff00007812 */ /* 0x000fe400078ec0ff */
[----:B------:R-:W-:Y:S01]  /*719d0*/  F2FP.SATFINITE.E4M3.F32.PACK_AB_MERGE_C R19, RZ, R19, RZ ;  /* 0x00000013ff13723e */ /* 0x000fe200048070ff */
[----:B------:R-:W3:Y:S01]  /*719e0*/  LDL.LU R136, [R1+0xa2c] ;  /* 0x000a2c0001887983 */ /* 0x000ee20000300800 */
[----:B------:R-:W-:Y:S02]  /*719f0*/  @P4 LOP3.LUT R0, R0, 0x800000, RZ, 0xfc, !PT ;  /* 0x0080000000004812 */ /* 0x000fe400078efcff */
[----:B------:R-:W-:Y:S01]  /*71a00*/  LOP3.LUT R8, R8, 0xfff7ffff, RZ, 0xc0, !PT ;  /* 0xfff7ffff08087812 */ /* 0x000fe200078ec0ff */
[----:B------:R-:W3:Y:S01]  /*71a10*/  LDL.LU R138, [R1+0xa30] ;  /* 0x000a3000018a7983 */ /* 0x000ee20000300800 */
[----:B------:R-:W-:-:S02]  /*71a20*/  LOP3.LUT P4, RZ, R0, 0x800, RZ, 0xc0, !PT ;  /* 0x0000080000ff7812 */ /* 0x000fc4000788c0ff */
[C---:B------:R-:W-:Y:S02]  /*71a30*/  LOP3.LUT P0, RZ, R0.reuse, 0x1000000, RZ, 0xc0, !PT ;  /* 0x0100000000ff7812 */ /* 0x040fe4000780c0ff */
[----:B------:R-:W-:-:S04]  /*71a40*/  LOP3.LUT R0, R0, 0xfffffbff, RZ, 0xc0, !PT ;  /* 0xfffffbff00007812 */ /* 0x000fc800078ec0ff */
[----:B------:R-:W-:Y:S02]  /*71a50*/  @P6 LOP3.LUT R0, R0, 0x400, RZ, 0xfc, !PT ;  /* 0x0000040000006812 */ /* 0x000fe400078efcff */
[----:B------:R-:W-:-:S13]  /*71a60*/  ISETP.LT.OR P6, PT, R27, 0x8a, !P3 ;  /* 0x0000008a1b00780c */ /* 0x000fda0005fc1670 */
[----:B------:R-:W0:Y:S01]  /*71a70*/  @!P6 LDC.64 R20, c[0x0][0x5c0] ;  /* 0x00017000ff14eb82 */ /* 0x000e220000000a00 */
[----:B------:R1:W-:Y:S01]  /*71a80*/  @!P4 STG.E.U8 desc[UR26][R40.64+0xc0], R19 ;  /* 0x0000c0132800c986 */ /* 0x0003e2000c10111a */
[----:B------:R-:W-:Y:S02]  /*71a90*/  ISETP.LT.OR P4, PT, R27, 0x91, !P3 ;  /* 0x000000911b00780c */ /* 0x000fe40005f81670 */
[----:B------:R-:W-:Y:S02]  /*71aa0*/  @P6 LOP3.LUT R8, R8, 0x80000, RZ, 0xfc, !PT ;  /* 0x0008000008086812 */ /* 0x000fe400078efcff */
[----:B0-----:R-:W-:-:S04]  /*71ab0*/  @!P6 IADD3 R50, P2, P5, R16, R20, R5 ;  /* 0x000000141032e210 */ /* 0x001fc80007d5e005 */
[----:B------:R-:W-:-:S05]  /*71ac0*/  @!P6 IADD3.X R51, R29, R21, R4, P2, P5 ;  /* 0x000000151d33e210 */ /* 0x000fca00017ea404 */
[----:B------:R-:W1:Y:S01]  /*71ad0*/  @!P4 LDC.64 R20, c[0x0][0x5c0] ;  /* 0x00017000ff14cb82 */ /* 0x000e620000000a00 */
[----:B------:R-:W-:Y:S02]  /*71ae0*/  ISETP.LT.OR P6, PT, R27, 0x92, !P3 ;  /* 0x000000921b00780c */ /* 0x000fe40005fc1670 */
[----:B-1----:R-:W-:-:S04]  /*71af0*/  @!P4 IADD3 R40, P2, P5, R16, R20, R5 ;  /* 0x000000141028c210 */ /* 0x002fc80007d5e005 */
[----:B------:R-:W-:-:S07]  /*71b00*/  @!P4 IADD3.X R41, R29, R21, R4, P2, P5 ;  /* 0x000000151d29c210 */ /* 0x000fce00017ea404 */
[----:B------:R-:W0:Y:S02]  /*71b10*/  @!P6 LDC.64 R20, c[0x0][0x5c0] ;  /* 0x00017000ff14eb82 */ /* 0x000e240000000a00 */
[----:B0-----:R-:W-:-:S04]  /*71b20*/  @!P6 IADD3 R132, P2, P5, R16, R20, R5 ;  /* 0x000000141084e210 */ /* 0x001fc80007d5e005 */
[----:B------:R-:W-:Y:S02]  /*71b30*/  @!P6 IADD3.X R133, R29, R21, R4, P2, P5 ;  /* 0x000000151d85e210 */ /* 0x000fe400017ea404 */
[----:B------:R-:W-:-:S13]  /*71b40*/  ISETP.LT.OR P2, PT, R27, 0xc9, !P1 ;  /* 0x000000c91b00780c */ /* 0x000fda0004f41670 */
[----:B------:R-:W0:Y:S01]  /*71b50*/  @!P2 LDC.64 R20, c[0x0][0x5c0] ;  /* 0x00017000ff14ab82 */ /* 0x000e220000000a00 */
[----:B----4-:R-:W-:-:S05]  /*71b60*/  FMUL R19, R135, UR8 ;  /* 0x0000000887137c20 */ /* 0x010fca0008400000 */
[----:B------:R-:W-:-:S05]  /*71b70*/  F2FP.SATFINITE.E4M3.F32.PACK_AB_MERGE_C R19, RZ, R19, RZ ;  /* 0x00000013ff13723e */ /* 0x000fca00048070ff */
[----:B------:R1:W-:Y:S02]  /*71b80*/  @!P0 STG.E.U8 desc[UR26][R80.64+0xc1], R19 ;  /* 0x0000c11350008986 */ /* 0x0003e4000c10111a */
[----:B-1----:R-:W-:Y:S01]  /*71b90*/  FMUL R19, R134, UR8 ;  /* 0x0000000886137c20 */ /* 0x002fe20008400000 */
[----:B0-----:R-:W-:-:S04]  /*71ba0*/  @!P2 IADD3 R20, P5, R16, R20, RZ ;  /* 0x000000141014a210 */ /* 0x001fc80007fbe0ff */
[----:B------:R-:W-:Y:S01]  /*71bb0*/  F2FP.SATFINITE.E4M3.F32.PACK_AB_MERGE_C R19, RZ, R19, RZ ;  /* 0x00000013ff13723e */ /* 0x000fe200048070ff */
[----:B------:R-:W-:-:S05]  /*71bc0*/  @!P2 IMAD.X R21, R29, 0x1, R21, P5 ;  /* 0x000000011d15a824 */ /* 0x000fca00028e0615 */
[----:B------:R2:W-:Y:S02]  /*71bd0*/  @!P2 STG.E.U8 desc[UR26][R20.64+0xc8], R19 ;  /* 0x0000c8131400a986 */ /* 0x0005e4000c10111a */
[----:B--2---:R-:W-:Y:S02]  /*71be0*/  FMUL R19, R28, UR8 ;  /* 0x000000081c137c20 */ /* 0x004fe40008400000 */
[----:B------:R-:W2:Y:S01]  /*71bf0*/  LDL.LU R28, [R1+0xa34] ;  /* 0x000a3400011c7983 */ /* 0x000ea20000300800 */
[----:B------:R-:W-:Y:S02]  /*71c00*/  LOP3.LUT R8, R8, 0xffefffff, RZ, 0xc0, !PT ;  /* 0xffefffff08087812 */ /* 0x000fe400078ec0ff */
[----:B------:R-:W-:Y:S01]  /*71c10*/  LOP3.LUT R0, R0, 0xfffff7ff, RZ, 0xc0, !PT ;  /* 0xfffff7ff00007812 */ /* 0x000fe200078ec0ff */
[----:B------:R-:W4:Y:S01]  /*71c20*/  LDL.LU R141, [R1+0xa38] ;  /* 0x000a3800018d7983 */ /* 0x000f220000300800 */
[----:B------:R-:W-:Y:S02]  /*71c30*/  @P6 LOP3.LUT R8, R8, 0x100000, RZ, 0xfc, !PT ;  /* 0x0010000008086812 */ /* 0x000fe400078efcff */
[----:B------:R-:W-:Y:S01]  /*71c40*/  ISETP.LT.OR P6, PT, R27, 0x99, !P3 ;  /* 0x000000991b00780c */ /* 0x000fe20005fc1670 */
[----:B------:R-:W4:-:S12]  /*71c50*/  LDL.LU R140, [R1+0xa3c] ;  /* 0x000a3c00018c7983 */ /* 0x000f180000300800 */
[----:B------:R-:W0:Y:S02]  /*71c60*/  @!P6 LDC.64 R20, c[0x0][0x5c0] ;  /* 0x00017000ff14eb82 */ /* 0x000e240000000a00 */
[----:B0-----:R-:W-:-:S04]  /*71c70*/  @!P6 IADD3 R134, P2, P5, R16, R20, R5 ;  /* 0x000000141086e210 */ /* 0x001fc80007d5e005 */
[----:B------:R-:W-:Y:S02]  /*71c80*/  @!P6 IADD3.X R135, R29, R21, R4, P2, P5 ;  /* 0x000000151d87e210 */ /* 0x000fe400017ea404 */
[----:B------:R-:W-:-:S13]  /*71c90*/  ISETP.LT.OR P2, PT, R27, 0xca, !P1 ;  /* 0x000000ca1b00780c */ /* 0x000fda0004f41670 */
[----:B------:R-:W0:Y:S01]  /*71ca0*/  @!P2 LDC.64 R20, c[0x0][0x5c0] ;  /* 0x00017000ff14ab82 */ /* 0x000e220000000a00 */
[----:B------:R-:W-:Y:S02]  /*71cb0*/  @P4 LOP3.LUT R0, R0, 0x800, RZ, 0xfc, !PT ;  /* 0x0000080000004812 */ /* 0x000fe400078efcff */
[----:B------:R-:W-:Y:S02]  /*71cc0*/  F2FP.SATFINITE.E4M3.F32.PACK_AB_MERGE_C R19, RZ, R19, RZ ;  /* 0x00000013ff13723e */ /* 0x000fe400048070ff */
[----:B------:R-:W-:Y:S02]  /*71cd0*/  LOP3.LUT P4, RZ, R0, 0x2000000, RZ, 0xc0, !PT ;  /* 0x0200000000ff7812 */ /* 0x000fe4000788c0ff */
[----:B0-----:R-:W-:-:S05]  /*71ce0*/  @!P2 IADD3 R20, P5, R16, R20, RZ ;  /* 0x000000141014a210 */ /* 0x001fca0007fbe0ff */
[----:B------:R-:W-:-:S05]  /*71cf0*/  @!P2 IMAD.X R21, R29, 0x1, R21, P5 ;  /* 0x000000011d15a824 */ /* 0x000fca00028e0615 */
[----:B------:R3:W-:Y:S01]  /*71d00*/  @!P2 STG.E.U8 desc[UR26][R20.64+0xc9], R19 ;  /* 0x0000c9131400a986 */ /* 0x0007e2000c10111a */
[----:B------:R-:W-:Y:S01]  /*71d10*/  LOP3.LUT P0, RZ, R0, 0x10, RZ, 0xc0, !PT ;  /* 0x0000001000ff7812 */ /* 0x000fe2000780c0ff */
[----:B---3--:R-:W-:-:S05]  /*71d20*/  FMUL R19, R136, UR8 ;  /* 0x0000000888137c20 */ /* 0x008fca0008400000 */
[----:B------:R-:W-:-:S05]  /*71d30*/  F2FP.SATFINITE.E4M3.F32.PACK_AB_MERGE_C R19, RZ, R19, RZ ;  /* 0x00000013ff13723e */ /* 0x000fca00048070ff */
[----:B------:R0:W-:Y:S02]  /*71d40*/  @!P4 STG.E.U8 desc[UR26][R78.64+0xc8], R19 ;  /* 0x0000c8134e00c986 */ /* 0x0001e4000c10111a */
[----:B0-----:R-:W-:-:S05]  /*71d50*/  FMUL R19, R138, UR8 ;  /* 0x000000088a137c20 */ /* 0x001fca0008400000 */
[----:B------:R-:W-:-:S05]  /*71d60*/  F2FP.SATFINITE.E4M3.F32.PACK_AB_MERGE_C R19, RZ, R19, RZ ;  /* 0x00000013ff13723e */ /* 0x000fca00048070ff */
[----:B------:R2:W-:Y:S01]  /*71d70*/  @!P0 STG.E.U8 desc[UR26][R34.64+0xc9], R19 ;  /* 0x0000c91322008986 */ /* 0x0005e2000c10111a */
[----:B------:R-:W-:-:S04]  /*71d80*/  LOP3.LUT R0, R0, 0xfeffffff, RZ, 0xc0, !PT ;  /* 0xfeffffff00007812 */ /* 0x000fc800078ec0ff */
[----:B------:R-:W-:Y:S02]  /*71d90*/  @P6 LOP3.LUT R0, R0, 0x1000000, RZ, 0xfc, !PT ;  /* 0x0100000000006812 */ /* 0x000fe400078efcff */
[----:B------:R-:W-:-:S13]  /*71da0*/  ISETP.LT.OR P6, PT, R27, 0x9a, !P3 ;  /* 0x0000009a1b00780c */ /* 0x000fda0005fc1670 */
[----:B------:R-:W0:Y:S01]  /*71db0*/  @!P6 LDC.64 R20, c[0x0][0x5c0] ;  /* 0x00017000ff14eb82 */ /* 0x000e220000000a00 */
[----:B------:R-:W-:Y:S02]  /*71dc0*/  ISETP.LT.OR P4, PT, R27, 0xa1, !P3 ;  /* 0x000000a11b00780c */ /* 0x000fe40005f81670 */
[----:B------:R-:W-:Y:S02]  /*71dd0*/  LOP3.LUT R8, R8, 0xffdfffff, RZ, 0xc0, !PT ;  /* 0xffdfffff08087812 */ /* 0x000fe400078ec0ff */
[----:B0-----:R-:W-:-:S04]  /*71de0*/  @!P6 IADD3 R80, P2, P5, R16, R20, R5 ;  /* 0x000000141050e210 */ /* 0x001fc80007d5e005 */
[----:B------:R-:W-:-:S05]  /*71df0*/  @!P6 IADD3.X R81, R29, R21, R4, P2, P5 ;  /* 0x000000151d51e210 */ /* 0x000fca00017ea404 */
[----:B------:R-:W0:Y:S01]  /*71e00*/  @!P4 LDC.64 R20, c[0x0][0x5c0] ;  /* 0x00017000ff14cb82 */ /* 0x000e220000000a00 */
[----:B--2---:R-:W-:Y:S02]  /*71e10*/  FMUL R19, R28, UR8 ;  /* 0x000000081c137c20 */ /* 0x004fe40008400000 */
[----:B------:R-:W2:Y:S01]  /*71e20*/  LDL.LU R28, [R1+0xa40] ;  /* 0x000a4000011c7983 */ /* 0x000ea20000300800 */
[----:B------:R-:W-:Y:S02]  /*71e30*/  @P6 LOP3.LUT R8, R8, 0x200000, RZ, 0xfc, !PT ;  /* 0x0020000008086812 */ /* 0x000fe400078efcff */
[----:B------:R-:W-:Y:S01]  /*71e40*/  ISETP.LT.OR P6, PT, R27, 0xa2, !P3 ;  /* 0x000000a21b00780c */ /* 0x000fe20005fc1670 */
[----:B------:R-:W3:Y:S01]  /*71e50*/  LDL.LU R142, [R1+0xa44] ;  /* 0x000a4400018e7983 */ /* 0x000ee20000300800 */
[----:B0-----:R-:W-:Y:S02]  /*71e60*/  @!P4 IADD3 R78, P2, P5, R16, R20, R5 ;  /* 0x00000014104ec210 */ /* 0x001fe40007d5e005 */
[----:B------:R-:W-:Y:S01]  /*71e70*/  LOP3.LUT R8, R8, 0xffbfffff, RZ, 0xc0, !PT ;  /* 0xffbfffff08087812 */ /* 0x000fe200078ec0ff */
[----:B------:R-:W3:Y:S01]  /*71e80*/  LDL.LU R144, [R1+0xa48] ;  /* 0x000a480001907983 */ /* 0x000ee20000300800 */
[----:B------:R-:W-:-:S07]  /*71e90*/  @!P4 IADD3.X R79, R29, R21, R4, P2, P5 ;  /* 0x000000151d4fc210 */ /* 0x000fce00017ea404 */
[----:B------:R-:W0:Y:S02]  /*71ea0*/  @!P6 LDC.64 R20, c[0x0][0x5c0] ;  /* 0x00017000ff14eb82 */ /* 0x000e240000000a00 */
[----:B0-----:R-:W-:-:S04]  /*71eb0*/  @!P6 IADD3 R136, P2, P5, R16, R20, R5 ;  /* 0x000000141088e210 */ /* 0x001fc80007d5e005 */
[----:B------:R-:W-:Y:S02]  /*71ec0*/  @!P6 IADD3.X R137, R29, R21, R4, P2, P5 ;  /* 0x000000151d89e210 */ /* 0x000fe400017ea404 */
[----:B------:R-:W-:-:S13]  /*71ed0*/  ISETP.LT.OR P2, PT, R27, 0xd1, !P1 ;  /* 0x000000d11b00780c */ /* 0x000fda0004f41670 */
[----:B------:R-:W0:Y:S01]  /*71ee0*/  @!P2 LDC.64 R20, c[0x0][0x5c0] ;  /* 0x00017000ff14ab82 */ /* 0x000e220000000a00 */
[----:B------:R-:W-:Y:S02]  /*71ef0*/  @P6 LOP3.LUT R8, R8, 0x400000, RZ, 0xfc, !PT ;  /* 0x0040000008086812 */ /* 0x000fe400078efcff */
[----:B------:R-:W-:Y:S02]  /*71f00*/  ISETP.LT.OR P6, PT, R27, 0xa9, !P3 ;  /* 0x000000a91b00780c */ /* 0x000fe40005fc1670 */
[----:B------:R-:W-:Y:S02]  /*71f10*/  F2FP.SATFINITE.E4M3.F32.PACK_AB_MERGE_C R19, RZ, R19, RZ ;  /* 0x00000013ff13723e */ /* 0x000fe400048070ff */
[----:B0-----:R-:W-:-:S05]  /*71f20*/  @!P2 IADD3 R20, P5, R16, R20, RZ ;  /* 0x000000141014a210 */ /* 0x001fca0007fbe0ff */
[----:B------:R-:W-:-:S05]  /*71f30*/  @!P2 IMAD.X R21, R29, 0x1, R21, P5 ;  /* 0x000000011d15a824 */ /* 0x000fca00028e0615 */
[----:B------:R0:W-:Y:S02]  /*71f40*/  @!P2 STG.E.U8 desc[UR26][R20.64+0xd0], R19 ;  /* 0x0000d0131400a986 */ /* 0x0001e4000c10111a */
[----:B0-----:R-:W0:Y:S02]  /*71f50*/  @!P6 LDC.64 R20, c[0x0][0x5c0] ;  /* 0x00017000ff14eb82 */ /* 0x001e240000000a00 */
[----:B0-----:R-:W-:-:S04]  /*71f60*/  @!P6 IADD3 R138, P2, P5, R16, R20, R5 ;  /* 0x00000014108ae210 */ /* 0x001fc80007d5e005 */
[----:B------:R-:W-:Y:S02]  /*71f70*/  @!P6 IADD3.X R139, R29, R21, R4, P2, P5 ;  /* 0x000000151d8be210 */ /* 0x000fe400017ea404 */
[----:B------:R-:W-:-:S13]  /*71f80*/  ISETP.LT.OR P2, PT, R27, 0xd2, !P1 ;  /* 0x000000d21b00780c */ /* 0x000fda0004f41670 */
[----:B------:R-:W0:Y:S01]  /*71f90*/  @!P2 LDC.64 R20, c[0x0][0x5c0] ;  /* 0x00017000ff14ab82 */ /* 0x000e220000000a00 */
[----:B------:R-:W-:Y:S01]  /*71fa0*/  LOP3.LUT R0, R0, 0xfdffffff, RZ, 0xc0, !PT ;  /* 0xfdffffff00007812 */ /* 0x000fe200078ec0ff */
[----:B----4-:R-:W-:-:S03]  /*71fb0*/  FMUL R19, R141, UR8 ;  /* 0x000000088d137c20 */ /* 0x010fc60008400000 */
[----:B------:R-:W-:Y:S02]  /*71fc0*/  @P4 LOP3.LUT R0, R0, 0x2000000, RZ, 0xfc, !PT ;  /* 0x0200000000004812 */ /* 0x000fe400078efcff */
[----:B------:R-:W-:Y:S02]  /*71fd0*/  F2FP.SATFINITE.E4M3.F32.PACK_AB_MERGE_C R19, RZ, R19, RZ ;  /* 0x00000013ff13723e */ /* 0x000fe400048070ff */
[----:B------:R-:W-:Y:S02]  /*71fe0*/  LOP3.LUT P4, RZ, R0, 0x40, RZ, 0xc0, !PT ;  /* 0x0000004000ff7812 */ /* 0x000fe4000788c0ff */
[----:B0-----:R-:W-:-:S05]  /*71ff0*/  @!P2 IADD3 R20, P5, R16, R20, RZ ;  /* 0x000000141014a210 */ /* 0x001fca0007fbe0ff */
[----:B------:R-:W-:-:S05]  /*72000*/  @!P2 IMAD.X R21, R29, 0x1, R21, P5 ;  /* 0x000000011d15a824 */ /* 0x000fca00028e0615 */
[----:B------:R0:W-:Y:S02]  /*72010*/  @!P2 STG.E.U8 desc[UR26][R20.64+0xd1], R19 ;  /* 0x0000d1131400a986 */ /* 0x0001e4000c10111a */
[----:B0-----:R-:W-:-:S05]  /*72020*/  FMUL R19, R140, UR8 ;  /* 0x000000088c137c20 */ /* 0x001fca0008400000 */
[----:B------:R-:W-:-:S05]  /*72030*/  F2FP.SATFINITE.E4M3.F32.PACK_AB_MERGE_C R19, RZ, R19, RZ ;  /* 0x00000013ff13723e */ /* 0x000fca00048070ff */
[----:B------:R2:W-:Y:S01]  /*72040*/  @!P4 STG.E.U8 desc[UR26][R82.64+0xd0], R19 ;  /* 0x0000d0135200c986 */ /* 0x0005e2000c10111a */
[C---:B------:R-:W-:Y:S02]  /*72050*/  LOP3.LUT P0, RZ, R0.reuse, 0x4000000, RZ, 0xc0, !PT ;  /* 0x0400000000ff7812 */ /* 0x040fe4000780c0ff */
[----:B------:R-:W-:-:S04]  /*72060*/  LOP3.LUT R0, R0, 0xffffffef, RZ, 0xc0, !PT ;  /* 0xffffffef00007812 */ /* 0x000fc800078ec0ff */
[----:B------:R-:W-:Y:S02]  /*72070*/  @P6 LOP3.LUT R0, R0, 0x10, RZ, 0xfc, !PT ;  /* 0x0000001000006812 */ /* 0x000fe400078efcff */
[----:B------:R-:W-:-:S13]  /*72080*/  ISETP.LT.OR P6, PT, R27, 0xaa, !P3 ;  /* 0x000000aa1b00780c */ /* 0x000fda0005fc1670 */
[----:B------:R-:W0:Y:S01]  /*72090*/  @!P6 LDC.64 R20, c[0x0][0x5c0] ;  /* 0x00017000ff14eb82 */ /* 0x000e220000000a00 */
[----:B--2---:R-:W-:Y:S02]  /*720a0*/  FMUL R19, R28, UR8 ;  /* 0x000000081c137c20 */ /* 0x004fe40008400000 */
[----:B------:R-:W2:Y:S01]  /*720b0*/  LDL.LU R28, [R1+0xa4c] ;  /* 0x000a4c00011c7983 */ /* 0x000ea20000300800 */
[----:B------:R-:W-:Y:S02]  /*720c0*/  ISETP.LT.OR P4, PT, R27, 0xb1, !P3 ;  /* 0x000000b11b00780c */ /* 0x000fe40005f81670 */
[----:B0-----:R-:W-:Y:S01]  /*720d0*/  @!P6 IADD3 R34, P2, P5, R16, R20, R5 ;  /* 0x000000141022e210 */ /* 0x001fe20007d5e005 */
[----:B------:R-:W4:Y:S03]  /*720e0*/  LDL.LU R147, [R1+0xa50] ;  /* 0x000a500001937983 */ /* 0x000f260000300800 */
[----:B------:R-:W-:Y:S01]  /*720f0*/  @!P6 IADD3.X R35, R29, R21, R4, P2, P5 ;  /* 0x000000151d23e210 */ /* 0x000fe200017ea404 */
[----:B------:R-:W4:Y:S06]  /*72100*/  LDL.LU R146, [R1+0xa54] ;  /* 0x000a540001927983 */ /* 0x000f2c0000300800 */
[----:B------:R-:W0:Y:S01]  /*72110*/  @!P4 LDC.64 R20, c[0x0][0x5c0] ;  /* 0x00017000ff14cb82 */ /* 0x000e220000000a00 */
[----:B------:R-:W-:-:S04]  /*72120*/  LOP3.LUT R8, R8, 0xff7fffff, RZ, 0xc0, !PT ;  /* 0xff7fffff08087812 */ /* 0x000fc800078ec0ff */
[----:B------:R-:W-:Y:S02]  /*72130*/  @P6 LOP3.LUT R8, R8, 0x800000, RZ, 0xfc, !PT ;  /* 0x0080000008086812 */ /* 0x000fe400078efcff */
        /* <DEDUP_REMOVED lines=150> */
[----:B0-----:R-:W-:-:S04]  /*72aa0*/  @!P4 IADD3 R92, P2, P5, R16, R20, R5 ;  /* 0x00000014105cc210 */ /* 0x001fc80007d5e005 */
[----:B------:R-:W-:Y:S02]  /*72ab0*/  @!P4 IADD3.X R93, R29, R21, R4, P2, P5 ;  /* 0x000000151d5dc210 */ /* 0x000fe400017ea404 */
[----:B------:R-:W-:-:S13]  /*72ac0*/  ISETP.LT.OR P4, PT, R27, 0xe2, !P3 ;  /* 0x000000e21b00780c */ /* 0x000fda0005f81670 */
[----:B------:R-:W0:Y:S02]  /*72ad0*/  @!P4 LDC.64 R20, c[0x0][0x5c0] ;  /* 0x00017000ff14cb82 */ /* 0x000e240000000a00 */
[----:B0-----:R-:W-:-:S04]  /*72ae0*/  @!P4 IADD3 R152, P2, P5, R16, R20, R5 ;  /* 0x000000141098c210 */ /* 0x001fc80007d5e005 */
[----:B------:R-:W-:Y:S02]  /*72af0*/  @!P4 IADD3.X R153, R29, R21, R4, P2, P5 ;  /* 0x000000151d99c210 */ /* 0x000fe400017ea404 */
[----:B------:R-:W-:Y:S02]  /*72b00*/  ISETP.LT.OR P2, PT, R27, 0xf1, !P1 ;  /* 0x000000f11b00780c */ /* 0x000fe40004f41670 */
[----:B------:R-:W-:-:S11]  /*72b10*/  LOP3.LUT R8, R8, 0xdfffffff, RZ, 0xc0, !PT ;  /* 0xdfffffff08087812 */ /* 0x000fd600078ec0ff */
[----:B------:R-:W0:Y:S01]  /*72b20*/  @!P2 LDC.64 R20, c[0x0][0x5c0] ;  /* 0x00017000ff14ab82 */ /* 0x000e220000000a00 */
[----:B------:R-:W-:Y:S02]  /*72b30*/  @P6 LOP3.LUT R8, R8, 0x20000000, RZ, 0xfc, !PT ;  /* 0x2000000008086812 */ /* 0x000fe400078efcff */
[----:B------:R-:W-:Y:S02]  /*72b40*/  F2FP.SATFINITE.E4M3.F32.PACK_AB_MERGE_C R19, RZ, R19, RZ ;  /* 0x00000013ff13723e */ /* 0x000fe400048070ff */
[----:B------:R-:W-:-:S04]  /*72b50*/  LOP3.LUT R8, R8, 0xbfffffff, RZ, 0xc0, !PT ;  /* 0xbfffffff08087812 */ /* 0x000fc800078ec0ff */
[----:B------:R-:W-:Y:S01]  /*72b60*/  @P4 LOP3.LUT R8, R8, 0x40000000, RZ, 0xfc, !PT ;  /* 0x4000000008084812 */ /* 0x000fe200078efcff */
[----:B------:R3:W-:Y:S01]  /*72b70*/  @!P0 STG.E.U8 desc[UR26][R56.64+0xe9], R19 ;  /* 0x0000e91338008986 */ /* 0x0007e2000c10111a */
[----:B------:R-:W-:Y:S01]  /*72b80*/  ISETP.LT.OR P4, PT, R27, 0xe9, !P3 ;  /* 0x000000e91b00780c */ /* 0x000fe20005f81670 */
        /* <DEDUP_REMOVED lines=17> */
[C---:B------:R-:W-:Y:S02]  /*72ca0*/  LOP3.LUT P6, RZ, R0.reuse, 0x4000, RZ, 0xc0, !PT ;  /* 0x0000400000ff7812 */ /* 0x040fe400078cc0ff */
[C---:B------:R-:W-:Y:S01]  /*72cb0*/  LOP3.LUT P0, RZ, R0.reuse, 0x40000000, RZ, 0xc0, !PT ;  /* 0x4000000000ff7812 */ /* 0x040fe2000780c0ff */
[----:B------:R-:W3:Y:S01]  /*72cc0*/  LDL.LU R160, [R1+0xa8c] ;  /* 0x000a8c0001a07983 */ /* 0x000ee20000300800 */
[----:B------:R-:W-:Y:S02]  /*72cd0*/  LOP3.LUT R0, R0, 0xffffffdf, RZ, 0xc0, !PT ;  /* 0xffffffdf00007812 */ /* 0x000fe400078ec0ff */
[----:B------:R-:W-:Y:S01]  /*72ce0*/  F2FP.SATFINITE.E4M3.F32.PACK_AB_MERGE_C R19, RZ, R19, RZ ;  /* 0x00000013ff13723e */ /* 0x000fe200048070ff */
[----:B------:R-:W3:Y:S01]  /*72cf0*/  LDL.LU R163, [R1+0xa90] ;  /* 0x000a900001a37983 */ /* 0x000ee20000300800 */
[----:B------:R-:W-:-:S02]  /*72d00*/  @P4 LOP3.LUT R0, R0, 0x20, RZ, 0xfc, !PT ;  /* 0x0000002000004812 */ /* 0x000fc400078efcff */
[----:B------:R-:W-:-:S13]  /*72d10*/  ISETP.LT.OR P4, PT, R27, 0xea, !P3 ;  /* 0x000000ea1b00780c */ /* 0x000fda0005f81670 */
[----:B------:R-:W0:Y:S01]  /*72d20*/  @!P4 LDC.64 R20, c[0x0][0x5c0] ;  /* 0x00017000ff14cb82 */ /* 0x000e220000000a00 */
[----:B------:R1:W-:Y:S01]  /*72d30*/  @!P6 STG.E.U8 desc[UR26][R96.64+0xf0], R19 ;  /* 0x0000f0136000e986 */ /* 0x0003e2000c10111a */
[----:B------:R-:W-:Y:S02]  /*72d40*/  ISETP.LT.OR P6, PT, R27, 0xf1, !P3 ;  /* 0x000000f11b00780c */ /* 0x000fe40005fc1670 */
[----:B0-----:R-:W-:-:S04]  /*72d50*/  @!P4 IADD3 R56, P2, P5, R16, R20, R5 ;  /* 0x000000141038c210 */ /* 0x001fc80007d5e005 */
[----:B------:R-:W-:-:S07]  /*72d60*/  @!P4 IADD3.X R57, R29, R21, R4, P2, P5 ;  /* 0x000000151d39c210 */ /* 0x000fce00017ea404 */
[----:B------:R-:W1:Y:S01]  /*72d70*/  @!P6 LDC.64 R20, c[0x0][0x5c0] ;  /* 0x00017000ff14eb82 */ /* 0x000e620000000a00 */
[----:B------:R-:W-:-:S04]  /*72d80*/  LOP3.LUT R0, R0, 0xffffbfff, RZ, 0xc0, !PT ;  /* 0xffffbfff00007812 */ /* 0x000fc800078ec0ff */
[----:B------:R-:W-:Y:S02]  /*72d90*/  @P6 LOP3.LUT R0, R0, 0x4000, RZ, 0xfc, !PT ;  /* 0x0000400000006812 */ /* 0x000fe400078efcff */
[----:B-1----:R-:W-:-:S04]  /*72da0*/  @!P6 IADD3 R96, P2, P5, R16, R20, R5 ;  /* 0x000000141060e210 */ /* 0x002fc80007d5e005 */
[----:B------:R-:W-:Y:S02]  /*72db0*/  @!P6 IADD3.X R97, R29, R21, R4, P2, P5 ;  /* 0x000000151d61e210 */ /* 0x000fe400017ea404 */
[----:B------:R-:W-:-:S13]  /*72dc0*/  ISETP.LT.OR P6, PT, R27, 0xf2, !P3 ;  /* 0x000000f21b00780c */ /* 0x000fda0005fc1670 */
        /* <DEDUP_REMOVED lines=12> */
[----:B------:R0:W-:Y:S01]  /*72e90*/  @!P2 STG.E.U8 desc[UR26][R20.64+0xf8], R19 ;  /* 0x0000f8131400a986 */ /* 0x0001e2000c10111a */
[----:B------:R-:W-:-:S13]  /*72ea0*/  ISETP.LT.OR P0, PT, R27, 0xf9, !P3 ;  /* 0x000000f91b00780c */ /* 0x000fda0005f01670 */
[----:B0-----:R-:W0:Y:S02]  /*72eb0*/  @!P0 LDC.64 R20, c[0x0][0x5c0] ;  /* 0x00017000ff148b82 */ /* 0x001e240000000a00 */
[----:B0-----:R-:W-:-:S04]  /*72ec0*/  @!P0 IADD3 R158, P2, P5, R16, R20, R5 ;  /* 0x00000014109e8210 */ /* 0x001fc80007d5e005 */
[----:B------:R-:W-:Y:S02]  /*72ed0*/  @!P0 IADD3.X R159, R29, R21, R4, P2, P5 ;  /* 0x000000151d9f8210 */ /* 0x000fe400017ea404 */
[----:B------:R-:W-:-:S13]  /*72ee0*/  ISETP.LT.OR P2, PT, R27, 0xfa, !P1 ;  /* 0x000000fa1b00780c */ /* 0x000fda0004f41670 */
[----:B------:R-:W0:Y:S01]  /*72ef0*/  @!P2 LDC.64 R20, c[0x0][0x5c0] ;  /* 0x00017000ff14ab82 */ /* 0x000e220000000a00 */
[----:B--2---:R-:W-:Y:S02]  /*72f00*/  FMUL R19, R28, UR8 ;  /* 0x000000081c137c20 */ /* 0x004fe40008400000 */
[----:B------:R-:W2:Y:S04]  /*72f10*/  LDL.LU R28, [R1+0xa94] ;  /* 0x000a9400011c7983 */ /* 0x000ea80000300800 */
[----:B------:R-:W4:Y:S04]  /*72f20*/  LDL.LU R162, [R1+0xa98] ;  /* 0x000a980001a27983 */ /* 0x000f280000300800 */
[----:B------:R-:W4:Y:S01]  /*72f30*/  LDL.LU R165, [R1+0xa9c] ;  /* 0x000a9c0001a57983 */ /* 0x000f220000300800 */
[----:B------:R-:W-:-:S02]  /*72f40*/  ISETP.LT.OR P1, PT, R27, 0xfa, !P3 ;  /* 0x000000fa1b00780c */ /* 0x000fc40005f21670 */
[----:B0-----:R-:W-:Y:S01]  /*72f50*/  @!P2 IADD3 R20, P5, R16, R20, RZ ;  /* 0x000000141014a210 */ /* 0x001fe20007fbe0ff */
[----:B------:R-:W4:Y:S01]  /*72f60*/  LDL.LU R164, [R1+0xaa0] ;  /* 0x000aa00001a47983 */ /* 0x000f220000300800 */
[----:B------:R-:W-:-:S03]  /*72f70*/  F2FP.SATFINITE.E4M3.F32.PACK_AB_MERGE_C R19, RZ, R19, RZ ;  /* 0x00000013ff13723e */ /* 0x000fc600048070ff */
[----:B------:R-:W-:Y:S01]  /*72f80*/  @!P2 IMAD.X R21, R29, 0x1, R21, P5 ;  /* 0x000000011d15a824 */ /* 0x000fe200028e0615 */
[----:B------:R-:W-:Y:S01]  /*72f90*/  LOP3.LUT R17, R17, 0xfdffffff, RZ, 0xc0, !PT ;  /* 0xfdffffff11117812 */ /* 0x000fe200078ec0ff */
[----:B------:R-:W4:Y:S04]  /*72fa0*/  LDL.LU R168, [R1+0xaa4] ;  /* 0x000aa40001a87983 */ /* 0x000f280000300800 */
[----:B------:R0:W-:Y:S02]  /*72fb0*/  @!P2 STG.E.U8 desc[UR26][R20.64+0xf9], R19 ;  /* 0x0000f9131400a986 */ /* 0x0001e4000c10111a */
[----:B0-----:R-:W0:Y:S01]  /*72fc0*/  @!P1 LDC.64 R20, c[0x0][0x5c0] ;  /* 0x00017000ff149b82 */ /* 0x001e220000000a00 */
[----:B------:R-:W-:Y:S02]  /*72fd0*/  @P3 LOP3.LUT R17, R17, 0x2000000, RZ, 0xfc, !PT ;  /* 0x0200000011113812 */ /* 0x000fe400078efcff */
[----:B0-----:R-:W-:-:S04]  /*72fe0*/  @!P1 IADD3 R104, P2, P5, R16, R20, R5 ;  /* 0x0000001410689210 */ /* 0x001fc80007d5e005 */
[----:B------:R-:W-:Y:S02]  /*72ff0*/  @!P1 IADD3.X R105, R29, R21, R4, P2, P5 ;  /* 0x000000151d699210 */ /* 0x000fe400017ea404 */
[----:B------:R-:W-:-:S04]  /*73000*/  ISETP.GE.AND P2, PT, R26, 0x101, PT ;  /* 0x000001011a00780c */ /* 0x000fc80003f46270 */
[----:B------:R-:W-:Y:S02]  /*73010*/  ISETP.LT.OR P3, PT, R27, 0x1, !P2 ;  /* 0x000000011b00780c */ /* 0x000fe40005761670 */
[----:B------:R-:W-:-:S11]  /*73020*/  LOP3.LUT P0, RZ, R12, 0x2000000, RZ, 0xc0, !PT ;  /* 0x020000000cff7812 */ /* 0x000fd6000780c0ff */
[----:B------:R-:W0:Y:S01]  /*73030*/  @!P3 LDC.64 R20, c[0x0][0x5c0] ;  /* 0x00017000ff14bb82 */ /* 0x000e220000000a00 */
[----:B---3--:R-:W-:Y:S01]  /*73040*/  FMUL R19, R160, UR8 ;  /* 0x00000008a0137c20 */ /* 0x008fe20008400000 */
[----:B------:R-:W-:-:S04]  /*73050*/  LOP3.LUT R9, R9, 0xfffffffe, RZ, 0xc0, !PT ;  /* 0xfffffffe09097812 */ /* 0x000fc800078ec0ff */
[----:B------:R-:W-:Y:S02]  /*73060*/  F2FP.SATFINITE.E4M3.F32.PACK_AB_MERGE_C R19, RZ, R19, RZ ;  /* 0x00000013ff13723e */ /* 0x000fe400048070ff */
[----:B------:R-:W-:-:S03]  /*73070*/  @P6 LOP3.LUT R9, R9, 0x1, RZ, 0xfc, !PT ;  /* 0x0000000109096812 */ /* 0x000fc600078efcff */
[----:B------:R0:W-:Y:S01]  /*73080*/  @!P0 STG.E.U8 desc[UR26][R102.64+0xf8], R19 ;  /* 0x0000f81366008986 */ /* 0x0001e2000c10111a */
[----:B------:R-:W-:-:S04]  /*73090*/  LOP3.LUT R9, R9, 0xfffffff7, RZ, 0xc0, !PT ;  /* 0xfffffff709097812 */ /* 0x000fc800078ec0ff */
[----:B------:R-:W-:Y:S02]  /*730a0*/  @P3 LOP3.LUT R9, R9, 0x8, RZ, 0xfc, !PT ;  /* 0x0000000809093812 */ /* 0x000fe400078efcff */
[----:B0-----:R-:W-:-:S04]  /*730b0*/  @!P3 IADD3 R102, P0, P5, R16, R20, R7 ;  /* 0x000000141066b210 */ /* 0x001fc80007d1e007 */
[----:B------:R-:W-:Y:S02]  /*730c0*/  @!P3 IADD3.X R103, R29, R21, R6, P0, P5 ;  /* 0x000000151d67b210 */ /* 0x000fe400007ea406 */
[----:B------:R-:W-:-:S13]  /*730d0*/  ISETP.LT.OR P3, PT, R27, 0x2, !P2 ;  /* 0x000000021b00780c */ /* 0x000fda0005761670 */
[----:B------:R-:W0:Y:S01]  /*730e0*/  @!P3 LDC.64 R20, c[0x0][0x5c0] ;  /* 0x00017000ff14bb82 */ /* 0x000e220000000a00 */
[----:B------:R-:W-:-:S04]  /*730f0*/  LOP3.LUT R9, R9, 0xfffffffb, RZ, 0xc0, !PT ;  /* 0xfffffffb09097812 */ /* 0x000fc800078ec0ff */
[----:B------:R-:W-:Y:S02]  /*73100*/  @P3 LOP3.LUT R9, R9, 0x4, RZ, 0xfc, !PT ;  /* 0x0000000409093812 */ /* 0x000fe400078efcff */
[----:B0-----:R-:W-:-:S04]  /*73110*/  @!P3 IADD3 R160, P0, P5, R16, R20, R7 ;  /* 0x0000001410a0b210 */ /* 0x001fc80007d1e007 */
[----:B------:R-:W-:Y:S02]  /*73120*/  @!P3 IADD3.X R161, R29, R21, R6, P0, P5 ;  /* 0x000000151da1b210 */ /* 0x000fe400007ea406 */
[----:B------:R-:W-:Y:S02]  /*73130*/  ISETP.LT.OR P3, PT, R27, 0x9, !P2 ;  /* 0x000000091b00780c */ /* 0x000fe40005761670 */
[----:B------:R-:W-:-:S11]  /*73140*/  LOP3.LUT P6, RZ, R0, 0x80000000, RZ, 0xc0, !PT ;  /* 0x8000000000ff7812 */ /* 0x000fd600078cc0ff */
[----:B------:R-:W0:Y:S01]  /*73150*/  @!P3 LDC.64 R20, c[0x0][0x5c0] ;  /* 0x00017000ff14bb82 */ /* 0x000e220000000a00 */
[----:B------:R-:W-:-:S05]  /*73160*/  FMUL R19, R163, UR8 ;  /* 0x00000008a3137c20 */ /* 0x000fca0008400000 */
[----:B------:R-:W-:Y:S02]  /*73170*/  F2FP.SATFINITE.E4M3.F32.PACK_AB_MERGE_C R19, RZ, R19, RZ ;  /* 0x00000013ff13723e */ /* 0x000fe400048070ff */
[----:B------:R-:W-:-:S03]  /*73180*/  LOP3.LUT R9, R9, 0xffffffef, RZ, 0xc0, !PT ;  /* 0xffffffef09097812 */ /* 0x000fc600078ec0ff */
[----:B------:R0:W-:Y:S01]  /*73190*/  @!P6 STG.E.U8 desc[UR26][R90.64+0xf9], R19 ;  /* 0x0000f9135a00e986 */ /* 0x0001e2000c10111a */
[----:B------:R-:W-:Y:S02]  /*731a0*/  @P3 LOP3.LUT R9, R9, 0x10, RZ, 0xfc, !PT ;  /* 0x0000001009093812 */ /* 0x000fe400078efcff */
[----:B0-----:R-:W-:-:S04]  /*731b0*/  @!P3 IADD3 R90, P0, P5, R16, R20, R7 ;  /* 0x00000014105ab210 */ /* 0x001fc80007d1e007 */
[----:B------:R-:W-:Y:S02]  /*731c0*/  @!P3 IADD3.X R91, R29, R21, R6, P0, P5 ;  /* 0x000000151d5bb210 */ /* 0x000fe400007ea406 */
[----:B------:R-:W-:Y:S02]  /*731d0*/  ISETP.LT.OR P3, PT, R27, 0xa, !P2 ;  /* 0x0000000a1b00780c */ /* 0x000fe40005761670 */
[----:B------:R-:W-:-:S11]  /*731e0*/  LOP3.LUT R8, R8, 0x7fffffff, RZ, 0xc0, !PT ;  /* 0x7fffffff08087812 */ /* 0x000fd600078ec0ff */
[----:B------:R-:W0:Y:S01]  /*731f0*/  @!P3 LDC.64 R20, c[0x0][0x5c0] ;  /* 0x00017000ff14bb82 */ /* 0x000e220000000a00 */
[----:B------:R-:W-:Y:S02]  /*73200*/  @P4 LOP3.LUT R8, R8, 0x80000000, RZ, 0xfc, !PT ;  /* 0x8000000008084812 */ /* 0x000fe400078efcff */
[----:B------:R-:W-:Y:S02]  /*73210*/  LOP3.LUT P4, RZ, R12, 0x4000000, RZ, 0xc0, !PT ;  /* 0x040000000cff7812 */ /* 0x000fe4000788c0ff */
[----:B------:R-:W-:-:S04]  /*73220*/  LOP3.LUT R0, R0, 0x7fffffff, RZ, 0xc0, !PT ;  /* 0x7fffffff00007812 */ /* 0x000fc800078ec0ff */
[----:B------:R-:W-:Y:S02]  /*73230*/  @P3 LOP3.LUT R0, R0, 0x80000000, RZ, 0xfc, !PT ;  /* 0x8000000000003812 */ /* 0x000fe400078efcff */
[----:B------:R-:W-:Y:S02]  /*73240*/  LOP3.LUT R12, R12, 0xfeffffff, RZ, 0xc0, !PT ;  /* 0xfeffffff0c0c7812 */ /* 0x000fe400078ec0ff */
[----:B------:R-:W-:Y:S01]  /*73250*/  LOP3.LUT P1, RZ, R8, 0x1, RZ, 0xc0, !PT ;  /* 0x0000000108ff7812 */ /* 0x000fe2000782c0ff */
[----:B--2---:R-:W-:-:S05]  /*73260*/  FMUL R19, R28, UR8 ;  /* 0x000000081c137c20 */ /* 0x004fca0008400000 */
[----:B------:R-:W-:-:S05]  /*73270*/  F2FP.SATFINITE.E4M3.F32.PACK_AB_MERGE_C R19, RZ, R19, RZ ;  /* 0x00000013ff13723e */ /* 0x000fca00048070ff */
[----:B------:R0:W-:Y:S02]  /*73280*/  @!P4 STG.E.U8 desc[UR26][R54.64], R19 ;  /* 0x000000133600c986 */ /* 0x0001e4000c10111a */
[----:B0-----:R-:W-:-:S04]  /*73290*/  @!P3 IADD3 R54, P0, P4, R16, R20, R7 ;  /* 0x000000141036b210 */ /* 0x001fc80007c1e007 */
[----:B------:R-:W-:Y:S02]  /*732a0*/  @!P3 IADD3.X R55, R29, R21, R6, P0, P4 ;  /* 0x000000151d37b210 */ /* 0x000fe400007e8406 */
[----:B------:R-:W-:-:S04]  /*732b0*/  ISETP.GE.AND P0, PT, R26, 0x89, PT ;  /* 0x000000891a00780c */ /* 0x000fc80003f06270 */
[----:B------:R-:W-:Y:S02]  /*732c0*/  ISETP.LT.OR P4, PT, R27, 0x1, !P0 ;  /* 0x000000011b00780c */ /* 0x000fe40004781670 */
[----:B------:R-:W-:-:S11]  /*732d0*/  LOP3.LUT P3, RZ, R8, 0x2, RZ, 0xc0, !PT ;  /* 0x0000000208ff7812 */ /* 0x000fd6000786c0ff */
[----:B------:R-:W0:Y:S02]  /*732e0*/  @!P4 LDC.64 R22, c[0x0][0x5c0] ;  /* 0x00017000ff16cb82 */ /* 0x000e240000000a00 */
[----:B------:R-:W-:Y:S01]  /*732f0*/  @P3 LOP3.LUT R12, R12, 0x1000000, RZ, 0xfc, !PT ;  /* 0x010000000c0c3812 */ /* 0x000fe200078efcff */
[----:B----4-:R-:W-:Y:S01]  /*73300*/  FMUL R19, R162, UR8 ;  /* 0x00000008a2137c20 */ /* 0x010fe20008400000 */
[----:B------:R-:W-:Y:S02]  /*73310*/  ISETP.LT.OR P3, PT, R27, 0x11, !P2 ;  /* 0x000000111b00780c */ /* 0x000fe40005761670 */
[----:B------:R-:W-:Y:S02]  /*73320*/  @!P4 IADD3 R20, P5, P6, R3, R16, R5 ;  /* 0x000000100314c210 */ /* 0x000fe40007ebe005 */
[----:B------:R-:W-:-:S05]  /*73330*/  F2FP.SATFINITE.E4M3.F32.PACK_AB_MERGE_C R19, RZ, R19, RZ ;  /* 0x00000013ff13723e */ /* 0x000fca00048070ff */
[----:B------:R1:W-:Y:S01]  /*73340*/  @!P1 STG.E.U8 desc[UR26][R44.64+0x1], R19 ;  /* 0x000001132c009986 */ /* 0x0003e2000c10111a */
[----:B------:R-:W-:Y:S02]  /*73350*/  @!P4 IADD3.X R28, R2, R29, R4, P5, P6 ;  /* 0x0000001d021cc210 */ /* 0x000fe40002fec404 */
[----:B0-----:R-:W-:Y:S02]  /*73360*/  @!P4 IADD3 R22, P1, R20, R22, RZ ;  /* 0x000000161416c210 */ /* 0x001fe40007f3e0ff */
[----:B------:R-:W0:Y:S01]  /*73370*/  @!P3 LDC.64 R20, c[0x0][0x5c0] ;  /* 0x00017000ff14bb82 */ /* 0x000e220000000a00 */
[----:B-1----:R-:W-:Y:S02]  /*73380*/  FMUL R19, R165, UR8 ;  /* 0x00000008a5137c20 */ /* 0x002fe40008400000 */
[----:B------:R-:W-:Y:S01]  /*73390*/  @!P4 IMAD.X R23, R28, 0x1, R23, P1 ;  /* 0x000000011c17c824 */ /* 0x000fe200008e0617 */
[----:B------:R-:W2:Y:S02]  /*733a0*/  LDL.LU R165, [R1+0xaa8] ;  /* 0x000aa80001a57983 */ /* 0x000ea40000300800 */
[----:B------:R-:W-:-:S05]  /*733b0*/  F2FP.SATFINITE.E4M3.F32.PACK_AB_MERGE_C R19, RZ, R19, RZ ;  /* 0x00000013ff13723e */ /* 0x000fca00048070ff */
[----:B------:R1:W-:Y:S01]  /*733c0*/  @!P4 STG.E.U8 desc[UR26][R22.64], R19 ;  /* 0x000000131600c986 */ /* 0x0003e2000c10111a */
[----:B------:R-:W-:Y:S02]  /*733d0*/  ISETP.LT.OR P4, PT, R27, 0x2, !P0 ;  /* 0x000000021b00780c */ /* 0x000fe40004781670 */
[----:B0-----:R-:W-:-:S04]  /*733e0*/  @!P3 IADD3 R162, P5, P6, R16, R20, R7 ;  /* 0x0000001410a2b210 */ /* 0x001fc80007ebe007 */
[----:B------:R-:W-:-:S07]  /*733f0*/  @!P3 IADD3.X R163, R29, R21, R6, P5, P6 ;  /* 0x000000151da3b210 */ /* 0x000fce0002fec406 */
[----:B------:R-:W0:Y:S01]  /*73400*/  @!P4 LDC.64 R20, c[0x0][0x5c0] ;  /* 0x00017000ff14cb82 */ /* 0x000e220000000a00 */
[----:B-1----:R-:W-:-:S04]  /*73410*/  @!P4 IADD3 R22, P5, P6, R3, R16, R5 ;  /* 0x000000100316c210 */ /* 0x002fc80007ebe005 */
[----:B------:R-:W-:Y:S02]  /*73420*/  @!P4 IADD3.X R19, R2, R29, R4, P5, P6 ;  /* 0x0000001d0213c210 */ /* 0x000fe40002fec404 */
[----:B0-----:R-:W-:-:S05]  /*73430*/  @!P4 IADD3 R22, P5, R22, R20, RZ ;  /* 0x000000141616c210 */ /* 0x001fca0007fbe0ff */
[----:B------:R-:W-:Y:S02]  /*73440*/  @!P4 IMAD.X R23, R19, 0x1, R21, P5 ;  /* 0x000000011317c824 */ /* 0x000fe400028e0615 */
[----:B------:R-:W-:Y:S02]  /*73450*/  FMUL R19, R164, UR8 ;  /* 0x00000008a4137c20 */ /* 0x000fe40008400000 */
[----:B------:R-:W3:Y:S04]  /*73460*/  LDL.LU R164, [R1+0xaac] ;  /* 0x000aac0001a47983 */ /* 0x000ee80000300800 */
[----:B------:R-:W4:Y:S04]  /*73470*/  LDL.LU R170, [R1+0xab0] ;  /* 0x000ab00001aa7983 */ /* 0x000f280000300800 */
[----:B------:R-:W4:Y:S01]  /*73480*/  LDL.LU R173, [R1+0xab4] ;  /* 0x000ab40001ad7983 */ /* 0x000f220000300800 */
[----:B------:R-:W-:-:S03]  /*73490*/  LOP3.LUT R9, R9, 0xffffffdf, RZ, 0xc0, !PT ;  /* 0xffffffdf09097812 */ /* 0x000fc600078ec0ff */
[----:B------:R-:W4:Y:S01]  /*734a0*/  LDL.LU R172, [R1+0xab8] ;  /* 0x000ab80001ac7983 */ /* 0x000f220000300800 */
[----:B------:R-:W-:Y:S02]  /*734b0*/  @P3 LOP3.LUT R9, R9, 0x20, RZ, 0xfc, !PT ;  /* 0x0000002009093812 */ /* 0x000fe400078efcff */
[----:B------:R-:W-:Y:S01]  /*734c0*/  ISETP.LT.OR P3, PT, R27, 0x12, !P2 ;  /* 0x000000121b00780c */ /* 0x000fe20005761670 */
[----:B------:R-:W4:Y:S01]  /*734d0*/  LDL.LU R175, [R1+0xabc] ;  /* 0x000abc0001af7983 */ /* 0x000f220000300800 */
[----:B------:R-:W-:-:S11]  /*734e0*/  LOP3.LUT P1, RZ, R8, 0x4, RZ, 0xc0, !PT ;  /* 0x0000000408ff7812 */ /* 0x000fd6000782c0ff */
[----:B------:R-:W0:Y:S01]  /*734f0*/  @!P3 LDC.64 R20, c[0x0][0x5c0] ;  /* 0x00017000ff14bb82 */ /* 0x000e220000000a00 */
[----:B------:R-:W-:Y:S01]  /*73500*/  LOP3.LUT R8, R8, 0xfffffffe, RZ, 0xc0, !PT ;  /* 0xfffffffe08087812 */ /* 0x000fe200078ec0ff */
[----:B------:R-:W4:Y:S01]  /*73510*/  LDL.LU R174, [R1+0xac0] ;  /* 0x000ac00001ae7983 */ /* 0x000f220000300800 */
[----:B------:R-:W-:Y:S02]  /*73520*/  F2FP.SATFINITE.E4M3.F32.PACK_AB_MERGE_C R19, RZ, R19, RZ ;  /* 0x00000013ff13723e */ /* 0x000fe400048070ff */
[----:B------:R-:W-:Y:S01]  /*73530*/  @P3 LOP3.LUT R8, R8, 0x1, RZ, 0xfc, !PT ;  /* 0x0000000108083812 */ /* 0x000fe200078efcff */
[----:B------:R-:W4:Y:S01]  /*73540*/  LDL.LU R177, [R1+0xac4] ;  /* 0x000ac40001b17983 */ /* 0x000f220000300800 */
[----:B0-----:R-:W-:-:S03]  /*73550*/  @!P3 IADD3 R44, P5, P6, R16, R20, R7 ;  /* 0x00000014102cb210 */ /* 0x001fc60007ebe007 */
[----:B------:R0:W-:Y:S01]  /*73560*/  @!P4 STG.E.U8 desc[UR26][R22.64+0x1], R19 ;  /* 0x000001131600c986 */ /* 0x0001e2000c10111a */
[----:B------:R-:W-:-:S03]  /*73570*/  @!P3 IADD3.X R45, R29, R21, R6, P5, P6 ;  /* 0x000000151d2db210 */ /* 0x000fc60002fec406 */
[----:B------:R-:W4:Y:S01]  /*73580*/  LDL.LU R176, [R1+0xac8] ;  /* 0x000ac80001b07983 */ /* 0x000f220000300800 */
[----:B------:R-:W-:Y:S02]  /*73590*/  ISETP.LT.OR P6, PT, R27, 0x19, !P2 ;  /* 0x000000191b00780c */ /* 0x000fe400057c1670 */
[----:B------:R-:W-:Y:S01]  /*735a0*/  LOP3.LUT P3, RZ, R12, 0x1000000, RZ, 0xc0, !PT ;  /* 0x010000000cff7812 */ /* 0x000fe2000786c0ff */
[----:B------:R-:W4:Y:S01]  /*735b0*/  LDL.LU R179, [R1+0xacc] ;  /* 0x000acc0001b37983 */ /* 0x000f220000300800 */
[----:B0-----:R-:W-:-:S09]  /*735c0*/  FMUL R19, R168, UR8 ;  /* 0x00000008a8137c20 */ /* 0x001fd20008400000 */
[----:B------:R-:W0:Y:S01]  /*735d0*/  @!P6 LDC.64 R20, c[0x0][0x5c0] ;  /* 0x00017000ff14eb82 */ /* 0x000e220000000a00 */
[----:B------:R-:W-:Y:S01]  /*735e0*/  F2FP.SATFINITE.E4M3.F32.PACK_AB_MERGE_C R19, RZ, R19, RZ ;  /* 0x00000013ff13723e */ /* 0x000fe200048070ff */
[----:B------:R-:W4:Y:S04]  /*735f0*/  LDL.LU R178, [R1+0xad0] ;  /* 0x000ad00001b27983 */ /* 0x000f280000300800 */
[----:B------:R1:W-:Y:S01]  /*73600*/  @!P3 STG.E.U8 desc[UR26][R42.64+0x8], R19 ;  /* 0x000008132a00b986 */ /* 0x0003e2000c10111a */
[----:B------:R-:W-:Y:S02]  /*73610*/  ISETP.LT.OR P3, PT, R27, 0x1a, !P2 ;  /* 0x0000001a1b00780c */ /* 0x000fe40005761670 */
[----:B------:R-:W-:Y:S01]  /*73620*/  LOP3.LUT R8, R8, 0xfffffffd, RZ, 0xc0, !PT ;  /* 0xfffffffd08087812 */ /* 0x000fe200078ec0ff */
[----:B------:R-:W4:Y:S01]  /*73630*/  LDL.LU R181, [R1+0xad4] ;  /* 0x000ad40001b57983 */ /* 0x000f220000300800 */
[----:B------:R-:W-:-:S02]  /*73640*/  LOP3.LUT R12, R12, 0xff7fffff, RZ, 0xc0, !PT ;  /* 0xff7fffff0c0c7812 */ /* 0x000fc400078ec0ff */
[----:B------:R-:W-:Y:S01]  /*73650*/  LOP3.LUT R9, R9, 0xffffffbf, RZ, 0xc0, !PT ;  /* 0xffffffbf09097812 */ /* 0x000fe200078ec0ff */
[----:B------:R-:W4:Y:S01]  /*73660*/  LDL.LU R180, [R1+0xad8] ;  /* 0x000ad80001b47983 */ /* 0x000f220000300800 */
[----:B0-----:R-:W-:-:S03]  /*73670*/  @!P6 IADD3 R166, P4, P5, R16, R20, R7 ;  /* 0x0000001410a6e210 */ /* 0x001fc60007d9e007 */
[----:B------:R-:W4:Y:S01]  /*73680*/  LDL.LU R183, [R1+0xadc] ;  /* 0x000adc0001b77983 */ /* 0x000f220000300800 */
[----:B------:R-:W-:-:S03]  /*73690*/  @!P6 IADD3.X R167, R29, R21, R6, P4, P5 ;  /* 0x000000151da7e210 */ /* 0x000fc600027ea406 */
[----:B------:R-:W4:Y:S01]  /*736a0*/  LDL.LU R182, [R1+0xae0] ;  /* 0x000ae00001b67983 */ /* 0x000f220000300800 */
[----:B------:R-:W1:Y:S01]  /*736b0*/  @!P3 LDC.64 R20, c[0x0][0x5c0] ;  /* 0x00017000ff14bb82 */ /* 0x000e620000000a00 */
[----:B------:R-:W-:Y:S02]  /*736c0*/  @P3 LOP3.LUT R8, R8, 0x2, RZ, 0xfc, !PT ;  /* 0x0000000208083812 */ /* 0x000fe400078efcff */
[----:B------:R-:W-:Y:S01]  /*736d0*/  @P6 LOP3.LUT R9, R9, 0x40, RZ, 0xfc, !PT ;  /* 0x0000004009096812 */ /* 0x000fe200078efcff */
[----:B------:R-:W4:Y:S01]  /*736e0*/  LDL.LU R185, [R1+0xae4] ;  /* 0x000ae40001b97983 */ /* 0x000f220000300800 */
[----:B-1----:R-:W-:-:S03]  /*736f0*/  @!P3 IADD3 R42, P4, P5, R16, R20, R7 ;  /* 0x00000014102ab210 */ /* 0x002fc60007d9e007 */
[----:B------:R-:W4:Y:S01]  /*73700*/  LDL.LU R184, [R1+0xae8] ;  /* 0x000ae80001b87983 */ /* 0x000f220000300800 */
[----:B------:R-:W-:-:S03]  /*73710*/  @!P3 IADD3.X R43, R29, R21, R6, P4, P5 ;  /* 0x000000151d2bb210 */ /* 0x000fc600027ea406 */
[----:B------:R-:W4:Y:S01]  /*73720*/  LDL.LU R187, [R1+0xaec] ;  /* 0x000aec0001bb7983 */ /* 0x000f220000300800 */
[----:B------:R-:W-:Y:S02]  /*73730*/  ISETP.LT.OR P4, PT, R27, 0x9, !P0 ;  /* 0x000000091b00780c */ /* 0x000fe40004781670 */
[----:B------:R-:W-:Y:S01]  /*73740*/  LOP3.LUT P3, RZ, R0, 0x2, RZ, 0xc0, !PT ;  /* 0x0000000200ff7812 */ /* 0x000fe2000786c0ff */
[----:B------:R-:W4:Y:S10]  /*73750*/  LDL.LU R186, [R1+0xaf0] ;  /* 0x000af00001ba7983 */ /* 0x000f340000300800 */
[----:B------:R-:W0:Y:S01]  /*73760*/  @!P4 LDC.64 R22, c[0x0][0x5c0] ;  /* 0x00017000ff16cb82 */ /* 0x000e220000000a00 */
[----:B------:R-:W-:Y:S01]  /*73770*/  @!P4 IADD3 R20, P5, P6, R3, R16, R5 ;  /* 0x000000100314c210 */ /* 0x000fe20007ebe005 */
[----:B------:R-:W4:Y:S01]  /*73780*/  LDL.LU R189, [R1+0xaf4] ;  /* 0x000af40001bd7983 */ /* 0x000f220000300800 */
[----:B------:R-:W-:-:S02]  /*73790*/  @P3 LOP3.LUT R12, R12, 0x800000, RZ, 0xfc, !PT ;  /* 0x008000000c0c3812 */ /* 0x000fc400078efcff */
[----:B------:R-:W-:Y:S01]  /*737a0*/  ISETP.LT.OR P3, PT, R27, 0x21, !P2 ;  /* 0x000000211b00780c */ /* 0x000fe20005761670 */
[----:B------:R-:W4:Y:S01]  /*737b0*/  LDL.LU R188, [R1+0xaf8] ;  /* 0x000af80001bc7983 */ /* 0x000f220000300800 */
[----:B------:R-:W-:Y:S02]  /*737c0*/  @!P4 IADD3.X R28, R2, R29, R4, P5, P6 ;  /* 0x0000001d021cc210 */ /* 0x000fe40002fec404 */
[----:B------:R-:W-:Y:S01]  /*737d0*/  LOP3.LUT R9, R9, 0xffffff7f, RZ, 0xc0, !PT ;  /* 0xffffff7f09097812 */ /* 0x000fe200078ec0ff */
[----:B------:R-:W4:Y:S01]  /*737e0*/  LDL.LU R191, [R1+0xafc] ;  /* 0x000afc0001bf7983 */ /* 0x000f220000300800 */
[----:B--2---:R-:W-:-:S07]  /*737f0*/  FMUL R19, R165, UR8 ;  /* 0x00000008a5137c20 */ /* 0x004fce0008400000 */
[----:B------:R-:W-:Y:S01]  /*73800*/  @P3 LOP3.LUT R9, R9, 0x80, RZ, 0xfc, !PT ;  /* 0x0000008009093812 */ /* 0x000fe200078efcff */
[----:B------:R-:W2:Y:S01]  /*73810*/  LDL.LU R190, [R1+0xb00] ;  /* 0x000b000001be7983 */ /* 0x000ea20000300800 */
[----:B------:R-:W-:-:S03]  /*73820*/  F2FP.SATFINITE.E4M3.F32.PACK_AB_MERGE_C R19, RZ, R19, RZ ;  /* 0x00000013ff13723e */ /* 0x000fc600048070ff */
[----:B------:R-:W2:Y:S04]  /*73830*/  LDL.LU R193, [R1+0xb04] ;  /* 0x000b040001c17983 */ /* 0x000ea80000300800 */
[----:B------:R3:W-:Y:S01]  /*73840*/  @!P1 STG.E.U8 desc[UR26][R24.64+0x9], R19 ;  /* 0x0000091318009986 */ /* 0x0007e2000c10111a */
[----:B0-----:R-:W-:Y:S02]  /*73850*/  @!P4 IADD3 R22, P1, R20, R22, RZ ;  /* 0x000000161416c210 */ /* 0x001fe40007f3e0ff */
[----:B------:R-:W0:Y:S01]  /*73860*/  @!P3 LDC.64 R20, c[0x0][0x5c0] ;  /* 0x00017000ff14bb82 */ /* 0x000e220000000a00 */
[----:B------:R-:W-:Y:S01]  /*73870*/  LOP3.LUT R0, R0, 0xfffffffd, RZ, 0xc0, !PT ;  /* 0xfffffffd00007812 */ /* 0x000fe200078ec0ff */
[----:B------:R-:W2:Y:S01]  /*73880*/  LDL.LU R192, [R1+0xb08] ;  /* 0x000b080001c07983 */ /* 0x000ea20000300800 */
[----:B------:R-:W-:Y:S01]  /*73890*/  @!P4 IMAD.X R23, R28, 0x1, R23, P1 ;  /* 0x000000011c17c824 */ /* 0x000fe200008e0617 */
[----:B0-----:R-:W-:-:S02]  /*738a0*/  @!P3 IADD3 R168, P5, P6, R16, R20, R7 ;  /* 0x0000001410a8b210 */ /* 0x001fc40007ebe007 */
[----:B------:R-:W2:Y:S01]  /*738b0*/  LDL.LU R195, [R1+0xb0c] ;  /* 0x000b0c0001c37983 */ /* 0x000ea20000300800 */
[----:B---3--:R-:W-:Y:S01]  /*738c0*/  FMUL R19, R164, UR8 ;  /* 0x00000008a4137c20 */ /* 0x008fe20008400000 */
[----:B------:R-:W-:Y:S02]  /*738d0*/  @!P3 IADD3.X R169, R29, R21, R6, P5, P6 ;  /* 0x000000151da9b210 */ /* 0x000fe40002fec406 */
[----:B------:R-:W3:Y:S02]  /*738e0*/  LDL.LU R194, [R1+0xb10] ;  /* 0x000b100001c27983 */ /* 0x000ee40000300800 */
[----:B------:R-:W-:Y:S02]  /*738f0*/  F2FP.SATFINITE.E4M3.F32.PACK_AB_MERGE_C R19, RZ, R19, RZ ;  /* 0x00000013ff13723e */ /* 0x000fe400048070ff */
[----:B------:R-:W3:Y:S04]  /*73900*/  LDL.LU R197, [R1+0xb14] ;  /* 0x000b140001c57983 */ /* 0x000ee80000300800 */
[----:B------:R0:W-:Y:S01]  /*73910*/  @!P4 STG.E.U8 desc[UR26][R22.64+0x8], R19 ;  /* 0x000008131600c986 */ /* 0x0001e2000c10111a */
[----:B------:R-:W-:-:S02]  /*73920*/  ISETP.LT.OR P4, PT, R27, 0xa, !P0 ;  /* 0x0000000a1b00780c */ /* 0x000fc40004781670 */
[----:B------:R-:W-:Y:S01]  /*73930*/  ISETP.LT.OR P3, PT, R27, 0x22, !P2 ;  /* 0x000000221b00780c */ /* 0x000fe20005761670 */
[----:B------:R-:W3:Y:S01]  /*73940*/  LDL.LU R196, [R1+0xb18] ;  /* 0x000b180001c47983 */ /* 0x000ee20000300800 */
[----:B------:R-:W-:-:S09]  /*73950*/  LOP3.LUT P1, RZ, R8, 0x8, RZ, 0xc0, !PT ;  /* 0x0000000808ff7812 */ /* 0x000fd2000782c0ff */
[----:B------:R-:W1:Y:S01]  /*73960*/  @!P4 LDC.64 R20, c[0x0][0x5c0] ;  /* 0x00017000ff14cb82 */ /* 0x000e620000000a00 */
[----:B0-----:R-:W-:Y:S01]  /*73970*/  @!P4 IADD3 R22, P5, P6, R3, R16, R5 ;  /* 0x000000100316c210 */ /* 0x001fe20007ebe005 */
[----:B------:R-:W3:Y:S03]  /*73980*/  LDL.LU R199, [R1+0xb1c] ;  /* 0x000b1c0001c77983 */ /* 0x000ee60000300800 */
[----:B------:R-:W-:Y:S01]  /*73990*/  @!P4 IADD3.X R19, R2, R29, R4, P5, P6 ;  /* 0x0000001d0213c210 */ /* 0x000fe20002fec404 */
[----:B------:R-:W3:Y:S01]  /*739a0*/  LDL.LU R198, [R1+0xb20] ;  /* 0x000b200001c67983 */ /* 0x000ee20000300800 */
[----:B------:R-:W-:Y:S02]  /*739b0*/  LOP3.LUT R8, R8, 0xfffffffb, RZ, 0xc0, !PT ;  /* 0xfffffffb08087812 */ /* 0x000fe400078ec0ff */
[----:B------:R-:W-:Y:S01]  /*739c0*/  LOP3.LUT R9, R9, 0xfffffeff, RZ, 0xc0, !PT ;  /* 0xfffffeff09097812 */ /* 0x000fe200078ec0ff */
[----:B------:R-:W3:Y:S01]  /*739d0*/  LDL.LU R201, [R1+0xb24] ;  /* 0x000b240001c97983 */ /* 0x000ee20000300800 */
[----:B-1----:R-:W-:-:S03]  /*739e0*/  @!P4 IADD3 R22, P5, R22, R20, RZ ;  /* 0x000000141616c210 */ /* 0x002fc60007fbe0ff */
[----:B------:R-:W3:Y:S02]  /*739f0*/  LDL.LU R200, [R1+0xb28] ;  /* 0x000b280001c87983 */ /* 0x000ee40000300800 */
[----:B------:R-:W-:Y:S01]  /*73a00*/  @!P4 IMAD.X R23, R19, 0x1, R21, P5 ;  /* 0x000000011317c824 */ /* 0x000fe200028e0615 */
[----:B------:R-:W-:Y:S01]  /*73a10*/  @P3 LOP3.LUT R8, R8, 0x4, RZ, 0xfc, !PT ;  /* 0x0000000408083812 */ /* 0x000fe200078efcff */
[----:B------:R-:W0:Y:S01]  /*73a20*/  @!P3 LDC.64 R20, c[0x0][0x5c0] ;  /* 0x00017000ff14bb82 */ /* 0x000e220000000a00 */
[----:B----4-:R-:W-:Y:S01]  /*73a30*/  FMUL R19, R170, UR8 ;  /* 0x00000008aa137c20 */ /* 0x010fe20008400000 */
[----:B------:R-:W4:Y:S04]  /*73a40*/  LDL.LU R203, [R1+0xb2c] ;  /* 0x000b2c0001cb7983 */ /* 0x000f280000300800 */
[----:B------:R-:W-:Y:S01]  /*73a50*/  F2FP.SATFINITE.E4M3.F32.PACK_AB_MERGE_C R19, RZ, R19, RZ ;  /* 0x00000013ff13723e */ /* 0x000fe200048070ff */
        /* <DEDUP_REMOVED lines=16> */
[----:B------:R-:W-:-:S03]  /*73b60*/  @P6 LOP3.LUT R9, R9, 0x100, RZ, 0xfc, !PT ;  /* 0x0000010009096812 */ /* 0x000fc600078efcff */
[----:B------:R-:W4:Y:S01]  /*73b70*/  LDL.LU R211, [R1+0xb44] ;  /* 0x000b440001d37983 */ /* 0x000f220000300800 */
[----:B0-----:R-:W-:Y:S01]  /*73b80*/  @!P6 IADD3 R170, P4, P5, R16, R20, R7 ;  /* 0x0000001410aae210 */ /* 0x001fe20007d9e007 */
[----:B-1----:R-:W-:-:S04]  /*73b90*/  FMUL R19, R172, UR8 ;  /* 0x00000008ac137c20 */ /* 0x002fc80008400000 */
[----:B------:R-:W-:Y:S01]  /*73ba0*/  @P3 LOP3.LUT R0, R0, 0x2, RZ, 0xfc, !PT ;  /* 0x0000000200003812 */ /* 0x000fe200078efcff */
[----:B------:R-:W4:Y:S01]  /*73bb0*/  LDL.LU R210, [R1+0xb48] ;  /* 0x000b480001d27983 */ /* 0x000f220000300800 */
[----:B------:R-:W-:Y:S02]  /*73bc0*/  @!P6 IADD3.X R171, R29, R21, R6, P4, P5 ;  /* 0x000000151dabe210 */ /* 0x000fe400027ea406 */
[----:B------:R-:W0:Y:S01]  /*73bd0*/  @!P3 LDC.64 R20, c[0x0][0x5c0] ;  /* 0x00017000ff14bb82 */ /* 0x000e220000000a00 */
        /* <DEDUP_REMOVED lines=8> */
[----:B------:R-:W4:Y:S10]  /*73c60*/  LDL.LU R212, [R1+0xb54] ;  /* 0x000b540001d47983 */ /* 0x000f340000300800 */
[----:B------:R-:W1:Y:S02]  /*73c70*/  @!P4 LDC.64 R22, c[0x0][0x5c0] ;  /* 0x00017000ff16cb82 */ /* 0x000e640000000a00 */
[----:B------:R-:W-:-:S02]  /*73c80*/  @P3 LOP3.LUT R12, R12, 0x400000, RZ, 0xfc, !PT ;  /* 0x004000000c0c3812 */ /* 0x000fc400078efcff */
[----:B------:R-:W-:Y:S02]  /*73c90*/  ISETP.LT.OR P3, PT, R27, 0x31, !P2 ;  /* 0x000000311b00780c */ /* 0x000fe40005761670 */
[----:B------:R-:W-:Y:S01]  /*73ca0*/  @!P4 IADD3 R20, P5, P6, R3, R16, R5 ;  /* 0x000000100314c210 */ /* 0x000fe20007ebe005 */
[----:B0-----:R-:W-:-:S03]  /*73cb0*/  FMUL R19, R175, UR8 ;  /* 0x00000008af137c20 */ /* 0x001fc60008400000 */
[----:B------:R-:W-:Y:S02]  /*73cc0*/  @!P4 IADD3.X R24, R2, R29, R4, P5, P6 ;  /* 0x0000001d0218c210 */ /* 0x000fe40002fec404 */
[----:B------:R-:W-:Y:S02]  /*73cd0*/  F2FP.SATFINITE.E4M3.F32.PACK_AB_MERGE_C R19, RZ, R19, RZ ;  /* 0x00000013ff13723e */ /* 0x000fe400048070ff */
[----:B-1----:R-:W-:-:S03]  /*73ce0*/  @!P4 IADD3 R22, P1, R20, R22, RZ ;  /* 0x000000161416c210 */ /* 0x002fc60007f3e0ff */
[----:B------:R-:W0:Y:S02]  /*73cf0*/  @!P3 LDC.64 R20, c[0x0][0x5c0] ;  /* 0x00017000ff14bb82 */ /* 0x000e240000000a00 */
[----:B------:R-:W-:-:S05]  /*73d00*/  @!P4 IMAD.X R23, R24, 0x1, R23, P1 ;  /* 0x000000011817c824 */ /* 0x000fca00008e0617 */
[----:B------:R1:W-:Y:S01]  /*73d10*/  @!P4 STG.E.U8 desc[UR26][R22.64+0x10], R19 ;  /* 0x000010131600c986 */ /* 0x0003e2000c10111a */
[----:B------:R-:W-:Y:S02]  /*73d20*/  ISETP.LT.OR P4, PT, R27, 0x12, !P0 ;  /* 0x000000121b00780c */ /* 0x000fe40004781670 */
[----:B0-----:R-:W-:-:S04]  /*73d30*/  @!P3 IADD3 R172, P5, P6, R16, R20, R7 ;  /* 0x0000001410acb210 */ /* 0x001fc80007ebe007 */
[----:B------:R-:W-:-:S07]  /*73d40*/  @!P3 IADD3.X R173, R29, R21, R6, P5, P6 ;  /* 0x000000151dadb210 */ /* 0x000fce0002fec406 */
[----:B------:R-:W0:Y:S01]  /*73d50*/  @!P4 LDC.64 R20, c[0x0][0x5c0] ;  /* 0x00017000ff14cb82 */ /* 0x000e220000000a00 */
[----:B------:R-:W-:-:S04]  /*73d60*/  LOP3.LUT R9, R9, 0xfffffdff, RZ, 0xc0, !PT ;  /* 0xfffffdff09097812 */ /* 0x000fc800078ec0ff */
[----:B------:R-:W-:Y:S02]  /*73d70*/  @P3 LOP3.LUT R9, R9, 0x200, RZ, 0xfc, !PT ;  /* 0x0000020009093812 */ /* 0x000fe400078efcff */
[----:B------:R-:W-:Y:S02]  /*73d80*/  ISETP.LT.OR P3, PT, R27, 0x32, !P2 ;  /* 0x000000321b00780c */ /* 0x000fe40005761670 */
[----:B-1----:R-:W-:-:S04]  /*73d90*/  @!P4 IADD3 R22, P5, P6, R3, R16, R5 ;  /* 0x000000100316c210 */ /* 0x002fc80007ebe005 */
[----:B------:R-:W-:Y:S02]  /*73da0*/  @!P4 IADD3.X R19, R2, R29, R4, P5, P6 ;  /* 0x0000001d0213c210 */ /* 0x000fe40002fec404 */
[----:B0-----:R-:W-:-:S05]  /*73db0*/  @!P4 IADD3 R22, P5, R22, R20, RZ ;  /* 0x000000141616c210 */ /* 0x001fca0007fbe0ff */
[----:B------:R-:W-:Y:S02]  /*73dc0*/  @!P4 IMAD.X R23, R19, 0x1, R21, P5 ;  /* 0x000000011317c824 */ /* 0x000fe400028e0615 */
[----:B------:R-:W0:Y:S01]  /*73dd0*/  @!P3 LDC.64 R20, c[0x0][0x5c0] ;  /* 0x00017000ff14bb82 */ /* 0x000e220000000a00 */
[----:B------:R-:W-:Y:S01]  /*73de0*/  FMUL R19, R174, UR8 ;  /* 0x00000008ae137c20 */ /* 0x000fe20008400000 */
[C---:B------:R-:W-:Y:S02]  /*73df0*/  LOP3.LUT P1, RZ, R8.reuse, 0x10, RZ, 0xc0, !PT ;  /* 0x0000001008ff7812 */ /* 0x040fe4000782c0ff */
[----:B------:R-:W-:Y:S02]  /*73e00*/  LOP3.LUT R8, R8, 0xfffffff7, RZ, 0xc0, !PT ;  /* 0xfffffff708087812 */ /* 0x000fe400078ec0ff */
[----:B------:R-:W-:Y:S02]  /*73e10*/  F2FP.SATFINITE.E4M3.F32.PACK_AB_MERGE_C R19, RZ, R19, RZ ;  /* 0x00000013ff13723e */ /* 0x000fe400048070ff */
[----:B0-----:R-:W-:-:S04]  /*73e20*/  @!P3 IADD3 R58, P5, P6, R16, R20, R7 ;  /* 0x00000014103ab210 */ /* 0x001fc80007ebe007 */
[----:B------:R-:W-:Y:S02]  /*73e30*/  @!P3 IADD3.X R59, R29, R21, R6, P5, P6 ;  /* 0x000000151d3bb210 */ /* 0x000fe40002fec406 */
[----:B------:R-:W-:Y:S02]  /*73e40*/  ISETP.LT.OR P6, PT, R27, 0x39, !P2 ;  /* 0x000000391b00780c */ /* 0x000fe400057c1670 */
[----:B------:R-:W-:Y:S02]  /*73e50*/  @P3 LOP3.LUT R8, R8, 0x8, RZ, 0xfc, !PT ;  /* 0x0000000808083812 */ /* 0x000fe400078efcff */
[----:B------:R-:W-:Y:S01]  /*73e60*/  LOP3.LUT P3, RZ, R12, 0x400000, RZ, 0xc0, !PT ;  /* 0x004000000cff7812 */ /* 0x000fe2000786c0ff */
[----:B------:R0:W-:Y:S08]  /*73e70*/  @!P4 STG.E.U8 desc[UR26][R22.64+0x11], R19 ;  /* 0x000011131600c986 */ /* 0x0001f0000c10111a */
[----:B------:R-:W1:Y:S01]  /*73e80*/  @!P6 LDC.64 R20, c[0x0][0x5c0] ;  /* 0x00017000ff14eb82 */ /* 0x000e620000000a00 */
[----:B0-----:R-:W-:-:S05]  /*73e90*/  FMUL R19, R177, UR8 ;  /* 0x00000008b1137c20 */ /* 0x001fca0008400000 */
[----:B------:R-:W-:-:S05]  /*73ea0*/  F2FP.SATFINITE.E4M3.F32.PACK_AB_MERGE_C R19, RZ, R19, RZ ;  /* 0x00000013ff13723e */ /* 0x000fca00048070ff */
[----:B------:R0:W-:Y:S01]  /*73eb0*/  @!P3 STG.E.U8 desc[UR26][R64.64+0x18], R19 ;  /* 0x000018134000b986 */ /* 0x0001e2000c10111a */
[----:B------:R-:W-:Y:S02]  /*73ec0*/  ISETP.LT.OR P3, PT, R27, 0x3a, !P2 ;  /* 0x0000003a1b00780c */ /* 0x000fe40005761670 */
[----:B-1----:R-:W-:-:S04]  /*73ed0*/  @!P6 IADD3 R174, P4, P5, R16, R20, R7 ;  /* 0x0000001410aee210 */ /* 0x002fc80007d9e007 */
[----:B------:R-:W-:-:S07]  /*73ee0*/  @!P6 IADD3.X R175, R29, R21, R6, P4, P5 ;  /* 0x000000151dafe210 */ /* 0x000fce00027ea406 */
[----:B------:R-:W0:Y:S01]  /*73ef0*/  @!P3 LDC.64 R20, c[0x0][0x5c0] ;  /* 0x00017000ff14bb82 */ /* 0x000e220000000a00 */
[----:B------:R-:W-:-:S04]  /*73f00*/  LOP3.LUT R0, R0, 0xffff7fff, RZ, 0xc0, !PT ;  /* 0xffff7fff00007812 */ /* 0x000fc800078ec0ff */
[----:B------:R-:W-:Y:S02]  /*73f10*/  @P3 LOP3.LUT R0, R0, 0x8000, RZ, 0xfc, !PT ;  /* 0x0000800000003812 */ /* 0x000fe400078efcff */
[----:B0-----:R-:W-:-:S04]  /*73f20*/  @!P3 IADD3 R64, P4, P5, R16, R20, R7 ;  /* 0x000000141040b210 */ /* 0x001fc80007d9e007 */
[----:B------:R-:W-:Y:S02]  /*73f30*/  @!P3 IADD3.X R65, R29, R21, R6, P4, P5 ;  /* 0x000000151d41b210 */ /* 0x000fe400027ea406 */
[----:B------:R-:W-:Y:S02]  /*73f40*/  ISETP.LT.OR P4, PT, R27, 0x19, !P0 ;  /* 0x000000191b00780c */ /* 0x000fe40004781670 */
[----:B------:R-:W-:Y:S02]  /*73f50*/  LOP3.LUT P3, RZ, R0, 0x20000, RZ, 0xc0, !PT ;  /* 0x0002000000ff7812 */ /* 0x000fe4000786c0ff */
[----:B------:R-:W-:-:S09]  /*73f60*/  LOP3.LUT R12, R12, 0xffdfffff, RZ, 0xc0, !PT ;  /* 0xffdfffff0c0c7812 */ /* 0x000fd200078ec0ff */
[----:B------:R-:W0:Y:S02]  /*73f70*/  @!P4 LDC.64 R22, c[0x0][0x5c0] ;  /* 0x00017000ff16cb82 */ /* 0x000e240000000a00 */
[----:B------:R-:W-:Y:S01]  /*73f80*/  @P3 LOP3.LUT R12, R12, 0x200000, RZ, 0xfc, !PT ;  /* 0x002000000c0c3812 */ /* 0x000fe200078efcff */
[----:B------:R-:W-:Y:S01]  /*73f90*/  FMUL R19, R176, UR8 ;  /* 0x00000008b0137c20 */ /* 0x000fe20008400000 */
[----:B------:R-:W-:Y:S02]  /*73fa0*/  ISETP.LT.OR P3, PT, R27, 0x41, !P2 ;  /* 0x000000411b00780c */ /* 0x000fe40005761670 */
[----:B------:R-:W-:Y:S02]  /*73fb0*/  LOP3.LUT R9, R9, 0xfffffbff, RZ, 0xc0, !PT ;  /* 0xfffffbff09097812 */ /* 0x000fe400078ec0ff */
[----:B------:R-:W-:Y:S02]  /*73fc0*/  F2FP.SATFINITE.E4M3.F32.PACK_AB_MERGE_C R19, RZ, R19, RZ ;  /* 0x00000013ff13723e */ /* 0x000fe400048070ff */
[----:B------:R-:W-:-:S02]  /*73fd0*/  @P6 LOP3.LUT R9, R9, 0x400, RZ, 0xfc, !PT ;  /* 0x0000040009096812 */ /* 0x000fc400078efcff */
[----:B------:R-:W-:Y:S01]  /*73fe0*/  @!P4 IADD3 R20, P5, P6, R3, R16, R5 ;  /* 0x000000100314c210 */ /* 0x000fe20007ebe005 */
[----:B------:R1:W-:Y:S03]  /*73ff0*/  @!P1 STG.E.U8 desc[UR26][R36.64+0x19], R19 ;  /* 0x0000191324009986 */ /* 0x0003e6000c10111a */
[----:B------:R-:W-:Y:S02]  /*74000*/  @!P4 IADD3.X R24, R2, R29, R4, P5, P6 ;  /* 0x0000001d0218c210 */ /* 0x000fe40002fec404 */
[----:B0-----:R-:W-:Y:S02]  /*74010*/  @!P4 IADD3 R22, P1, R20, R22, RZ ;  /* 0x000000161416c210 */ /* 0x001fe40007f3e0ff */
[----:B------:R-:W0:Y:S01]  /*74020*/  @!P3 LDC.64 R20, c[0x0][0x5c0] ;  /* 0x00017000ff14bb82 */ /* 0x000e220000000a00 */
[----:B-1----:R-:W-:Y:S02]  /*74030*/  FMUL R19, R179, UR8 ;  /* 0x00000008b3137c20 */ /* 0x002fe40008400000 */
[----:B------:R-:W-:-:S03]  /*74040*/  @!P4 IMAD.X R23, R24, 0x1, R23, P1 ;  /* 0x000000011817c824 */ /* 0x000fc600008e0617 */
[----:B------:R-:W-:-:S05]  /*74050*/  F2FP.SATFINITE.E4M3.F32.PACK_AB_MERGE_C R19, RZ, R19, RZ ;  /* 0x00000013ff13723e */ /* 0x000fca00048070ff */
        /* <DEDUP_REMOVED lines=172> */
[----:B--2---:R-:W-:Y:S01]  /*74b20*/  FMUL R19, R190, UR8 ;  /* 0x00000008be137c20 */ /* 0x004fe20008400000 */
        /* <DEDUP_REMOVED lines=16> */
[----:B------:R-:W0:Y:S02]  /*74c30*/  @!P3 LDC.64 R20, c[0x0][0x5c0] ;  /* 0x00017000ff14bb82 */ /* 0x000e240000000a00 */
        /* <DEDUP_REMOVED lines=23> */
[----:B------:R-:W-:Y:S02]  /*74db0*/  ISETP.LT.OR P3, PT, R27, 0x82, !P2 ;  /* 0x000000821b00780c */ /* 0x000fe40005761670 */
[----:B-1----:R-:W-:-:S04]  /*74dc0*/  @!P4 IADD3 R22, P5, P6, R3, R16, R5 ;  /* 0x000000100316c210 */ /* 0x002fc80007ebe005 */
[----:B------:R-:W-:Y:S02]  /*74dd0*/  @!P4 IADD3.X R19, R2, R29, R4, P5, P6 ;  /* 0x0000001d0213c210 */ /* 0x000fe40002fec404 */
[----:B0-----:R-:W-:-:S05]  /*74de0*/  @!P4 IADD3 R22, P5, R22, R20, RZ ;  /* 0x000000141616c210 */ /* 0x001fca0007fbe0ff */
[----:B------:R-:W-:Y:S02]  /*74df0*/  @!P4 IMAD.X R23, R19, 0x1, R21, P5 ;  /* 0x000000011317c824 */ /* 0x000fe400028e0615 */
[----:B------:R-:W0:Y:S01]  /*74e00*/  @!P3 LDC.64 R20, c[0x0][0x5c0] ;  /* 0x00017000ff14bb82 */ /* 0x000e220000000a00 */
[----:B---3--:R-:W-:-:S05]  /*74e10*/  FMUL R19, R194, UR8 ;  /* 0x00000008c2137c20 */ /* 0x008fca0008400000 */
[----:B------:R-:W-:Y:S02]  /*74e20*/  F2FP.SATFINITE.E4M3.F32.PACK_AB_MERGE_C R19, RZ, R19, RZ ;  /* 0x00000013ff13723e */ /* 0x000fe400048070ff */
[----:B0-----:R-:W-:-:S04]  /*74e30*/  @!P3 IADD3 R62, P5, P6, R16, R20, R7 ;  /* 0x00000014103eb210 */ /* 0x001fc80007ebe007 */
[----:B------:R-:W-:Y:S02]  /*74e40*/  @!P3 IADD3.X R63, R29, R21, R6, P5, P6 ;  /* 0x000000151d3fb210 */ /* 0x000fe40002fec406 */
[----:B------:R-:W-:Y:S02]  /*74e50*/  ISETP.LT.OR P6, PT, R27, 0x89, !P2 ;  /* 0x000000891b00780c */ /* 0x000fe400057c1670 */
[----:B------:R-:W-:Y:S01]  /*74e60*/  LOP3.LUT P3, RZ, R12, 0x20000, RZ, 0xc0, !PT ;  /* 0x000200000cff7812 */ /* 0x000fe2000786c0ff */
[----:B------:R0:W-:Y:S10]  /*74e70*/  @!P4 STG.E.U8 desc[UR26][R22.64+0x39], R19 ;  /* 0x000039131600c986 */ /* 0x0001f4000c10111a */
        /* <DEDUP_REMOVED lines=13> */
[----:B------:R-:W0:Y:S01]  /*74f50*/  @!P4 LDC.64 R22, c[0x0][0x5c0] ;  /* 0x00017000ff16cb82 */ /* 0x000e220000000a00 */
[----:B------:R-:W-:Y:S02]  /*74f60*/  LOP3.LUT P1, RZ, R8, 0x400, RZ, 0xc0, !PT ;  /* 0x0000040008ff7812 */ /* 0x000fe4000782c0ff */
        /* <DEDUP_REMOVED lines=23> */
[----:B------:R-:W-:-:S05]  /*750e0*/  FMUL R19, R198, UR8 ;  /* 0x00000008c6137c20 */ /* 0x000fca0008400000 */
        /* <DEDUP_REMOVED lines=30> */
[----:B----4-:R-:W-:Y:S02]  /*752d0*/  FMUL R19, R203, UR8 ;  /* 0x00000008cb137c20 */ /* 0x010fe40008400000 */
        /* <DEDUP_REMOVED lines=72> */
[----:B------:R-:W1:Y:S01]  /*75760*/  @!P3 LDC.64 R20, c[0x0][0x5c0] ;  /* 0x00017000ff14bb82 */ /* 0x000e620000000a00 */
[----:B------:R-:W-:Y:S01]  /*75770*/  LOP3.LUT P1, RZ, R8, 0x2000, RZ, 0xc0, !PT ;  /* 0x0000200008ff7812 */ /* 0x000fe2000782c0ff */
[----:B0-----:R-:W-:-:S05]  /*75780*/  FMUL R19, R210, UR8 ;  /* 0x00000008d2137c20 */ /* 0x001fca0008400000 */
[----:B------:R-:W-:Y:S02]  /*75790*/  F2FP.SATFINITE.E4M3.F32.PACK_AB_MERGE_C R19, RZ, R19, RZ ;  /* 0x00000013ff13723e */ /* 0x000fe400048070ff */
[----:B-1----:R-:W-:-:S04]  /*757a0*/  @!P3 IADD3 R72, P4, P5, R16, R20, R7 ;  /* 0x000000141048b210 */ /* 0x002fc80007d9e007 */
[----:B------:R-:W-:Y:S02]  /*757b0*/  @!P3 IADD3.X R73, R29, R21, R6, P4, P5 ;  /* 0x000000151d49b210 */ /* 0x000fe400027ea406 */
[----:B------:R-:W-:Y:S02]  /*757c0*/  ISETP.LT.OR P4, PT, R27, 0x59, !P0 ;  /* 0x000000591b00780c */ /* 0x000fe40004781670 */
[----:B------:R-:W-:Y:S01]  /*757d0*/  LOP3.LUT P3, RZ, R0, 0x200000, RZ, 0xc0, !PT ;  /* 0x0020000000ff7812 */ /* 0x000fe2000786c0ff */
[----:B------:R0:W-:Y:S01]  /*757e0*/  @!P1 STG.E.U8 desc[UR26][R46.64+0x59], R19 ;  /* 0x000059132e009986 */ /* 0x0001e2000c10111a */
[----:B------:R-:W-:-:S09]  /*757f0*/  LOP3.LUT R12, R12, 0xffffdfff, RZ, 0xc0, !PT ;  /* 0xffffdfff0c0c7812 */ /* 0x000fd200078ec0ff */
[----:B------:R-:W1:Y:S01]  /*75800*/  @!P4 LDC.64 R22, c[0x0][0x5c0] ;  /* 0x00017000ff16cb82 */ /* 0x000e620000000a00 */
[----:B0-----:R-:W-:Y:S02]  /*75810*/  FMUL R19, R214, UR8 ;  /* 0x00000008d6137c20 */ /* 0x001fe40008400000 */
[----:B------:R-:W2:Y:S01]  /*75820*/  LDL.LU R214, [R1+0xb58] ;  /* 0x000b580001d67983 */ /* 0x000ea20000300800 */
[----:B------:R-:W-:Y:S02]  /*75830*/  @P3 LOP3.LUT R12, R12, 0x2000, RZ, 0xfc, !PT ;  /* 0x000020000c0c3812 */ /* 0x000fe400078efcff */
[----:B------:R-:W-:Y:S02]  /*75840*/  ISETP.LT.OR P3, PT, R27, 0xc1, !P2 ;  /* 0x000000c11b00780c */ /* 0x000fe40005761670 */
[----:B------:R-:W-:-:S04]  /*75850*/  @!P4 IADD3 R20, P5, P6, R3, R16, R5 ;  /* 0x000000100314c210 */ /* 0x000fc80007ebe005 */
[----:B------:R-:W-:Y:S02]  /*75860*/  @!P4 IADD3.X R24, R2, R29, R4, P5, P6 ;  /* 0x0000001d0218c210 */ /* 0x000fe40002fec404 */
[----:B-1----:R-:W-:-:S05]  /*75870*/  @!P4 IADD3 R22, P1, R20, R22, RZ ;  /* 0x000000161416c210 */ /* 0x002fca0007f3e0ff */
[----:B------:R-:W0:Y:S01]  /*75880*/  @!P3 LDC.64 R20, c[0x0][0x5c0] ;  /* 0x00017000ff14bb82 */ /* 0x000e220000000a00 */
[----:B------:R-:W-:Y:S01]  /*75890*/  F2FP.SATFINITE.E4M3.F32.PACK_AB_MERGE_C R19, RZ, R19, RZ ;  /* 0x00000013ff13723e */ /* 0x000fe200048070ff */
[----:B------:R-:W-:-:S05]  /*758a0*/  @!P4 IMAD.X R23, R24, 0x1, R23, P1 ;  /* 0x000000011817c824 */ /* 0x000fca00008e0617 */
        /* <DEDUP_REMOVED lines=10> */
[----:B------:R-:W3:Y:S01]  /*75950*/  LDL.LU R213, [R1+0xb5c] ;  /* 0x000b5c0001d57983 */ /* 0x000ee20000300800 */
[----:B------:R-:W-:Y:S02]  /*75960*/  ISETP.LT.OR P3, PT, R27, 0xc2, !P2 ;  /* 0x000000c21b00780c */ /* 0x000fe40005761670 */
[----:B------:R-:W-:-:S05]  /*75970*/  F2FP.SATFINITE.E4M3.F32.PACK_AB_MERGE_C R19, RZ, R19, RZ ;  /* 0x00000013ff13723e */ /* 0x000fca00048070ff */
[----:B------:R0:W-:Y:S06]  /*75980*/  @!P4 STG.E.U8 desc[UR26][R22.64+0x59], R19 ;  /* 0x000059131600c986 */ /* 0x0001ec000c10111a */
[----:B------:R-:W1:Y:S01]  /*75990*/  @!P3 LDC.64 R20, c[0x0][0x5c0] ;  /* 0x00017000ff14bb82 */ /* 0x000e620000000a00 */
[----:B0-----:R-:W-:Y:S02]  /*759a0*/  FMUL R19, R212, UR8 ;  /* 0x00000008d4137c20 */ /* 0x001fe40008400000 */
[----:B------:R-:W4:Y:S01]  /*759b0*/  LDL.LU R212, [R1+0xb60] ;  /* 0x000b600001d47983 */ /* 0x000f220000300800 */
[----:B-1----:R-:W-:-:S04]  /*759c0*/  @!P3 IADD3 R46, P5, P6, R16, R20, R7 ;  /* 0x00000014102eb210 */ /* 0x002fc80007ebe007 */
[----:B------:R-:W-:Y:S02]  /*759d0*/  @!P3 IADD3.X R47, R29, R21, R6, P5, P6 ;  /* 0x000000151d2fb210 */ /* 0x000fe40002fec406 */
[----:B------:R-:W-:Y:S02]  /*759e0*/  ISETP.LT.OR P6, PT, R27, 0xc9, !P2 ;  /* 0x000000c91b00780c */ /* 0x000fe400057c1670 */
[----:B------:R-:W-:-:S11]  /*759f0*/  LOP3.LUT P3, RZ, R12, 0x2000, RZ, 0xc0, !PT ;  /* 0x000020000cff7812 */ /* 0x000fd6000786c0ff */
[----:B------:R-:W0:Y:S01]  /*75a00*/  @!P6 LDC.64 R20, c[0x0][0x5c0] ;  /* 0x00017000ff14eb82 */ /* 0x000e220000000a00 */
[----:B------:R-:W-:-:S05]  /*75a10*/  F2FP.SATFINITE.E4M3.F32.PACK_AB_MERGE_C R19, RZ, R19, RZ ;  /* 0x00000013ff13723e */ /* 0x000fca00048070ff */
[----:B------:R1:W-:Y:S01]  /*75a20*/  @!P3 STG.E.U8 desc[UR26][R70.64+0x60], R19 ;  /* 0x000060134600b986 */ /* 0x0003e2000c10111a */
[----:B------:R-:W-:Y:S02]  /*75a30*/  ISETP.LT.OR P3, PT, R27, 0xca, !P2 ;  /* 0x000000ca1b00780c */ /* 0x000fe40005761670 */
[----:B0-----:R-:W-:-:S04]  /*75a40*/  @!P6 IADD3 R232, P4, P5, R16, R20, R7 ;  /* 0x0000001410e8e210 */ /* 0x001fc80007d9e007 */
[----:B------:R-:W-:-:S07]  /*75a50*/  @!P6 IADD3.X R233, R29, R21, R6, P4, P5 ;  /* 0x000000151de9e210 */ /* 0x000fce00027ea406 */
[----:B------:R-:W1:Y:S02]  /*75a60*/  @!P3 LDC.64 R20, c[0x0][0x5c0] ;  /* 0x00017000ff14bb82 */ /* 0x000e640000000a00 */
[----:B-1----:R-:W-:-:S04]  /*75a70*/  @!P3 IADD3 R70, P4, P5, R16, R20, R7 ;  /* 0x000000141046b210 */ /* 0x002fc80007d9e007 */
[----:B------:R-:W-:Y:S02]  /*75a80*/  @!P3 IADD3.X R71, R29, R21, R6, P4, P5 ;  /* 0x000000151d47b210 */ /* 0x000fe400027ea406 */
[----:B------:R-:W-:Y:S02]  /*75a90*/  ISETP.LT.OR P4, PT, R27, 0x61, !P0 ;  /* 0x000000611b00780c */ /* 0x000fe40004781670 */
[----:B------:R-:W-:Y:S02]  /*75aa0*/  LOP3.LUT P3, RZ, R0, 0x100, RZ, 0xc0, !PT ;  /* 0x0000010000ff7812 */ /* 0x000fe4000786c0ff */
[----:B------:R-:W-:-:S09]  /*75ab0*/  LOP3.LUT R12, R12, 0xffffefff, RZ, 0xc0, !PT ;  /* 0xffffefff0c0c7812 */ /* 0x000fd200078ec0ff */
[----:B------:R-:W0:Y:S01]  /*75ac0*/  @!P4 LDC.64 R22, c[0x0][0x5c0] ;  /* 0x00017000ff16cb82 */ /* 0x000e220000000a00 */
[----:B------:R-:W-:Y:S02]  /*75ad0*/  LOP3.LUT P1, RZ, R8, 0x4000, RZ, 0xc0, !PT ;  /* 0x0000400008ff7812 */ /* 0x000fe4000782c0ff */
[----:B------:R-:W-:Y:S02]  /*75ae0*/  @P3 LOP3.LUT R12, R12, 0x1000, RZ, 0xfc, !PT ;  /* 0x000010000c0c3812 */ /* 0x000fe400078efcff */
[----:B------:R-:W-:Y:S02]  /*75af0*/  ISETP.LT.OR P3, PT, R27, 0xd1, !P2 ;  /* 0x000000d11b00780c */ /* 0x000fe40005761670 */
[----:B------:R-:W-:-:S04]  /*75b00*/  @!P4 IADD3 R20, P5, P6, R3, R16, R5 ;  /* 0x000000100314c210 */ /* 0x000fc80007ebe005 */
[----:B------:R-:W-:Y:S01]  /*75b10*/  @!P4 IADD3.X R24, R2, R29, R4, P5, P6 ;  /* 0x0000001d0218c210 */ /* 0x000fe20002fec404 */
[----:B--2---:R-:W-:Y:S02]  /*75b20*/  FMUL R19, R214, UR8 ;  /* 0x00000008d6137c20 */ /* 0x004fe40008400000 */
[----:B------:R-:W2:Y:S03]  /*75b30*/  LDL.LU R214, [R1+0xb64] ;  /* 0x000b640001d67983 */ /* 0x000ea60000300800 */
[----:B------:R-:W-:-:S05]  /*75b40*/  F2FP.SATFINITE.E4M3.F32.PACK_AB_MERGE_C R19, RZ, R19, RZ ;  /* 0x00000013ff13723e */ /* 0x000fca00048070ff */
[----:B------:R3:W-:Y:S01]  /*75b50*/  @!P1 STG.E.U8 desc[UR26][R118.64+0x61], R19 ;  /* 0x0000611376009986 */ /* 0x0007e2000c10111a */
[----:B0-----:R-:W-:Y:S02]  /*75b60*/  @!P4 IADD3 R22, P1, R20, R22, RZ ;  /* 0x000000161416c210 */ /* 0x001fe40007f3e0ff */
[----:B------:R-:W0:Y:S02]  /*75b70*/  @!P3 LDC.64 R20, c[0x0][0x5c0] ;  /* 0x00017000ff14bb82 */ /* 0x000e240000000a00 */
[----:B0-----:R-:W-:-:S04]  /*75b80*/  @!P3 IADD3 R114, P5, P6, R16, R20, R7 ;  /* 0x000000141072b210 */ /* 0x001fc80007ebe007 */
[----:B------:R-:W-:-:S05]  /*75b90*/  @!P3 IADD3.X R115, R29, R21, R6, P5, P6 ;  /* 0x000000151d73b210 */ /* 0x000fca0002fec406 */
[----:B------:R-:W-:Y:S01]  /*75ba0*/  @!P3 STL.64 [R1+0xe0], R114 ;  /* 0x0000e0720100b387 */ /* 0x000fe20000100a00 */
[----:B---3--:R-:W-:-:S03]  /*75bb0*/  FMUL R19, R213, UR8 ;  /* 0x00000008d5137c20 */ /* 0x008fc60008400000 */
[----:B------:R-:W3:Y:S01]  /*75bc0*/  LDL.LU R213, [R1+0xb68] ;  /* 0x000b680001d57983 */ /* 0x000ee20000300800 */
[----:B------:R-:W-:Y:S01]  /*75bd0*/  @!P4 IMAD.X R23, R24, 0x1, R23, P1 ;  /* 0x000000011817c824 */ /* 0x000fe200008e0617 */
[----:B------:R-:W-:-:S05]  /*75be0*/  F2FP.SATFINITE.E4M3.F32.PACK_AB_MERGE_C R19, RZ, R19, RZ ;  /* 0x00000013ff13723e */ /* 0x000fca00048070ff */
[----:B------:R0:W-:Y:S01]  /*75bf0*/  @!P4 STG.E.U8 desc[UR26][R22.64+0x60], R19 ;  /* 0x000060131600c986 */ /* 0x0001e2000c10111a */
[----:B------:R-:W-:-:S13]  /*75c00*/  ISETP.LT.OR P4, PT, R27, 0x62, !P0 ;  /* 0x000000621b00780c */ /* 0x000fda0004781670 */
[----:B------:R-:W1:Y:S01]  /*75c10*/  @!P4 LDC.64 R20, c[0x0][0x5c0] ;  /* 0x00017000ff14cb82 */ /* 0x000e620000000a00 */
[----:B------:R-:W-:Y:S02]  /*75c20*/  ISETP.LT.OR P3, PT, R27, 0xd2, !P2 ;  /* 0x000000d21b00780c */ /* 0x000fe40005761670 */
[----:B0-----:R-:W-:-:S04]  /*75c30*/  @!P4 IADD3 R22, P5, P6, R3, R16, R5 ;  /* 0x000000100316c210 */ /* 0x001fc80007ebe005 */
[----:B------:R-:W-:Y:S02]  /*75c40*/  @!P4 IADD3.X R19, R2, R29, R4, P5, P6 ;  /* 0x0000001d0213c210 */ /* 0x000fe40002fec404 */
[----:B-1----:R-:W-:-:S05]  /*75c50*/  @!P4 IADD3 R22, P5, R22, R20, RZ ;  /* 0x000000141616c210 */ /* 0x002fca0007fbe0ff */
[----:B------:R-:W-:Y:S02]  /*75c60*/  @!P4 IMAD.X R23, R19, 0x1, R21, P5 ;  /* 0x000000011317c824 */ /* 0x000fe400028e0615 */
[----:B------:R-:W0:Y:S01]  /*75c70*/  @!P3 LDC.64 R20, c[0x0][0x5c0] ;  /* 0x00017000ff14bb82 */ /* 0x000e220000000a00 */
[----:B----4-:R-:W-:Y:S01]  /*75c80*/  FMUL R19, R212, UR8 ;  /* 0x00000008d4137c20 */ /* 0x010fe20008400000 */
[----:B0-----:R-:W-:-:S04]  /*75c90*/  @!P3 IADD3 R24, P5, P6, R16, R20, R7 ;  /* 0x000000141018b210 */ /* 0x001fc80007ebe007 */
[----:B------:R-:W-:-:S05]  /*75ca0*/  @!P3 IADD3.X R25, R29, R21, R6, P5, P6 ;  /* 0x000000151d19b210 */ /* 0x000fca0002fec406 */
[----:B------:R0:W-:Y:S04]  /*75cb0*/  @!P3 STL.64 [R1+0x68], R24 ;  /* 0x000068180100b387 */ /* 0x0001e80000100a00 */
[----:B------:R-:W4:Y:S01]  /*75cc0*/  LDL.LU R212, [R1+0xb6c] ;  /* 0x000b6c0001d47983 */ /* 0x000f220000300800 */
[----:B------:R-:W-:Y:S02]  /*75cd0*/  ISETP.LT.OR P6, PT, R27, 0xd9, !P2 ;  /* 0x000000d91b00780c */ /* 0x000fe400057c1670 */
[----:B------:R-:W-:Y:S02]  /*75ce0*/  F2FP.SATFINITE.E4M3.F32.PACK_AB_MERGE_C R19, RZ, R19, RZ ;  /* 0x00000013ff13723e */ /* 0x000fe400048070ff */
[----:B------:R-:W-:-:S03]  /*75cf0*/  LOP3.LUT P3, RZ, R12, 0x1000, RZ, 0xc0, !PT ;  /* 0x000010000cff7812 */ /* 0x000fc6000786c0ff */
[----:B------:R2:W-:Y:S06]  /*75d00*/  @!P4 STG.E.U8 desc[UR26][R22.64+0x61], R19 ;  /* 0x000061131600c986 */ /* 0x0005ec000c10111a */
[----:B------:R-:W0:Y:S02]  /*75d10*/  @!P6 LDC.64 R20, c[0x0][0x5c0] ;  /* 0x00017000ff14eb82 */ /* 0x000e240000000a00 */
[----:B0-----:R-:W-:-:S04]  /*75d20*/  @!P6 IADD3 R24, P4, P5, R16, R20, R7 ;  /* 0x000000141018e210 */ /* 0x001fc80007d9e007 */
[----:B------:R-:W-:-:S05]  /*75d30*/  @!P6 IADD3.X R25, R29, R21, R6, P4, P5 ;  /* 0x000000151d19e210 */ /* 0x000fca00027ea406 */
[----:B------:R-:W-:Y:S01]  /*75d40*/  @!P6 STL.64 [R1+0x170], R24 ;  /* 0x000170180100e387 */ /* 0x000fe20000100a00 */
[----:B------:R-:W-:Y:S01]  /*75d50*/  LOP3.LUT R12, R12, 0xfffff7ff, RZ, 0xc0, !PT ;  /* 0xfffff7ff0c0c7812 */ /* 0x000fe200078ec0ff */
[----:B--2---:R-:W-:-:S05]  /*75d60*/  FMUL R19, R214, UR8 ;  /* 0x00000008d6137c20 */ /* 0x004fca0008400000 */
[----:B------:R-:W-:-:S05]  /*75d70*/  F2FP.SATFINITE.E4M3.F32.PACK_AB_MERGE_C R19, RZ, R19, RZ ;  /* 0x00000013ff13723e */ /* 0x000fca00048070ff */
[----:B------:R-:W-:Y:S01]  /*75d80*/  @!P3 STG.E.U8 desc[UR26][R122.64+0x68], R19 ;  /* 0x000068137a00b986 */ /* 0x000fe2000c10111a */
[----:B------:R-:W-:-:S13]  /*75d90*/  ISETP.LT.OR P3, PT, R27, 0xda, !P2 ;  /* 0x000000da1b00780c */ /* 0x000fda0005761670 */
[----:B------:R-:W0:Y:S02]  /*75da0*/  @!P3 LDC.64 R20, c[0x0][0x5c0] ;  /* 0x00017000ff14bb82 */ /* 0x000e240000000a00 */
[----:B0-----:R-:W-:-:S04]  /*75db0*/  @!P3 IADD3 R22, P4, P5, R16, R20, R7 ;  /* 0x000000141016b210 */ /* 0x001fc80007d9e007 */
[----:B------:R-:W-:Y:S02]  /*75dc0*/  @!P3 IADD3.X R23, R29, R21, R6, P4, P5 ;  /* 0x000000151d17b210 */ /* 0x000fe400027ea406 */
[----:B------:R-:W-:-:S03]  /*75dd0*/  ISETP.LT.OR P4, PT, R27, 0x69, !P0 ;  /* 0x000000691b00780c */ /* 0x000fc60004781670 */
[----:B------:R0:W-:Y:S04]  /*75de0*/  @!P3 STL.64 [R1+0x150], R22 ;  /* 0x000150160100b387 */ /* 0x0001e80000100a00 */
[----:B------:R-:W2:Y:S01]  /*75df0*/  LDL.LU R215, [R1+0xb70] ;  /* 0x000b700001d77983 */ /* 0x000ea20000300800 */
[----:B------:R-:W-:-:S03]  /*75e00*/  LOP3.LUT P3, RZ, R0, 0x8, RZ, 0xc0, !PT ;  /* 0x0000000800ff7812 */ /* 0x000fc6000786c0ff */
[----:B------:R-:W2:Y:S02]  /*75e10*/  LDL.LU R214, [R1+0xb74] ;  /* 0x000b740001d67983 */ /* 0x000ea40000300800 */
[----:B0-----:R-:W0:Y:S01]  /*75e20*/  @!P4 LDC.64 R22, c[0x0][0x5c0] ;  /* 0x00017000ff16cb82 */ /* 0x001e220000000a00 */
[----:B------:R-:W-:-:S07]  /*75e30*/  LOP3.LUT P1, RZ, R8, 0x8000, RZ, 0xc0, !PT ;  /* 0x0000800008ff7812 */ /* 0x000fce000782c0ff */
[----:B------:R-:W-:Y:S02]  /*75e40*/  @P3 LOP3.LUT R12, R12, 0x800, RZ, 0xfc, !PT ;  /* 0x000008000c0c3812 */ /* 0x000fe400078efcff */
[----:B------:R-:W-:Y:S01]  /*75e50*/  ISETP.LT.OR P3, PT, R27, 0xe1, !P2 ;  /* 0x000000e11b00780c */ /* 0x000fe20005761670 */
[----:B---3--:R-:W-:Y:S01]  /*75e60*/  FMUL R19, R213, UR8 ;  /* 0x00000008d5137c20 */ /* 0x008fe20008400000 */
[----:B------:R-:W-:-:S04]  /*75e70*/  @!P4 IADD3 R20, P5, P6, R3, R16, R5 ;  /* 0x000000100314c210 */ /* 0x000fc80007ebe005 */
[----:B------:R-:W-:-:S05]  /*75e80*/  F2FP.SATFINITE.E4M3.F32.PACK_AB_MERGE_C R19, RZ, R19, RZ ;  /* 0x00000013ff13723e */ /* 0x000fca00048070ff */
[----:B------:R4:W-:Y:S01]  /*75e90*/  @!P1 STG.E.U8 desc[UR26][R120.64+0x69], R19 ;  /* 0x0000691378009986 */ /* 0x0009e2000c10111a */
[----:B0-----:R-:W-:Y:S02]  /*75ea0*/  @!P4 IADD3 R22, P1, R20, R22, RZ ;  /* 0x000000161416c210 */ /* 0x001fe40007f3e0ff */
[----:B------:R-:W0:Y:S01]  /*75eb0*/  @!P3 LDC.64 R20, c[0x0][0x5c0] ;  /* 0x00017000ff14bb82 */ /* 0x000e220000000a00 */
[----:B------:R-:W-:Y:S02]  /*75ec0*/  @!P4 IADD3.X R24, R2, R29, R4, P5, P6 ;  /* 0x0000001d0218c210 */ /* 0x000fe40002fec404 */
[----:B0-----:R-:W-:-:S04]  /*75ed0*/  @!P3 IADD3 R114, P5, P6, R16, R20, R7 ;  /* 0x000000141072b210 */ /* 0x001fc80007ebe007 */
[----:B------:R-:W-:-:S05]  /*75ee0*/  @!P3 IADD3.X R115, R29, R21, R6, P5, P6 ;  /* 0x000000151d73b210 */ /* 0x000fca0002fec406 */
[----:B------:R-:W-:Y:S04]  /*75ef0*/  @!P3 STL.64 [R1+0x250], R114 ;  /* 0x000250720100b387 */ /* 0x000fe80000100a00 */
[----:B------:R-:W3:Y:S01]  /*75f00*/  LDL.LU R213, [R1+0xb78] ;  /* 0x000b780001d57983 */ /* 0x000ee20000300800 */
[----:B----4-:R-:W-:-:S03]  /*75f10*/  FMUL R19, R212, UR8 ;  /* 0x00000008d4137c20 */ /* 0x010fc60008400000 */
[----:B------:R-:W4:Y:S01]  /*75f20*/  LDL.LU R212, [R1+0xb7c] ;  /* 0x000b7c0001d47983 */ /* 0x000f220000300800 */
        /* <DEDUP_REMOVED lines=10> */
[----:B------:R-:W0:Y:S02]  /*75fd0*/  @!P3 LDC.64 R20, c[0x0][0x5c0] ;  /* 0x00017000ff14bb82 */ /* 0x000e240000000a00 */
[----:B0-----:R-:W-:-:S04]  /*75fe0*/  @!P3 IADD3 R24, P5, P6, R16, R20, R7 ;  /* 0x000000141018b210 */ /* 0x001fc80007ebe007 */
[----:B------:R-:W-:Y:S02]  /*75ff0*/  @!P3 IADD3.X R25, R29, R21, R6, P5, P6 ;  /* 0x000000151d19b210 */ /* 0x000fe40002fec406 */
[----:B------:R-:W-:-:S03]  /*76000*/  ISETP.LT.OR P6, PT, R27, 0xe9, !P2 ;  /* 0x000000e91b00780c */ /* 0x000fc600057c1670 */
[----:B------:R-:W-:Y:S01]  /*76010*/  @!P3 STL.64 [R1+0x1c8], R24 ;  /* 0x0001c8180100b387 */ /* 0x000fe20000100a00 */
[----:B------:R-:W-:-:S09]  /*76020*/  LOP3.LUT P3, RZ, R12, 0x800, RZ, 0xc0, !PT ;  /* 0x000008000cff7812 */ /* 0x000fd2000786c0ff */
[----:B------:R-:W0:Y:S01]  /*76030*/  @!P6 LDC.64 R20, c[0x0][0x5c0] ;  /* 0x00017000ff14eb82 */ /* 0x000e220000000a00 */
[----:B--2---:R-:W-:-:S05]  /*76040*/  FMUL R19, R215, UR8 ;  /* 0x00000008d7137c20 */ /* 0x004fca0008400000 */
[----:B------:R-:W-:-:S05]  /*76050*/  F2FP.SATFINITE.E4M3.F32.PACK_AB_MERGE_C R19, RZ, R19, RZ ;  /* 0x00000013ff13723e */ /* 0x000fca00048070ff */
[----:B------:R1:W-:Y:S02]  /*76060*/  @!P4 STG.E.U8 desc[UR26][R22.64+0x69], R19 ;  /* 0x000069131600c986 */ /* 0x0003e4000c10111a */
[----:B-1----:R-:W-:-:S05]  /*76070*/  FMUL R19, R214, UR8 ;  /* 0x00000008d6137c20 */ /* 0x002fca0008400000 */
[----:B------:R-:W-:-:S05]  /*76080*/  F2FP.SATFINITE.E4M3.F32.PACK_AB_MERGE_C R19, RZ, R19, RZ ;  /* 0x00000013ff13723e */ /* 0x000fca00048070ff */
[----:B------:R3:W-:Y:S01]  /*76090*/  @!P3 STG.E.U8 desc[UR26][R74.64+0x70], R19 ;  /* 0x000070134a00b986 */ /* 0x0007e2000c10111a */
[----:B------:R-:W-:Y:S02]  /*760a0*/  ISETP.LT.OR P3, PT, R27, 0xea, !P2 ;  /* 0x000000ea1b00780c */ /* 0x000fe40005761670 */
[----:B0-----:R-:W-:-:S04]  /*760b0*/  @!P6 IADD3 R24, P4, P5, R16, R20, R7 ;  /* 0x000000141018e210 */ /* 0x001fc80007d9e007 */
[----:B------:R-:W-:-:S07]  /*760c0*/  @!P6 IADD3.X R25, R29, R21, R6, P4, P5 ;  /* 0x000000151d19e210 */ /* 0x000fce00027ea406 */
[----:B------:R-:W0:Y:S01]  /*760d0*/  @!P3 LDC.64 R20, c[0x0][0x5c0] ;  /* 0x00017000ff14bb82 */ /* 0x000e220000000a00 */
[----:B------:R-:W-:Y:S04]  /*760e0*/  @!P6 STL.64 [R1+0x2c8], R24 ;  /* 0x0002c8180100e387 */ /* 0x000fe80000100a00 */
[----:B------:R-:W2:Y:S01]  /*760f0*/  LDL.LU R214, [R1+0xb80] ;  /* 0x000b800001d67983 */ /* 0x000ea20000300800 */
[----:B0-----:R-:W-:-:S04]  /*76100*/  @!P3 IADD3 R22, P4, P5, R16, R20, R7 ;  /* 0x000000141016b210 */ /* 0x001fc80007d9e007 */
[----:B------:R-:W-:Y:S01]  /*76110*/  @!P3 IADD3.X R23, R29, R21, R6, P4, P5 ;  /* 0x000000151d17b210 */ /* 0x000fe200027ea406 */
[----:B---3--:R-:W-:-:S04]  /*76120*/  FMUL R19, R213, UR8 ;  /* 0x00000008d5137c20 */ /* 0x008fc80008400000 */
[----:B------:R0:W-:Y:S04]  /*76130*/  @!P3 STL.64 [R1+0x2b8], R22 ;  /* 0x0002b8160100b387 */ /* 0x0001e80000100a00 */
[----:B------:R-:W3:Y:S01]  /*76140*/  LDL.LU R213, [R1+0xb84] ;  /* 0x000b840001d57983 */ /* 0x000ee20000300800 */
[----:B------:R-:W-:Y:S02]  /*76150*/  ISETP.LT.OR P4, PT, R27, 0x71, !P0 ;  /* 0x000000711b00780c */ /* 0x000fe40004781670 */
[----:B------:R-:W-:-:S11]  /*76160*/  LOP3.LUT P1, RZ, R8, 0x10000, RZ, 0xc0, !PT ;  /* 0x0001000008ff7812 */ /* 0x000fd6000782c0ff */
[----:B0-----:R-:W0:Y:S01]  /*76170*/  @!P4 LDC.64 R22, c[0x0][0x5c0] ;  /* 0x00017000ff16cb82 */ /* 0x001e220000000a00 */
[----:B------:R-:W-:Y:S02]  /*76180*/  ISETP.LT.OR P3, PT, R27, 0xf1, !P2 ;  /* 0x000000f11b00780c */ /* 0x000fe40005761670 */
[----:B------:R-:W-:Y:S02]  /*76190*/  F2FP.SATFINITE.E4M3.F32.PACK_AB_MERGE_C R19, RZ, R19, RZ ;  /* 0x00000013ff13723e */ /* 0x000fe400048070ff */
[----:B------:R-:W-:-:S03]  /*761a0*/  @!P4 IADD3 R20, P5, P6, R3, R16, R5 ;  /* 0x000000100314c210 */ /* 0x000fc60007ebe005 */
[----:B------:R4:W-:Y:S01]  /*761b0*/  @!P1 STG.E.U8 desc[UR26][R124.64+0x71], R19 ;  /* 0x000071137c009986 */ /* 0x0009e2000c10111a */
[----:B0-----:R-:W-:-:S05]  /*761c0*/  @!P4 IADD3 R22, P1, R20, R22, RZ ;  /* 0x000000161416c210 */ /* 0x001fca0007f3e0ff */
[----:B------:R-:W0:Y:S01]  /*761d0*/  @!P3 LDC.64 R20, c[0x0][0x5c0] ;  /* 0x00017000ff14bb82 */ /* 0x000e220000000a00 */
[----:B------:R-:W-:Y:S01]  /*761e0*/  @!P4 IADD3.X R24, R2, R29, R4, P5, P6 ;  /* 0x0000001d0218c210 */ /* 0x000fe20002fec404 */
[----:B----4-:R-:W-:Y:S01]  /*761f0*/  FMUL R19, R212, UR8 ;  /* 0x00000008d4137c20 */ /* 0x010fe20008400000 */
[----:B0-----:R-:W-:-:S04]  /*76200*/  @!P3 IADD3 R74, P5, P6, R16, R20, R7 ;  /* 0x00000014104ab210 */ /* 0x001fc80007ebe007 */
[----:B------:R-:W-:-:S05]  /*76210*/  @!P3 IADD3.X R75, R29, R21, R6, P5, P6 ;  /* 0x000000151d4bb210 */ /* 0x000fca0002fec406 */
[----:B------:R-:W-:Y:S04]  /*76220*/  @!P3 STL.64 [R1+0x318], R74 ;  /* 0x0003184a0100b387 */ /* 0x000fe80000100a00 */
        /* <DEDUP_REMOVED lines=15> */
[----:B------:R-:W-:Y:S10]  /*76320*/  @!P1 STL.64 [R1+0x2f0], R24 ;  /* 0x0002f01801009387 */ /* 0x000ff40000100a00 */
[----:B------:R-:W0:Y:S01]  /*76330*/  @!P6 LDC.64 R20, c[0x0][0x5c0] ;  /* 0x00017000ff14eb82 */ /* 0x000e220000000a00 */
[----:B------:R-:W-:-:S04]  /*76340*/  LOP3.LUT R10, R10, 0xfffffffb, RZ, 0xc0, !PT ;  /* 0xfffffffb0a0a7812 */ /* 0x000fc800078ec0ff */
[----:B------:R-:W-:Y:S02]  /*76350*/  @P6 LOP3.LUT R10, R10, 0x4, RZ, 0xfc, !PT ;  /* 0x000000040a0a6812 */ /* 0x000fe400078efcff */
[----:B------:R-:W-:Y:S01]  /*76360*/  LOP3.LUT P1, RZ, R12, 0x400, RZ, 0xc0, !PT ;  /* 0x000004000cff7812 */ /* 0x000fe2000782c0ff */
[----:B--2---:R-:W-:-:S05]  /*76370*/  FMUL R19, R214, UR8 ;  /* 0x00000008d6137c20 */ /* 0x004fca0008400000 */
[----:B------:R-:W-:-:S05]  /*76380*/  F2FP.SATFINITE.E4M3.F32.PACK_AB_MERGE_C R19, RZ, R19, RZ ;  /* 0x00000013ff13723e */ /* 0x000fca00048070ff */
[----:B------:R3:W-:Y:S02]  /*76390*/  @!P4 STG.E.U8 desc[UR26][R22.64+0x71], R19 ;  /* 0x000071131600c986 */ /* 0x0007e4000c10111a */
[----:B---3--:R-:W-:Y:S02]  /*763a0*/  FMUL R19, R213, UR8 ;  /* 0x00000008d5137c20 */ /* 0x008fe40008400000 */
[----:B------:R-:W2:Y:S01]  /*763b0*/  LDL.LU R213, [R1+0xb8c] ;  /* 0x000b8c0001d57983 */ /* 0x000ea20000300800 */
[----:B0-----:R-:W-:-:S04]  /*763c0*/  @!P6 IADD3 R24, P4, P5, R16, R20, R7 ;  /* 0x000000141018e210 */ /* 0x001fc80007d9e007 */
[----:B------:R-:W-:-:S05]  /*763d0*/  @!P6 IADD3.X R25, R29, R21, R6, P4, P5 ;  /* 0x000000151d19e210 */ /* 0x000fca00027ea406 */
[----:B------:R-:W-:Y:S01]  /*763e0*/  @!P6 STL.64 [R1+0x350], R24 ;  /* 0x000350180100e387 */ /* 0x000fe20000100a00 */
[----:B------:R-:W-:-:S13]  /*763f0*/  ISETP.LT.OR P6, PT, R27, 0xfa, !P2 ;  /* 0x000000fa1b00780c */ /* 0x000fda00057c1670 */
[----:B------:R-:W0:Y:S01]  /*76400*/  @!P6 LDC.64 R20, c[0x0][0x5c0] ;  /* 0x00017000ff14eb82 */ /* 0x000e220000000a00 */
[----:B------:R-:W-:-:S05]  /*76410*/  F2FP.SATFINITE.E4M3.F32.PACK_AB_MERGE_C R19, RZ, R19, RZ ;  /* 0x00000013ff13723e */ /* 0x000fca00048070ff */
[----:B------:R4:W-:Y:S01]  /*76420*/  @!P1 STG.E.U8 desc[UR26][R126.64+0x78], R19 ;  /* 0x000078137e009986 */ /* 0x0009e2000c10111a */
[----:B0-----:R-:W-:-:S04]  /*76430*/  @!P6 IADD3 R22, P4, P5, R16, R20, R7 ;  /* 0x000000141016e210 */ /* 0x001fc80007d9e007 */
[----:B------:R-:W-:-:S05]  /*76440*/  @!P6 IADD3.X R23, R29, R21, R6, P4, P5 ;  /* 0x000000151d17e210 */ /* 0x000fca00027ea406 */
[----:B------:R0:W-:Y:S01]  /*76450*/  @!P6 STL.64 [R1+0x338], R22 ;  /* 0x000338160100e387 */ /* 0x0001e20000100a00 */
[----:B----4-:R-:W-:-:S03]  /*76460*/  FMUL R19, R212, UR8 ;  /* 0x00000008d4137c20 */ /* 0x010fc60008400000 */
[----:B------:R-:W3:Y:S01]  /*76470*/  LDL.LU R212, [R1+0xb90] ;  /* 0x000b900001d47983 */ /* 0x000ee20000300800 */
[----:B------:R-:W-:Y:S02]  /*76480*/  ISETP.LT.OR P4, PT, R27, 0x79, !P0 ;  /* 0x000000791b00780c */ /* 0x000fe40004781670 */
[----:B------:R-:W-:Y:S01]  /*76490*/  LOP3.LUT R0, R0, 0xffbfffff, RZ, 0xc0, !PT ;  /* 0xffbfffff00007812 */ /* 0x000fe200078ec0ff */
[----:B------:R-:W4:Y:S01]  /*764a0*/  LDL.LU R214, [R1+0xb94] ;  /* 0x000b940001d67983 */ /* 0x000f220000300800 */
[----:B------:R-:W-:Y:S02]  /*764b0*/  LOP3.LUT R15, R15, 0xefffffff, RZ, 0xc0, !PT ;  /* 0xefffffff0f0f7812 */ /* 0x000fe400078ec0ff */
[----:B------:R-:W-:Y:S02]  /*764c0*/  @P6 LOP3.LUT R0, R0, 0x400000, RZ, 0xfc, !PT ;  /* 0x0040000000006812 */ /* 0x000fe400078efcff */
[----:B------:R-:W-:Y:S02]  /*764d0*/  @P2 LOP3.LUT R15, R15, 0x10000000, RZ, 0xfc, !PT ;  /* 0x100000000f0f2812 */ /* 0x000fe400078efcff */
[----:B------:R-:W-:-:S03]  /*764e0*/  LOP3.LUT P2, RZ, R0, 0x800000, RZ, 0xc0, !PT ;  /* 0x0080000000ff7812 */ /* 0x000fc6000784c0ff */
[----:B0-----:R-:W0:Y:S01]  /*764f0*/  @!P4 LDC.64 R22, c[0x0][0x5c0] ;  /* 0x00017000ff16cb82 */ /* 0x001e220000000a00 */
[C---:B------:R-:W-:Y:S02]  /*76500*/  LOP3.LUT P1, RZ, R12.reuse, 0x200, RZ, 0xc0, !PT ;  /* 0x000002000cff7812 */ /* 0x040fe4000782c0ff */
[----:B------:R-:W-:Y:S02]  /*76510*/  LOP3.LUT R12, R12, 0xfffffeff, RZ, 0xc0, !PT ;  /* 0xfffffeff0c0c7812 */ /* 0x000fe400078ec0ff */
[----:B------:R-:W-:-:S05]  /*76520*/  LOP3.LUT P3, RZ, R8, 0x20000, RZ, 0xc0, !PT ;  /* 0x0002000008ff7812 */ /* 0x000fca000786c0ff */
[----:B------:R-:W-:Y:S02]  /*76530*/  @P2 LOP3.LUT R12, R12, 0x100, RZ, 0xfc, !PT ;  /* 0x000001000c0c2812 */ /* 0x000fe400078efcff */
[----:B------:R-:W-:Y:S02]  /*76540*/  ISETP.LT.OR P2, PT, R27, 0x101, !P1 ;  /* 0x000001011b00780c */ /* 0x000fe40004f41670 */
[----:B------:R-:W-:Y:S02]  /*76550*/  F2FP.SATFINITE.E4M3.F32.PACK_AB_MERGE_C R19, RZ, R19, RZ ;  /* 0x00000013ff13723e */ /* 0x000fe400048070ff */
[----:B------:R-:W-:-:S03]  /*76560*/  @!P4 IADD3 R20, P5, P6, R3, R16, R5 ;  /* 0x000000100314c210 */ /* 0x000fc60007ebe005 */
[----:B------:R2:W-:Y:S01]  /*76570*/  @!P3 STG.E.U8 desc[UR26][R76.64+0x79], R19 ;  /* 0x000079134c00b986 */ /* 0x0005e2000c10111a */
[----:B0-----:R-:W-:-:S05]  /*76580*/  @!P4 IADD3 R22, P3, R20, R22, RZ ;  /* 0x000000161416c210 */ /* 0x001fca0007f7e0ff */
[----:B------:R-:W0:Y:S01]  /*76590*/  @!P2 LDC.64 R20, c[0x0][0x5c0] ;  /* 0x00017000ff14ab82 */ /* 0x000e220000000a00 */
[----:B------:R-:W-:-:S05]  /*765a0*/  @!P4 IADD3.X R24, R2, R29, R4, P5, P6 ;  /* 0x0000001d0218c210 */ /* 0x000fca0002fec404 */
[----:B------:R-:W-:Y:S01]  /*765b0*/  @!P4 IMAD.X R23, R24, 0x1, R23, P3 ;  /* 0x000000011817c824 */ /* 0x000fe200018e0617 */
[----:B0-----:R-:W-:-:S04]  /*765c0*/  @!P2 IADD3 R74, P5, P6, R16, R20, R3 ;  /* 0x00000014104aa210 */ /* 0x001fc80007ebe003 */
[----:B------:R-:W-:-:S05]  /*765d0*/  @!P2 IADD3.X R75, R29, R21, R2, P5, P6 ;  /* 0x000000151d4ba210 */ /* 0x000fca0002fec402 */
[----:B------:R-:W-:Y:S01]  /*765e0*/  @!P2 STL.64 [R1+0x358], R74 ;  /* 0x0003584a0100a387 */ /* 0x000fe20000100a00 */
[----:B------:R-:W-:-:S04]  /*765f0*/  LOP3.LUT R10, R10, 0xfffffff7, RZ, 0xc0, !PT ;  /* 0xfffffff70a0a7812 */ /* 0x000fc800078ec0ff */
[----:B------:R-:W-:Y:S02]  /*76600*/  @P2 LOP3.LUT R10, R10, 0x8, RZ, 0xfc, !PT ;  /* 0x000000080a0a2812 */ /* 0x000fe400078efcff */
[----:B------:R-:W-:Y:S01]  /*76610*/  ISETP.LT.OR P2, PT, R27, 0x102, !P1 ;  /* 0x000001021b00780c */ /* 0x000fe20004f41670 */
[----:B--2---:R-:W-:Y:S02]  /*76620*/  FMUL R19, R213, UR8 ;  /* 0x00000008d5137c20 */ /* 0x004fe40008400000 */
[----:B------:R-:W2:Y:S03]  /*76630*/  LDL.LU R213, [R1+0xb98] ;  /* 0x000b980001d57983 */ /* 0x000ea60000300800 */
[----:B------:R-:W-:-:S05]  /*76640*/  F2FP.SATFINITE.E4M3.F32.PACK_AB_MERGE_C R19, RZ, R19, RZ ;  /* 0x00000013ff13723e */ /* 0x000fca00048070ff */
[----:B------:R0:W-:Y:S01]  /*76650*/  @!P4 STG.E.U8 desc[UR26][R22.64+0x78], R19 ;  /* 0x000078131600c986 */ /* 0x0001e2000c10111a */
[----:B------:R-:W-:-:S13]  /*76660*/  ISETP.LT.OR P4, PT, R27, 0x7a, !P0 ;  /* 0x0000007a1b00780c */ /* 0x000fda0004781670 */
[----:B------:R-:W1:Y:S01]  /*76670*/  @!P4 LDC.64 R20, c[0x0][0x5c0] ;  /* 0x00017000ff14cb82 */ /* 0x000e620000000a00 */
[----:B0-----:R-:W-:-:S04]  /*76680*/  @!P4 IADD3 R22, P5, P6, R3, R16, R5 ;  /* 0x000000100316c210 */ /* 0x001fc80007ebe005 */
[----:B------:R-:W-:Y:S02]  /*76690*/  @!P4 IADD3.X R19, R2, R29, R4, P5, P6 ;  /* 0x0000001d0213c210 */ /* 0x000fe40002fec404 */
[----:B-1----:R-:W-:-:S05]  /*766a0*/  @!P4 IADD3 R22, P5, R22, R20, RZ ;  /* 0x000000141616c210 */ /* 0x002fca0007fbe0ff */
[----:B------:R-:W-:Y:S02]  /*766b0*/  @!P4 IMAD.X R23, R19, 0x1, R21, P5 ;  /* 0x000000011317c824 */ /* 0x000fe400028e0615 */
[----:B------:R-:W0:Y:S02]  /*766c0*/  @!P2 LDC.64 R20, c[0x0][0x5c0] ;  /* 0x00017000ff14ab82 */ /* 0x000e240000000a00 */
[----:B0-----:R-:W-:-:S04]  /*766d0*/  @!P2 IADD3 R24, P5, P6, R16, R20, R3 ;  /* 0x000000141018a210 */ /* 0x001fc80007ebe003 */
[----:B------:R-:W-:Y:S01]  /*766e0*/  @!P2 IADD3.X R25, R29, R21, R2, P5, P6 ;  /* 0x000000151d19a210 */ /* 0x000fe20002fec402 */
[----:B---3--:R-:W-:-:S04]  /*766f0*/  FMUL R19, R212, UR8 ;  /* 0x00000008d4137c20 */ /* 0x008fc80008400000 */
[----:B------:R-:W-:Y:S04]  /*76700*/  @!P2 STL.64 [R1+0x330], R24 ;  /* 0x000330180100a387 */ /* 0x000fe80000100a00 */
[----:B------:R-:W3:Y:S01]  /*76710*/  LDL.LU R212, [R1+0xb9c] ;  /* 0x000b9c0001d47983 */ /* 0x000ee20000300800 */
[----:B------:R-:W-:Y:S02]  /*76720*/  ISETP.LT.OR P6, PT, R27, 0x109, !P1 ;  /* 0x000001091b00780c */ /* 0x000fe40004fc1670 */
[C---:B------:R-:W-:Y:S02]  /*76730*/  LOP3.LUT P3, RZ, R8.reuse, 0x40000, RZ, 0xc0, !PT ;  /* 0x0004000008ff7812 */ /* 0x040fe4000786c0ff */
[----:B------:R-:W-:Y:S02]  /*76740*/  LOP3.LUT R8, R8, 0xfffdffff, RZ, 0xc0, !PT ;  /* 0xfffdffff08087812 */ /* 0x000fe400078ec0ff */
[----:B------:R-:W-:-:S02]  /*76750*/  F2FP.SATFINITE.E4M3.F32.PACK_AB_MERGE_C R19, RZ, R19, RZ ;  /* 0x00000013ff13723e */ /* 0x000fc400048070ff */
[----:B------:R-:W-:Y:S02]  /*76760*/  @P2 LOP3.LUT R8, R8, 0x20000, RZ, 0xfc, !PT ;  /* 0x0002000008082812 */ /* 0x000fe400078efcff */
[----:B------:R-:W-:-:S03]  /*76770*/  LOP3.LUT P2, RZ, R12, 0x100, RZ, 0xc0, !PT ;  /* 0x000001000cff7812 */ /* 0x000fc6000784c0ff */
[----:B------:R-:W0:Y:S01]  /*76780*/  @!P6 LDC.64 R20, c[0x0][0x5c0] ;  /* 0x00017000ff14eb82 */ /* 0x000e220000000a00 */
[----:B------:R4:W-:Y:S02]  /*76790*/  @!P4 STG.E.U8 desc[UR26][R22.64+0x79], R19 ;  /* 0x000079131600c986 */ /* 0x0009e4000c10111a */
[----:B----4-:R-:W-:-:S05]  /*767a0*/  FMUL R19, R214, UR8 ;  /* 0x00000008d6137c20 */ /* 0x010fca0008400000 */
[----:B------:R-:W-:-:S05]  /*767b0*/  F2FP.SATFINITE.E4M3.F32.PACK_AB_MERGE_C R19, RZ, R19, RZ ;  /* 0x00000013ff13723e */ /* 0x000fca00048070ff */
[----:B------:R-:W-:Y:S01]  /*767c0*/  @!P2 STG.E.U8 desc[UR26][R52.64+0x80], R19 ;  /* 0x000080133400a986 */ /* 0x000fe2000c10111a */
[----:B------:R-:W-:Y:S02]  /*767d0*/  ISETP.LT.OR P2, PT, R27, 0x10a, !P1 ;  /* 0x0000010a1b00780c */ /* 0x000fe40004f41670 */
[----:B0-----:R-:W-:-:S04]  /*767e0*/  @!P6 IADD3 R24, P4, P5, R16, R20, R3 ;  /* 0x000000141018e210 */ /* 0x001fc80007d9e003 */
[----:B------:R-:W-:-:S07]  /*767f0*/  @!P6 IADD3.X R25, R29, R21, R2, P4, P5 ;  /* 0x000000151d19e210 */ /* 0x000fce00027ea402 */
[----:B------:R-:W0:Y:S01]  /*76800*/  @!P2 LDC.64 R20, c[0x0][0x5c0] ;  /* 0x00017000ff14ab82 */ /* 0x000e220000000a00 */
[----:B------:R-:W-:Y:S01]  /*76810*/  @!P6 STL.64 [R1+0x348], R24 ;  /* 0x000348180100e387 */ /* 0x000fe20000100a00 */
[----:B0-----:R-:W-:-:S04]  /*76820*/  @!P2 IADD3 R22, P4, P5, R16, R20, R3 ;  /* 0x000000141016a210 */ /* 0x001fc80007d9e003 */
[----:B------:R-:W-:-:S05]  /*76830*/  @!P2 IADD3.X R23, R29, R21, R2, P4, P5 ;  /* 0x000000151d17a210 */ /* 0x000fca00027ea402 */
[----:B------:R0:W-:Y:S01]  /*76840*/  @!P2 STL.64 [R1+0x328], R22 ;  /* 0x000328160100a387 */ /* 0x0001e20000100a00 */
[----:B------:R-:W-:Y:S02]  /*76850*/  ISETP.LT.OR P4, PT, R27, 0x81, !P0 ;  /* 0x000000811b00780c */ /* 0x000fe40004781670 */
[----:B------:R-:W-:-:S04]  /*76860*/  LOP3.LUT R0, R0, 0xff7fffff, RZ, 0xc0, !PT ;  /* 0xff7fffff00007812 */ /* 0x000fc800078ec0ff */
[----:B------:R-:W-:-:S04]  /*76870*/  @P2 LOP3.LUT R0, R0, 0x800000, RZ, 0xfc, !PT ;  /* 0x0080000000002812 */ /* 0x000fc800078efcff */
[----:B------:R-:W-:-:S03]  /*76880*/  LOP3.LUT P2, RZ, R0, 0x400, RZ, 0xc0, !PT ;  /* 0x0000040000ff7812 */ /* 0x000fc6000784c0ff */
[----:B0-----:R-:W0:Y:S01]  /*76890*/  @!P4 LDC.64 R22, c[0x0][0x5c0] ;  /* 0x00017000ff16cb82 */ /* 0x001e220000000a00 */
[----:B------:R-:W-:Y:S02]  /*768a0*/  LOP3.LUT R12, R12, 0xffffff7f, RZ, 0xc0, !PT ;  /* 0xffffff7f0c0c7812 */ /* 0x000fe400078ec0ff */
[----:B------:R-:W-:-:S07]  /*768b0*/  LOP3.LUT R10, R10, 0xffffffef, RZ, 0xc0, !PT ;  /* 0xffffffef0a0a7812 */ /* 0x000fce00078ec0ff */
[----:B------:R-:W-:Y:S02]  /*768c0*/  @P2 LOP3.LUT R12, R12, 0x80, RZ, 0xfc, !PT ;  /* 0x000000800c0c2812 */ /* 0x000fe400078efcff */
[----:B------:R-:W-:Y:S02]  /*768d0*/  ISETP.LT.OR P2, PT, R27, 0x111, !P1 ;  /* 0x000001111b00780c */ /* 0x000fe40004f41670 */
[----:B------:R-:W-:Y:S02]  /*768e0*/  @P6 LOP3.LUT R10, R10, 0x10, RZ, 0xfc, !PT ;  /* 0x000000100a0a6812 */ /* 0x000fe400078efcff */
[----:B------:R-:W-:-:S04]  /*768f0*/  @!P4 IADD3 R20, P5, P6, R3, R16, R5 ;  /* 0x000000100314c210 */ /* 0x000fc80007ebe005 */
[----:B------:R-:W-:Y:S01]  /*76900*/  @!P4 IADD3.X R24, R2, R29, R4, P5, P6 ;  /* 0x0000001d0218c210 */ /* 0x000fe20002fec404 */
[----:B--2---:R-:W-:Y:S02]  /*76910*/  FMUL R19, R213, UR8 ;  /* 0x00000008d5137c20 */ /* 0x004fe40008400000 */
[----:B------:R-:W2:Y:S04]  /*76920*/  LDL.LU R213, [R1+0xba0] ;  /* 0x000ba00001d57983 */ /* 0x000ea80000300800 */
[----:B------:R-:W4:Y:S01]  /*76930*/  LDL.LU R214, [R1+0xba4] ;  /* 0x000ba40001d67983 */ /* 0x000f220000300800 */
        /* <DEDUP_REMOVED lines=14> */
[----:B------:R-:W-:-:S04]  /*76a20*/  LOP3.LUT R10, R10, 0xffffffdf, RZ, 0xc0, !PT ;  /* 0xffffffdf0a0a7812 */ /* 0x000fc800078ec0ff */
[----:B------:R-:W-:Y:S02]  /*76a30*/  @P2 LOP3.LUT R10, R10, 0x20, RZ, 0xfc, !PT ;  /* 0x000000200a0a2812 */ /* 0x000fe400078efcff */
[----:B------:R-:W-:Y:S02]  /*76a40*/  ISETP.LT.OR P2, PT, R27, 0x112, !P1 ;  /* 0x000001121b00780c */ /* 0x000fe40004f41670 */
[----:B0-----:R-:W-:-:S04]  /*76a50*/  @!P4 IADD3 R22, P5, P6, R3, R16, R5 ;  /* 0x000000100316c210 */ /* 0x001fc80007ebe005 */
[----:B------:R-:W-:Y:S02]  /*76a60*/  @!P4 IADD3.X R19, R2, R29, R4, P5, P6 ;  /* 0x0000001d0213c210 */ /* 0x000fe40002fec404 */
[----:B-1----:R-:W-:-:S05]  /*76a70*/  @!P4 IADD3 R22, P5, R22, R20, RZ ;  /* 0x000000141616c210 */ /* 0x002fca0007fbe0ff */
[----:B------:R-:W-:Y:S02]  /*76a80*/  @!P4 IMAD.X R23, R19, 0x1, R21, P5 ;  /* 0x000000011317c824 */ /* 0x000fe400028e0615 */
[----:B------:R-:W0:Y:S02]  /*76a90*/  @!P2 LDC.64 R20, c[0x0][0x5c0] ;  /* 0x00017000ff14ab82 */ /* 0x000e240000000a00 */
[----:B0-----:R-:W-:-:S04]  /*76aa0*/  @!P2 IADD3 R24, P5, P6, R16, R20, R3 ;  /* 0x000000141018a210 */ /* 0x001fc80007ebe003 */
[----:B------:R-:W-:-:S05]  /*76ab0*/  @!P2 IADD3.X R25, R29, R21, R2, P5, P6 ;  /* 0x000000151d19a210 */ /* 0x000fca0002fec402 */
[----:B------:R-:W-:Y:S01]  /*76ac0*/  @!P2 STL.64 [R1+0x308], R24 ;  /* 0x000308180100a387 */ /* 0x000fe20000100a00 */
[----:B------:R-:W-:Y:S02]  /*76ad0*/  ISETP.LT.OR P6, PT, R27, 0x119, !P1 ;  /* 0x000001191b00780c */ /* 0x000fe40004fc1670 */
[C---:B------:R-:W-:Y:S02]  /*76ae0*/  LOP3.LUT P3, RZ, R8.reuse, 0x80000, RZ, 0xc0, !PT ;  /* 0x0008000008ff7812 */ /* 0x040fe4000786c0ff */
[----:B------:R-:W-:-:S04]  /*76af0*/  LOP3.LUT R8, R8, 0xfffbffff, RZ, 0xc0, !PT ;  /* 0xfffbffff08087812 */ /* 0x000fc800078ec0ff */
[----:B------:R-:W-:Y:S02]  /*76b00*/  @P2 LOP3.LUT R8, R8, 0x40000, RZ, 0xfc, !PT ;  /* 0x0004000008082812 */ /* 0x000fe400078efcff */
[----:B------:R-:W-:-:S03]  /*76b10*/  LOP3.LUT P2, RZ, R12, 0x80, RZ, 0xc0, !PT ;  /* 0x000000800cff7812 */ /* 0x000fc6000784c0ff */
[----:B------:R-:W0:Y:S01]  /*76b20*/  @!P6 LDC.64 R20, c[0x0][0x5c0] ;  /* 0x00017000ff14eb82 */ /* 0x000e220000000a00 */
[----:B--2---:R-:W-:Y:S02]  /*76b30*/  FMUL R19, R213, UR8 ;  /* 0x00000008d5137c20 */ /* 0x004fe40008400000 */
[----:B------:R-:W2:Y:S03]  /*76b40*/  LDL.LU R213, [R1+0xbac] ;  /* 0x000bac0001d57983 */ /* 0x000ea60000300800 */
[----:B------:R-:W-:-:S05]  /*76b50*/  F2FP.SATFINITE.E4M3.F32.PACK_AB_MERGE_C R19, RZ, R19, RZ ;  /* 0x00000013ff13723e */ /* 0x000fca00048070ff */
[----:B------:R4:W-:Y:S02]  /*76b60*/  @!P4 STG.E.U8 desc[UR26][R22.64+0x81], R19 ;  /* 0x000081131600c986 */ /* 0x0009e4000c10111a */
[----:B----4-:R-:W-:-:S05]  /*76b70*/  FMUL R19, R214, UR8 ;  /* 0x00000008d6137c20 */ /* 0x010fca0008400000 */
[----:B------:R-:W-:-:S05]  /*76b80*/  F2FP.SATFINITE.E4M3.F32.PACK_AB_MERGE_C R19, RZ, R19, RZ ;  /* 0x00000013ff13723e */ /* 0x000fca00048070ff */
[----:B------:R3:W-:Y:S01]  /*76b90*/  @!P2 STG.E.U8 desc[UR26][R130.64+0x88], R19 ;  /* 0x000088138200a986 */ /* 0x0007e2000c10111a */
        /* <DEDUP_REMOVED lines=8> */
[----:B---3--:R-:W-:-:S03]  /*76c20*/  FMUL R19, R212, UR8 ;  /* 0x00000008d4137c20 */ /* 0x008fc60008400000 */
[----:B------:R-:W3:Y:S01]  /*76c30*/  LDL.LU R212, [R1+0xbb0] ;  /* 0x000bb00001d47983 */ /* 0x000ee20000300800 */
[----:B------:R-:W-:Y:S02]  /*76c40*/  ISETP.LT.OR P4, PT, R27, 0x89, !P0 ;  /* 0x000000891b00780c */ /* 0x000fe40004781670 */
[----:B------:R-:W-:Y:S01]  /*76c50*/  LOP3.LUT R0, R0, 0xfffffbff, RZ, 0xc0, !PT ;  /* 0xfffffbff00007812 */ /* 0x000fe200078ec0ff */
[----:B------:R-:W4:Y:S03]  /*76c60*/  LDL.LU R214, [R1+0xbb4] ;  /* 0x000bb40001d67983 */ /* 0x000f260000300800 */
        /* <DEDUP_REMOVED lines=8> */
[----:B------:R-:W-:Y:S02]  /*76cf0*/  F2FP.SATFINITE.E4M3.F32.PACK_AB_MERGE_C R19, RZ, R19, RZ ;  /* 0x00000013ff13723e */ /* 0x000fe400048070ff */
[----:B------:R-:W-:-:S03]  /*76d00*/  @!P4 IADD3 R20, P5, P6, R3, R16, R5 ;  /* 0x000000100314c210 */ /* 0x000fc60007ebe005 */
[----:B------:R2:W-:Y:S01]  /*76d10*/  @!P3 STG.E.U8 desc[UR26][R50.64+0x89], R19 ;  /* 0x000089133200b986 */ /* 0x0005e2000c10111a */
[----:B0-----:R-:W-:-:S03]  /*76d20*/  @!P4 IADD3 R22, P3, R20, R22, RZ ;  /* 0x000000161416c210 */ /* 0x001fc60007f7e0ff */
        /* <DEDUP_REMOVED lines=23> */
[----:B---3--:R-:W-:-:S03]  /*76ea0*/  FMUL R19, R212, UR8 ;  /* 0x00000008d4137c20 */ /* 0x008fc60008400000 */
[----:B------:R-:W3:Y:S01]  /*76eb0*/  LDL.LU R212, [R1+0xbbc] ;  /* 0x000bbc0001d47983 */ /* 0x000ee20000300800 */
[----:B------:R-:W-:Y:S02]  /*76ec0*/  ISETP.LT.OR P6, PT, R27, 0x129, !P1 ;  /* 0x000001291b00780c */ /* 0x000fe40004fc1670 */
[C---:B------:R-:W-:Y:S02]  /*76ed0*/  LOP3.LUT P3, RZ, R8.reuse, 0x100000, RZ, 0xc0, !PT ;  /* 0x0010000008ff7812 */ /* 0x040fe4000786c0ff */
[----:B------:R-:W-:Y:S02]  /*76ee0*/  LOP3.LUT R8, R8, 0xfff7ffff, RZ, 0xc0, !PT ;  /* 0xfff7ffff08087812 */ /* 0x000fe400078ec0ff */
[----:B------:R-:W-:Y:S02]  /*76ef0*/  F2FP.SATFINITE.E4M3.F32.PACK_AB_MERGE_C R19, RZ, R19, RZ ;  /* 0x00000013ff13723e */ /* 0x000fe400048070ff */
        /* <DEDUP_REMOVED lines=340> */
[----:B------:R-:W-:Y:S02]  /*78440*/  LOP3.LUT R14, R14, 0xfffeffff, RZ, 0xc0, !PT ;  /* 0xfffeffff0e0e7812 */ /* 0x000fe400078ec0ff */
[----:B0-----:R-:W-:-:S04]  /*78450*/  @!P2 IADD3 R34, P5, P6, R16, R20, R3 ;  /* 0x000000141022a210 */ /* 0x001fc80007ebe003 */
[----:B------:R-:W-:-:S05]  /*78460*/  @!P2 IADD3.X R35, R29, R21, R2, P5, P6 ;  /* 0x000000151d23a210 */ /* 0x000fca0002fec402 */
[----:B------:R-:W-:Y:S01]  /*78470*/  @!P2 STL.64 [R1+0xd8], R34 ;  /* 0x0000d8220100a387 */ /* 0x000fe20000100a00 */
        /* <DEDUP_REMOVED lines=17> */
[----:B------:R-:W-:Y:S04]  /*78590*/  STL [R1+0x14b4], R12 ;  /* 0x0014b40c01007387 */ /* 0x000fe80000100800 */
[----:B------:R-:W3:Y:S01]  /*785a0*/  LDL.LU R212, [R1+0xc1c] ;  /* 0x000c1c0001d47983 */ /* 0x000ee20000300800 */
[----:B------:R-:W-:Y:S02]  /*785b0*/  ISETP.LT.OR P6, PT, R27, 0x189, !P1 ;  /* 0x000001891b00780c */ /* 0x000fe40004fc1670 */
[----:B------:R-:W-:Y:S02]  /*785c0*/  LOP3.LUT R14, R14, 0xffffdfff, RZ, 0xc0, !PT ;  /* 0xffffdfff0e0e7812 */ /* 0x000fe400078ec0ff */
[----:B------:R-:W-:Y:S02]  /*785d0*/  F2FP.SATFINITE.E4M3.F32.PACK_AB_MERGE_C R19, RZ, R19, RZ ;  /* 0x00000013ff13723e */ /* 0x000fe400048070ff */
[----:B------:R-:W-:-:S02]  /*785e0*/  @P2 LOP3.LUT R14, R14, 0x2000, RZ, 0xfc, !PT ;  /* 0x000020000e0e2812 */ /* 0x000fc400078efcff */
[----:B------:R-:W-:Y:S01]  /*785f0*/  LOP3.LUT P2, RZ, R12, 0x1, RZ, 0xc0, !PT ;  /* 0x000000010cff7812 */ /* 0x000fe2000784c0ff */
[----:B------:R4:W-:Y:S04]  /*78600*/  @!P4 STG.E.U8 desc[UR26][R22.64+0xb9], R19 ;  /* 0x0000b9131600c986 */ /* 0x0009e8000c10111a */
[----:B------:R-:W0:Y:S01]  /*78610*/  @!P6 LDC.64 R20, c[0x0][0x5c0] ;  /* 0x00017000ff14eb82 */ /* 0x000e220000000a00 */
[----:B----4-:R-:W-:-:S05]  /*78620*/  FMUL R19, R214, UR8 ;  /* 0x00000008d6137c20 */ /* 0x010fca0008400000 */
[----:B------:R-:W-:-:S05]  /*78630*/  F2FP.SATFINITE.E4M3.F32.PACK_AB_MERGE_C R19, RZ, R19, RZ ;  /* 0x00000013ff13723e */ /* 0x000fca00048070ff */
[----:B------:R-:W-:Y:S01]  /*78640*/  @!P2 STG.E.U8 desc[UR26][R84.64+0xc0], R19 ;  /* 0x0000c0135400a986 */ /* 0x000fe2000c10111a */
[----:B------:R-:W-:Y:S02]  /*78650*/  ISETP.LT.OR P2, PT, R27, 0x18a, !P1 ;  /* 0x0000018a1b00780c */ /* 0x000fe40004f41670 */
[----:B0-----:R-:W-:-:S04]  /*78660*/  @!P6 IADD3 R24, P4, P5, R16, R20, R3 ;  /* 0x000000141018e210 */ /* 0x001fc80007d9e003 */
[----:B------:R-:W-:-:S07]  /*78670*/  @!P6 IADD3.X R25, R29, R21, R2, P4, P5 ;  /* 0x000000151d19e210 */ /* 0x000fce00027ea402 */
[----:B------:R-:W0:Y:S01]  /*78680*/  @!P2 LDC.64 R20, c[0x0][0x5c0] ;  /* 0x00017000ff14ab82 */ /* 0x000e220000000a00 */
[----:B------:R-:W-:Y:S01]  /*78690*/  LOP3.LUT R0, R0, 0xf7ffffff, RZ, 0xc0, !PT ;  /* 0xf7ffffff00007812 */ /* 0x000fe200078ec0ff */
[----:B------:R-:W-:Y:S03]  /*786a0*/  @!P6 STL.64 [R1+0x88], R24 ;  /* 0x000088180100e387 */ /* 0x000fe60000100a00 */
[----:B------:R-:W-:Y:S02]  /*786b0*/  @P2 LOP3.LUT R0, R0, 0x8000000, RZ, 0xfc, !PT ;  /* 0x0800000000002812 */ /* 0x000fe400078efcff */
[----:B0-----:R-:W-:-:S04]  /*786c0*/  @!P2 IADD3 R22, P4, P5, R16, R20, R3 ;  /* 0x000000141016a210 */ /* 0x001fc80007d9e003 */
[----:B------:R-:W-:Y:S02]  /*786d0*/  @!P2 IADD3.X R23, R29, R21, R2, P4, P5 ;  /* 0x000000151d17a210 */ /* 0x000fe400027ea402 */
[----:B------:R-:W-:-:S03]  /*786e0*/  ISETP.LT.OR P4, PT, R27, 0xc1, !P0 ;  /* 0x000000c11b00780c */ /* 0x000fc60004781670 */
[----:B------:R0:W-:Y:S01]  /*786f0*/  @!P2 STL.64 [R1+0x30], R22 ;  /* 0x000030160100a387 */ /* 0x0001e20000100a00 */
[----:B------:R-:W-:Y:S02]  /*78700*/  LOP3.LUT P2, RZ, R0, 0x1000, RZ, 0xc0, !PT ;  /* 0x0000100000ff7812 */ /* 0x000fe4000784c0ff */
[----:B------:R-:W-:-:S07]  /*78710*/  LOP3.LUT R17, R17, 0x7fffffff, RZ, 0xc0, !PT ;  /* 0x7fffffff11117812 */ /* 0x000fce00078ec0ff */
[----:B0-----:R-:W0:Y:S01]  /*78720*/  @!P4 LDC.64 R22, c[0x0][0x5c0] ;  /* 0x00017000ff16cb82 */ /* 0x001e220000000a00 */
[----:B------:R-:W-:-:S03]  /*78730*/  LOP3.LUT P3, RZ, R8, 0x4000000, RZ, 0xc0, !PT ;  /* 0x0400000008ff7812 */ /* 0x000fc6000786c0ff */
[----:B------:R-:W-:Y:S02]  /*78740*/  @P2 LOP3.LUT R17, R17, 0x80000000, RZ, 0xfc, !PT ;  /* 0x8000000011112812 */ /* 0x000fe400078efcff */
[----:B------:R-:W-:Y:S02]  /*78750*/  ISETP.LT.OR P2, PT, R27, 0x191, !P1 ;  /* 0x000001911b00780c */ /* 0x000fe40004f41670 */
[----:B------:R-:W-:-:S04]  /*78760*/  LOP3.LUT R14, R14, 0xfff7ffff, RZ, 0xc0, !PT ;  /* 0xfff7ffff0e0e7812 */ /* 0x000fc800078ec0ff */
[----:B------:R-:W-:Y:S02]  /*78770*/  @P6 LOP3.LUT R14, R14, 0x80000, RZ, 0xfc, !PT ;  /* 0x000800000e0e6812 */ /* 0x000fe400078efcff */
[----:B------:R-:W-:-:S04]  /*78780*/  @!P4 IADD3 R20, P5, P6, R3, R16, R5 ;  /* 0x000000100314c210 */ /* 0x000fc80007ebe005 */
[----:B------:R-:W-:Y:S01]  /*78790*/  @!P4 IADD3.X R24, R2, R29, R4, P5, P6 ;  /* 0x0000001d0218c210 */ /* 0x000fe20002fec404 */
[----:B--2---:R-:W-:Y:S02]  /*787a0*/  FMUL R19, R213, UR8 ;  /* 0x00000008d5137c20 */ /* 0x004fe40008400000 */
[----:B------:R-:W2:Y:S03]  /*787b0*/  LDL.LU R213, [R1+0xc20] ;  /* 0x000c200001d57983 */ /* 0x000ea60000300800 */
[----:B------:R-:W-:Y:S01]  /*787c0*/  F2FP.SATFINITE.E4M3.F32.PACK_AB_MERGE_C R19, RZ, R19, RZ ;  /* 0x00000013ff13723e */ /* 0x000fe200048070ff */
[----:B------:R-:W4:Y:S04]  /*787d0*/  LDL.LU R214, [R1+0xc24] ;  /* 0x000c240001d67983 */ /* 0x000f280000300800 */
[----:B------:R3:W-:Y:S01]  /*787e0*/  @!P3 STG.E.U8 desc[UR26][R144.64+0xc1], R19 ;  /* 0x0000c1139000b986 */ /* 0x0007e2000c10111a */
[----:B0-----:R-:W-:-:S02]  /*787f0*/  @!P4 IADD3 R22, P3, R20, R22, RZ ;  /* 0x000000161416c210 */ /* 0x001fc40007f7e0ff */
        /* <DEDUP_REMOVED lines=11> */
[----:B0-----:R-:W-:Y:S02]  /*788b0*/  @!P4 IADD3 R22, P5, P6, R3, R16, R5 ;  /* 0x000000100316c210 */ /* 0x001fe40007ebe005 */
[----:B------:R-:W-:Y:S02]  /*788c0*/  LOP3.LUT R14, R14, 0xff7fffff, RZ, 0xc0, !PT ;  /* 0xff7fffff0e0e7812 */ /* 0x000fe400078ec0ff */
[----:B------:R-:W-:Y:S02]  /*788d0*/  @!P4 IADD3.X R19, R2, R29, R4, P5, P6 ;  /* 0x0000001d0213c210 */ /* 0x000fe40002fec404 */
[----:B------:R-:W-:Y:S02]  /*788e0*/  @P2 LOP3.LUT R14, R14, 0x800000, RZ, 0xfc, !PT ;  /* 0x008000000e0e2812 */ /* 0x000fe400078efcff */
[----:B------:R-:W-:Y:S02]  /*788f0*/  ISETP.LT.OR P2, PT, R27, 0x192, !P1 ;  /* 0x000001921b00780c */ /* 0x000fe40004f41670 */
[----:B-1----:R-:W-:-:S05]  /*78900*/  @!P4 IADD3 R22, P5, R22, R20, RZ ;  /* 0x000000141616c210 */ /* 0x002fca0007fbe0ff */
[----:B------:R-:W-:-:S06]  /*78910*/  @!P4 IMAD.X R23, R19, 0x1, R21, P5 ;  /* 0x000000011317c824 */ /* 0x000fcc00028e0615 */
[----:B------:R-:W0:Y:S01]  /*78920*/  @!P2 LDC.64 R20, c[0x0][0x5c0] ;  /* 0x00017000ff14ab82 */ /* 0x000e220000000a00 */
[----:B------:R-:W-:-:S04]  /*78930*/  LOP3.LUT R14, R14, 0xffefffff, RZ, 0xc0, !PT ;  /* 0xffefffff0e0e7812 */ /* 0x000fc800078ec0ff */
[----:B------:R-:W-:Y:S02]  /*78940*/  @P2 LOP3.LUT R14, R14, 0x100000, RZ, 0xfc, !PT ;  /* 0x001000000e0e2812 */ /* 0x000fe400078efcff */
[----:B0-----:R-:W-:-:S04]  /*78950*/  @!P2 IADD3 R218, P5, P6, R16, R20, R3 ;  /* 0x0000001410daa210 */ /* 0x001fc80007ebe003 */
[----:B------:R-:W-:Y:S02]  /*78960*/  @!P2 IADD3.X R219, R29, R21, R2, P5, P6 ;  /* 0x000000151ddba210 */ /* 0x000fe40002fec402 */
[----:B------:R-:W-:Y:S01]  /*78970*/  LOP3.LUT P2, RZ, R17, 0x80000000, RZ, 0xc0, !PT ;  /* 0x8000000011ff7812 */ /* 0x000fe2000784c0ff */
[----:B--2---:R-:W-:Y:S02]  /*78980*/  FMUL R19, R213, UR8 ;  /* 0x00000008d5137c20 */ /* 0x004fe40008400000 */
[----:B------:R-:W2:Y:S03]  /*78990*/  LDL.LU R213, [R1+0xc2c] ;  /* 0x000c2c0001d57983 */ /* 0x000ea60000300800 */
[----:B------:R-:W-:-:S05]  /*789a0*/  F2FP.SATFINITE.E4M3.F32.PACK_AB_MERGE_C R19, RZ, R19, RZ ;  /* 0x00000013ff13723e */ /* 0x000fca00048070ff */
[----:B------:R4:W-:Y:S02]  /*789b0*/  @!P4 STG.E.U8 desc[UR26][R22.64+0xc1], R19 ;  /* 0x0000c1131600c986 */ /* 0x0009e4000c10111a */
[----:B----4-:R-:W-:-:S05]  /*789c0*/  FMUL R19, R214, UR8 ;  /* 0x00000008d6137c20 */ /* 0x010fca0008400000 */
[----:B------:R-:W-:-:S05]  /*789d0*/  F2FP.SATFINITE.E4M3.F32.PACK_AB_MERGE_C R19, RZ, R19, RZ ;  /* 0x00000013ff13723e */ /* 0x000fca00048070ff */
[----:B------:R3:W-:Y:S02]  /*789e0*/  @!P2 STG.E.U8 desc[UR26][R146.64+0xc8], R19 ;  /* 0x0000c8139200a986 */ /* 0x0007e4000c10111a */
[----:B---3--:R-:W-:Y:S02]  /*789f0*/  FMUL R19, R212, UR8 ;  /* 0x00000008d4137c20 */ /* 0x008fe40008400000 */
[----:B------:R-:W3:Y:S01]  /*78a00*/  LDL.LU R212, [R1+0xc30] ;  /* 0x000c300001d47983 */ /* 0x000ee20000300800 */
[C---:B------:R-:W-:Y:S02]  /*78a10*/  ISETP.LT.OR P6, PT, R27.reuse, 0x199, !P1 ;  /* 0x000001991b00780c */ /* 0x040fe40004fc1670 */
[----:B------:R-:W-:Y:S01]  /*78a20*/  ISETP.LT.OR P2, PT, R27, 0x19a, !P1 ;  /* 0x0000019a1b00780c */ /* 0x000fe20004f41670 */
[----:B------:R-:W4:Y:S10]  /*78a30*/  LDL.LU R214, [R1+0xc34] ;  /* 0x000c340001d67983 */ /* 0x000f340000300800 */
[----:B------:R-:W0:Y:S02]  /*78a40*/  @!P6 LDC.64 R20, c[0x0][0x5c0] ;  /* 0x00017000ff14eb82 */ /* 0x000e240000000a00 */
[----:B0-----:R-:W-:-:S04]  /*78a50*/  @!P6 IADD3 R230, P4, P5, R16, R20, R3 ;  /* 0x0000001410e6e210 */ /* 0x001fc80007d9e003 */
[----:B------:R-:W-:Y:S02]  /*78a60*/  @!P6 IADD3.X R231, R29, R21, R2, P4, P5 ;  /* 0x000000151de7e210 */ /* 0x000fe400027ea402 */
        /* <DEDUP_REMOVED lines=19> */
[----:B------:R-:W0:Y:S03]  /*78ba0*/  @!P2 LDC.64 R20, c[0x0][0x5c0] ;  /* 0x00017000ff14ab82 */ /* 0x000e260000000a00 */
[----:B------:R-:W-:Y:S01]  /*78bb0*/  @!P4 IMAD.X R23, R24, 0x1, R23, P3 ;  /* 0x000000011817c824 */ /* 0x000fe200018e0617 */
[----:B0-----:R-:W-:-:S04]  /*78bc0*/  @!P2 IADD3 R226, P5, P6, R16, R20, R3 ;  /* 0x0000001410e2a210 */ /* 0x001fc80007ebe003 */
[----:B------:R-:W-:Y:S01]  /*78bd0*/  @!P2 IADD3.X R227, R29, R21, R2, P5, P6 ;  /* 0x000000151de3a210 */ /* 0x000fe20002fec402 */
        /* <DEDUP_REMOVED lines=10> */
[----:B---3--:R-:W-:Y:S02]  /*78c80*/  FMUL R19, R212, UR8 ;  /* 0x00000008d4137c20 */ /* 0x008fe40008400000 */
[----:B------:R-:W3:Y:S01]  /*78c90*/  LDL.LU R212, [R1+0xc3c] ;  /* 0x000c3c0001d47983 */ /* 0x000ee20000300800 */
[----:B------:R-:W-:-:S04]  /*78ca0*/  LOP3.LUT R14, R14, 0xbfffffff, RZ, 0xc0, !PT ;  /* 0xbfffffff0e0e7812 */ /* 0x000fc800078ec0ff */
[----:B------:R-:W-:Y:S02]  /*78cb0*/  @P2 LOP3.LUT R14, R14, 0x40000000, RZ, 0xfc, !PT ;  /* 0x400000000e0e2812 */ /* 0x000fe400078efcff */
[----:B------:R-:W-:-:S13]  /*78cc0*/  ISETP.LT.OR P2, PT, R27, 0x1a2, !P1 ;  /* 0x000001a21b00780c */ /* 0x000fda0004f41670 */
[----:B------:R-:W0:Y:S01]  /*78cd0*/  @!P2 LDC.64 R20, c[0x0][0x5c0] ;  /* 0x00017000ff14ab82 */ /* 0x000e220000000a00 */
[----:B------:R-:W-:Y:S02]  /*78ce0*/  LOP3.LUT R14, R14, 0xf7ffffff, RZ, 0xc0, !PT ;  /* 0xf7ffffff0e0e7812 */ /* 0x000fe400078ec0ff */
[----:B------:R-:W-:Y:S02]  /*78cf0*/  F2FP.SATFINITE.E4M3.F32.PACK_AB_MERGE_C R19, RZ, R19, RZ ;  /* 0x00000013ff13723e */ /* 0x000fe400048070ff */
[----:B------:R-:W-:-:S03]  /*78d00*/  @P2 LOP3.LUT R14, R14, 0x8000000, RZ, 0xfc, !PT ;  /* 0x080000000e0e2812 */ /* 0x000fc600078efcff */
[----:B------:R4:W-:Y:S01]  /*78d10*/  @!P4 STG.E.U8 desc[UR26][R22.64+0xc9], R19 ;  /* 0x0000c9131600c986 */ /* 0x0009e2000c10111a */
[----:B0-----:R-:W-:-:S04]  /*78d20*/  @!P2 IADD3 R128, P5, P6, R16, R20, R3 ;  /* 0x000000141080a210 */ /* 0x001fc80007ebe003 */
[----:B------:R-:W-:Y:S02]  /*78d30*/  @!P2 IADD3.X R129, R29, R21, R2, P5, P6 ;  /* 0x000000151d81a210 */ /* 0x000fe40002fec402 */
[----:B------:R-:W-:Y:S01]  /*78d40*/  LOP3.LUT P2, RZ, R17, 0x40000000, RZ, 0xc0, !PT ;  /* 0x4000000011ff7812 */ /* 0x000fe2000784c0ff */
[----:B----4-:R-:W-:Y:S02]  /*78d50*/  FMUL R19, R214, UR8 ;  /* 0x00000008d6137c20 */ /* 0x010fe40008400000 */
[----:B------:R-:W4:Y:S03]  /*78d60*/  LDL.LU R214, [R1+0xc40] ;  /* 0x000c400001d67983 */ /* 0x000f260000300800 */
[----:B------:R-:W-:Y:S02]  /*78d70*/  F2FP.SATFINITE.E4M3.F32.PACK_AB_MERGE_C R19, RZ, R19, RZ ;  /* 0x00000013ff13723e */ /* 0x000fe400048070ff */
[----:B------:R-:W-:-:S05]  /*78d80*/  LOP3.LUT P3, RZ, R8, 0x10000000, RZ, 0xc0, !PT ;  /* 0x1000000008ff7812 */ /* 0x000fca000786c0ff */
[----:B------:R2:W-:Y:S01]  /*78d90*/  @!P2 STG.E.U8 desc[UR26][R88.64+0xd0], R19 ;  /* 0x0000d0135800a986 */ /* 0x0005e2000c10111a */
[----:B------:R-:W-:-:S13]  /*78da0*/  ISETP.LT.OR P6, PT, R27, 0x1a9, !P1 ;  /* 0x000001a91b00780c */ /* 0x000fda0004fc1670 */
[----:B------:R-:W0:Y:S01]  /*78db0*/  @!P6 LDC.64 R20, c[0x0][0x5c0] ;  /* 0x00017000ff14eb82 */ /* 0x000e220000000a00 */
[----:B--2---:R-:W-:Y:S02]  /*78dc0*/  FMUL R19, R213, UR8 ;  /* 0x00000008d5137c20 */ /* 0x004fe40008400000 */
[----:B------:R-:W2:Y:S03]  /*78dd0*/  LDL.LU R213, [R1+0xc44] ;  /* 0x000c440001d57983 */ /* 0x000ea60000300800 */
[----:B------:R-:W-:-:S05]  /*78de0*/  F2FP.SATFINITE.E4M3.F32.PACK_AB_MERGE_C R19, RZ, R19, RZ ;  /* 0x00000013ff13723e */ /* 0x000fca00048070ff */
[----:B------:R3:W-:Y:S02]  /*78df0*/  @!P3 STG.E.U8 desc[UR26][R148.64+0xd1], R19 ;  /* 0x0000d1139400b986 */ /* 0x0007e4000c10111a */
[----:B---3--:R-:W-:Y:S02]  /*78e00*/  FMUL R19, R212, UR8 ;  /* 0x00000008d4137c20 */ /* 0x008fe40008400000 */
[----:B------:R-:W3:Y:S04]  /*78e10*/  LDL.LU R212, [R1+0xc48] ;  /* 0x000c480001d47983 */ /* 0x000ee80000300800 */
[----:B------:R-:W3:Y:S01]  /*78e20*/  LDL.LU R222, [R1+0xc4c] ;  /* 0x000c4c0001de7983 */ /* 0x000ee20000300800 */
[----:B------:R-:W-:Y:S02]  /*78e30*/  ISETP.LT.OR P2, PT, R27, 0x1aa, !P1 ;  /* 0x000001aa1b00780c */ /* 0x000fe40004f41670 */
[----:B0-----:R-:W-:-:S04]  /*78e40*/  @!P6 IADD3 R142, P4, P5, R16, R20, R3 ;  /* 0x00000014108ee210 */ /* 0x001fc80007d9e003 */
        /* <DEDUP_REMOVED lines=10> */
[----:B------:R-:W-:Y:S02]  /*78ef0*/  @P2 LOP3.LUT R17, R17, 0x20000000, RZ, 0xfc, !PT ;  /* 0x2000000011112812 */ /* 0x000fe400078efcff */
[----:B------:R-:W-:Y:S02]  /*78f00*/  ISETP.LT.OR P2, PT, R27, 0x1b1, !P1 ;  /* 0x000001b11b00780c */ /* 0x000fe40004f41670 */
[----:B------:R-:W-:-:S04]  /*78f10*/  LOP3.LUT R18, R18, 0xfffffffd, RZ, 0xc0, !PT ;  /* 0xfffffffd12127812 */ /* 0x000fc800078ec0ff */
[----:B------:R-:W-:Y:S02]  /*78f20*/  @P6 LOP3.LUT R18, R18, 0x2, RZ, 0xfc, !PT ;  /* 0x0000000212126812 */ /* 0x000fe400078efcff */
[----:B------:R-:W-:-:S04]  /*78f30*/  @!P4 IADD3 R20, P5, P6, R3, R16, R5 ;  /* 0x000000100314c210 */ /* 0x000fc80007ebe005 */
[----:B------:R-:W-:Y:S02]  /*78f40*/  @!P4 IADD3.X R24, R2, R29, R4, P5, P6 ;  /* 0x0000001d0218c210 */ /* 0x000fe40002fec404 */
[----:B0-----:R-:W-:Y:S02]  /*78f50*/  @!P4 IADD3 R22, P3, R20, R22, RZ ;  /* 0x000000161416c210 */ /* 0x001fe40007f7e0ff */
[----:B------:R-:W0:Y:S01]  /*78f60*/  @!P2 LDC.64 R20, c[0x0][0x5c0] ;  /* 0x00017000ff14ab82 */ /* 0x000e220000000a00 */
[----:B------:R-:W-:Y:S02]  /*78f70*/  F2FP.SATFINITE.E4M3.F32.PACK_AB_MERGE_C R19, RZ, R19, RZ ;  /* 0x00000013ff13723e */ /* 0x000fe400048070ff */
        /* <DEDUP_REMOVED lines=14> */
[----:B----4-:R-:W-:Y:S01]  /*79060*/  FMUL R19, R214, UR8 ;  /* 0x00000008d6137c20 */ /* 0x010fe20008400000 */
[----:B------:R-:W-:-:S04]  /*79070*/  LOP3.LUT R18, R18, 0xfffffffb, RZ, 0xc0, !PT ;  /* 0xfffffffb12127812 */ /* 0x000fc800078ec0ff */
[----:B------:R-:W-:Y:S02]  /*79080*/  F2FP.SATFINITE.E4M3.F32.PACK_AB_MERGE_C R19, RZ, R19, RZ ;  /* 0x00000013ff13723e */ /* 0x000fe400048070ff */
[----:B------:R-:W-:-:S03]  /*79090*/  @P2 LOP3.LUT R18, R18, 0x4, RZ, 0xfc, !PT ;  /* 0x0000000412122812 */ /* 0x000fc600078efcff */
[----:B------:R2:W-:Y:S01]  /*790a0*/  @!P4 STG.E.U8 desc[UR26][R22.64+0xd1], R19 ;  /* 0x0000d1131600c986 */ /* 0x0005e2000c10111a */
[----:B0-----:R-:W-:-:S04]  /*790b0*/  @!P2 IADD3 R126, P5, P6, R16, R20, R3 ;  /* 0x00000014107ea210 */ /* 0x001fc80007ebe003 */
[----:B------:R-:W-:Y:S02]  /*790c0*/  @!P2 IADD3.X R127, R29, R21, R2, P5, P6 ;  /* 0x000000151d7fa210 */ /* 0x000fe40002fec402 */
[----:B------:R-:W-:Y:S01]  /*790d0*/  LOP3.LUT P2, RZ, R17, 0x20000000, RZ, 0xc0, !PT ;  /* 0x2000000011ff7812 */ /* 0x000fe2000784c0ff */
[----:B--2---:R-:W-:Y:S02]  /*790e0*/  FMUL R19, R213, UR8 ;  /* 0x00000008d5137c20 */ /* 0x004fe40008400000 */
[----:B------:R-:W2:Y:S03]  /*790f0*/  LDL.LU R213, [R1+0xc50] ;  /* 0x000c500001d57983 */ /* 0x000ea60000300800 */
[----:B------:R-:W-:-:S07]  /*79100*/  F2FP.SATFINITE.E4M3.F32.PACK_AB_MERGE_C R19, RZ, R19, RZ ;  /* 0x00000013ff13723e */ /* 0x000fce00048070ff */
[----:B------:R3:W-:Y:S01]  /*79110*/  @!P2 STG.E.U8 desc[UR26][R150.64+0xd8], R19 ;  /* 0x0000d8139600a986 */ /* 0x0007e2000c10111a */
[----:B------:R-:W-:Y:S01]  /*79120*/  LOP3.LUT P3, RZ, R8, 0x20000000, RZ, 0xc0, !PT ;  /* 0x2000000008ff7812 */ /* 0x000fe2000786c0ff */
[----:B---3--:R-:W-:Y:S02]  /*79130*/  FMUL R19, R212, UR8 ;  /* 0x00000008d4137c20 */ /* 0x008fe40008400000 */
[----:B------:R-:W3:Y:S03]  /*79140*/  LDL.LU R212, [R1+0xc54] ;  /* 0x000c540001d47983 */ /* 0x000ee60000300800 */
[----:B------:R-:W-:-:S07]  /*79150*/  F2FP.SATFINITE.E4M3.F32.PACK_AB_MERGE_C R19, RZ, R19, RZ ;  /* 0x00000013ff13723e */ /* 0x000fce00048070ff */
[----:B------:R0:W-:Y:S01]  /*79160*/  @!P3 STG.E.U8 desc[UR26][R94.64+0xd9], R19 ;  /* 0x0000d9135e00b986 */ /* 0x0001e2000c10111a */
[C---:B------:R-:W-:Y:S01]  /*79170*/  ISETP.LT.OR P6, PT, R27.reuse, 0x1b9, !P1 ;  /* 0x000001b91b00780c */ /* 0x040fe20004fc1670 */
[----:B0-----:R-:W-:Y:S02]  /*79180*/  FMUL R19, R222, UR8 ;  /* 0x00000008de137c20 */ /* 0x001fe40008400000 */
[----:B------:R-:W4:Y:S10]  /*79190*/  LDL.LU R222, [R1+0xc58] ;  /* 0x000c580001de7983 */ /* 0x000f340000300800 */
[----:B------:R-:W0:Y:S01]  /*791a0*/  @!P6 LDC.64 R20, c[0x0][0x5c0] ;  /* 0x00017000ff14eb82 */ /* 0x000e220000000a00 */
[----:B------:R-:W-:Y:S01]  /*791b0*/  ISETP.LT.OR P2, PT, R27, 0x1ba, !P1 ;  /* 0x000001ba1b00780c */ /* 0x000fe20004f41670 */
[----:B------:R-:W4:Y:S01]  /*791c0*/  LDL.LU R234, [R1+0xc5c] ;  /* 0x000c5c0001ea7983 */ /* 0x000f220000300800 */
[----:B------:R-:W-:-:S02]  /*791d0*/  LOP3.LUT R18, R18, 0xfffffdff, RZ, 0xc0, !PT ;  /* 0xfffffdff12127812 */ /* 0x000fc400078ec0ff */
[----:B------:R-:W-:Y:S01]  /*791e0*/  LOP3.LUT R17, R17, 0xefffffff, RZ, 0xc0, !PT ;  /* 0xefffffff11117812 */ /* 0x000fe200078ec0ff */
[----:B------:R-:W4:Y:S01]  /*791f0*/  LDL.LU R223, [R1+0xc60] ;  /* 0x000c600001df7983 */ /* 0x000f220000300800 */
[----:B0-----:R-:W-:-:S04]  /*79200*/  @!P6 IADD3 R214, P4, P5, R16, R20, R3 ;  /* 0x0000001410d6e210 */ /* 0x001fc80007d9e003 */
[----:B------:R-:W-:-:S03]  /*79210*/  @!P6 IADD3.X R215, R29, R21, R2, P4, P5 ;  /* 0x000000151dd7e210 */ /* 0x000fc600027ea402 */
[----:B------:R-:W0:Y:S01]  /*79220*/  @!P2 LDC.64 R20, c[0x0][0x5c0] ;  /* 0x00017000ff14ab82 */ /* 0x000e220000000a00 */
[----:B------:R-:W-:-:S04]  /*79230*/  @P6 LOP3.LUT R18, R18, 0x200, RZ, 0xfc, !PT ;  /* 0x0000020012126812 */ /* 0x000fc800078efcff */
[----:B------:R-:W-:-:S04]  /*79240*/  LOP3.LUT R18, R18, 0xfffffeff, RZ, 0xc0, !PT ;  /* 0xfffffeff12127812 */ /* 0x000fc800078ec0ff */
[----:B------:R-:W-:Y:S02]  /*79250*/  @P2 LOP3.LUT R18, R18, 0x100, RZ, 0xfc, !PT ;  /* 0x0000010012122812 */ /* 0x000fe400078efcff */
[----:B0-----:R-:W-:-:S04]  /*79260*/  @!P2 IADD3 R140, P4, P5, R16, R20, R3 ;  /* 0x00000014108ca210 */ /* 0x001fc80007d9e003 */
[----:B------:R-:W-:Y:S02]  /*79270*/  @!P2 IADD3.X R141, R29, R21, R2, P4, P5 ;  /* 0x000000151d8da210 */ /* 0x000fe400027ea402 */
[----:B------:R-:W-:Y:S02]  /*79280*/  ISETP.LT.OR P4, PT, R27, 0xd9, !P0 ;  /* 0x000000d91b00780c */ /* 0x000fe40004781670 */
[----:B------:R-:W-:-:S11]  /*79290*/  LOP3.LUT P2, RZ, R0, 0x20000000, RZ, 0xc0, !PT ;  /* 0x2000000000ff7812 */ /* 0x000fd6000784c0ff */
[----:B------:R-:W0:Y:S02]  /*792a0*/  @!P4 LDC.64 R22, c[0x0][0x5c0] ;  /* 0x00017000ff16cb82 */ /* 0x000e240000000a00 */
[----:B------:R-:W-:Y:S02]  /*792b0*/  @P2 LOP3.LUT R17, R17, 0x10000000, RZ, 0xfc, !PT ;  /* 0x1000000011112812 */ /* 0x000fe400078efcff */
[----:B------:R-:W-:Y:S02]  /*792c0*/  ISETP.LT.OR P2, PT, R27, 0x1c1, !P1 ;  /* 0x000001c11b00780c */ /* 0x000fe40004f41670 */
[----:B------:R-:W-:-:S04]  /*792d0*/  @!P4 IADD3 R20, P5, P6, R3, R16, R5 ;  /* 0x000000100314c210 */ /* 0x000fc80007ebe005 */
[----:B------:R-:W-:Y:S02]  /*792e0*/  @!P4 IADD3.X R24, R2, R29, R4, P5, P6 ;  /* 0x0000001d0218c210 */ /* 0x000fe40002fec404 */
[----:B------:R-:W-:Y:S02]  /*792f0*/  F2FP.SATFINITE.E4M3.F32.PACK_AB_MERGE_C R19, RZ, R19, RZ ;  /* 0x00000013ff13723e */ /* 0x000fe400048070ff */
[----:B0-----:R-:W-:-:S03]  /*79300*/  @!P4 IADD3 R22, P3, R20, R22, RZ ;  /* 0x000000161416c210 */ /* 0x001fc60007f7e0ff */
        /* <DEDUP_REMOVED lines=15> */
[----:B------:R-:W-:-:S04]  /*79400*/  LOP3.LUT R18, R18, 0xfffffbff, RZ, 0xc0, !PT ;  /* 0xfffffbff12127812 */ /* 0x000fc800078ec0ff */
[----:B------:R-:W-:Y:S02]  /*79410*/  @P2 LOP3.LUT R18, R18, 0x400, RZ, 0xfc, !PT ;  /* 0x0000040012122812 */ /* 0x000fe400078efcff */
[----:B0-----:R-:W-:-:S04]  /*79420*/  @!P2 IADD3 R132, P5, P6, R16, R20, R3 ;  /* 0x000000141084a210 */ /* 0x001fc80007ebe003 */
[----:B------:R-:W-:Y:S02]  /*79430*/  @!P2 IADD3.X R133, R29, R21, R2, P5, P6 ;  /* 0x000000151d85a210 */ /* 0x000fe40002fec402 */
[----:B------:R-:W-:Y:S01]  /*79440*/  ISETP.LT.OR P6, PT, R27, 0x1c9, !P1 ;  /* 0x000001c91b00780c */ /* 0x000fe20004fc1670 */
[----:B--2---:R-:W-:Y:S01]  /*79450*/  FMUL R19, R213, UR8 ;  /* 0x00000008d5137c20 */ /* 0x004fe20008400000 */
[----:B------:R-:W-:-:S04]  /*79460*/  LOP3.LUT P2, RZ, R17, 0x10000000, RZ, 0xc0, !PT ;  /* 0x1000000011ff7812 */ /* 0x000fc8000784c0ff */
[----:B------:R-:W-:-:S07]  /*79470*/  F2FP.SATFINITE.E4M3.F32.PACK_AB_MERGE_C R19, RZ, R19, RZ ;  /* 0x00000013ff13723e */ /* 0x000fce00048070ff */
[----:B------:R-:W0:Y:S01]  /*79480*/  @!P6 LDC.64 R20, c[0x0][0x5c0] ;  /* 0x00017000ff14eb82 */ /* 0x000e220000000a00 */
[----:B------:R3:W-:Y:S01]  /*79490*/  @!P4 STG.E.U8 desc[UR26][R22.64+0xd9], R19 ;  /* 0x0000d9131600c986 */ /* 0x0007e2000c10111a */
[----:B0-----:R-:W-:-:S04]  /*794a0*/  @!P6 IADD3 R224, P4, P5, R16, R20, R3 ;  /* 0x0000001410e0e210 */ /* 0x001fc80007d9e003 */
[----:B------:R-:W-:Y:S01]  /*794b0*/  @!P6 IADD3.X R225, R29, R21, R2, P4, P5 ;  /* 0x000000151de1e210 */ /* 0x000fe200027ea402 */
[----:B---3--:R-:W-:-:S05]  /*794c0*/  FMUL R19, R212, UR8 ;  /* 0x00000008d4137c20 */ /* 0x008fca0008400000 */
[----:B------:R-:W-:-:S05]  /*794d0*/  F2FP.SATFINITE.E4M3.F32.PACK_AB_MERGE_C R19, RZ, R19, RZ ;  /* 0x00000013ff13723e */ /* 0x000fca00048070ff */
[----:B------:R4:W-:Y:S01]  /*794e0*/  @!P2 STG.E.U8 desc[UR26][R92.64+0xe0], R19 ;  /* 0x0000e0135c00a986 */ /* 0x0009e2000c10111a */
[----:B------:R-:W-:-:S13]  /*794f0*/  ISETP.LT.OR P2, PT, R27, 0x1ca, !P1 ;  /* 0x000001ca1b00780c */ /* 0x000fda0004f41670 */
[----:B------:R-:W0:Y:S01]  /*79500*/  @!P2 LDC.64 R20, c[0x0][0x5c0] ;  /* 0x00017000ff14ab82 */ /* 0x000e220000000a00 */
[----:B------:R-:W-:-:S04]  /*79510*/  LOP3.LUT R18, R18, 0xfffdffff, RZ, 0xc0, !PT ;  /* 0xfffdffff12127812 */ /* 0x000fc800078ec0ff */
[----:B------:R-:W-:-:S04]  /*79520*/  @P6 LOP3.LUT R18, R18, 0x20000, RZ, 0xfc, !PT ;  /* 0x0002000012126812 */ /* 0x000fc800078efcff */
[----:B------:R-:W-:Y:S02]  /*79530*/  LOP3.LUT R18, R18, 0xfffeffff, RZ, 0xc0, !PT ;  /* 0xfffeffff12127812 */ /* 0x000fe400078ec0ff */
[----:B0-----:R-:W-:-:S04]  /*79540*/  @!P2 IADD3 R212, P4, P5, R16, R20, R3 ;  /* 0x0000001410d4a210 */ /* 0x001fc80007d9e003 */
[----:B------:R-:W-:Y:S02]  /*79550*/  @!P2 IADD3.X R213, R29, R21, R2, P4, P5 ;  /* 0x000000151dd5a210 */ /* 0x000fe400027ea402 */
[----:B------:R-:W-:Y:S02]  /*79560*/  ISETP.LT.OR P4, PT, R27, 0xe1, !P0 ;  /* 0x000000e11b00780c */ /* 0x000fe40004781670 */
[----:B------:R-:W-:Y:S02]  /*79570*/  @P2 LOP3.LUT R18, R18, 0x10000, RZ, 0xfc, !PT ;  /* 0x0001000012122812 */ /* 0x000fe400078efcff */
[----:B------:R-:W-:Y:S02]  /*79580*/  LOP3.LUT P2, RZ, R0, 0x20, RZ, 0xc0, !PT ;  /* 0x0000002000ff7812 */ /* 0x000fe4000784c0ff */
[----:B------:R-:W-:-:S07]  /*79590*/  LOP3.LUT R17, R17, 0xf7ffffff, RZ, 0xc0, !PT ;  /* 0xf7ffffff11117812 */ /* 0x000fce00078ec0ff */
[----:B------:R-:W0:Y:S01]  /*795a0*/  @!P4 LDC.64 R22, c[0x0][0x5c0] ;  /* 0x00017000ff16cb82 */ /* 0x000e220000000a00 */
[----:B------:R-:W-:Y:S01]  /*795b0*/  LOP3.LUT P3, RZ, R8, 0x40000000, RZ, 0xc0, !PT ;  /* 0x4000000008ff7812 */ /* 0x000fe2000786c0ff */
[----:B----4-:R-:W-:Y:S02]  /*795c0*/  FMUL R19, R222, UR8 ;  /* 0x00000008de137c20 */ /* 0x010fe40008400000 */
[----:B------:R-:W-:Y:S01]  /*795d0*/  @P2 LOP3.LUT R17, R17, 0x8000000, RZ, 0xfc, !PT ;  /* 0x0800000011112812 */ /* 0x000fe200078efcff */
[----:B------:R-:W2:Y:S01]  /*795e0*/  LDL.LU R222, [R1+0xc64] ;  /* 0x000c640001de7983 */ /* 0x000ea20000300800 */
[----:B------:R-:W-:Y:S02]  /*795f0*/  ISETP.LT.OR P2, PT, R27, 0x1d1, !P1 ;  /* 0x000001d11b00780c */ /* 0x000fe40004f41670 */
[----:B------:R-:W-:Y:S02]  /*79600*/  F2FP.SATFINITE.E4M3.F32.PACK_AB_MERGE_C R19, RZ, R19, RZ ;  /* 0x00000013ff13723e */ /* 0x000fe400048070ff */
[----:B------:R-:W-:-:S04]  /*79610*/  @!P4 IADD3 R20, P5, P6, R3, R16, R5 ;  /* 0x000000100314c210 */ /* 0x000fc80007ebe005 */
[----:B------:R1:W-:Y:S01]  /*79620*/  @!P3 STG.E.U8 desc[UR26][R152.64+0xe1], R19 ;  /* 0x0000e1139800b986 */ /* 0x0003e2000c10111a */
[----:B0-----:R-:W-:-:S04]  /*79630*/  @!P4 IADD3 R22, P3, R20, R22, RZ ;  /* 0x000000161416c210 */ /* 0x001fc80007f7e0ff */
[----:B------:R-:W0:Y:S01]  /*79640*/  @!P2 LDC.64 R20, c[0x0][0x5c0] ;  /* 0x00017000ff14ab82 */ /* 0x000e220000000a00 */
[----:B------:R-:W-:Y:S01]  /*79650*/  @!P4 IADD3.X R24, R2, R29, R4, P5, P6 ;  /* 0x0000001d0218c210 */ /* 0x000fe20002fec404 */
[----:B-1----:R-:W-:Y:S01]  /*79660*/  FMUL R19, R234, UR8 ;  /* 0x00000008ea137c20 */ /* 0x002fe20008400000 */
[----:B0-----:R-:W-:-:S04]  /*79670*/  @!P2 IADD3 R34, P5, P6, R16, R20, R3 ;  /* 0x000000141022a210 */ /* 0x001fc80007ebe003 */
[----:B------:R-:W-:-:S05]  /*79680*/  @!P2 IADD3.X R35, R29, R21, R2, P5, P6 ;  /* 0x000000151d23a210 */ /* 0x000fca0002fec402 */
[----:B------:R-:W-:Y:S04]  /*79690*/  @!P2 STL.64 [R1+0x10], R34 ;  /* 0x000010220100a387 */ /* 0x000fe80000100a00 */
        /* <DEDUP_REMOVED lines=16> */
[----:B------:R-:W-:-:S13]  /*797a0*/  ISETP.LT.OR P6, PT, R27, 0x1d9, !P1 ;  /* 0x000001d91b00780c */ /* 0x000fda0004fc1670 */
[----:B------:R-:W0:Y:S01]  /*797b0*/  @!P6 LDC.64 R20, c[0x0][0x5c0] ;  /* 0x00017000ff14eb82 */ /* 0x000e220000000a00 */
[----:B------:R-:W-:-:S05]  /*797c0*/  FMUL R19, R223, UR8 ;  /* 0x00000008df137c20 */ /* 0x000fca0008400000 */
[----:B------:R-:W-:-:S05]  /*797d0*/  F2FP.SATFINITE.E4M3.F32.PACK_AB_MERGE_C R19, RZ, R19, RZ ;  /* 0x00000013ff13723e */ /* 0x000fca00048070ff */
[----:B------:R-:W-:Y:S01]  /*797e0*/  @!P4 STG.E.U8 desc[UR26][R22.64+0xe1], R19 ;  /* 0x0000e1131600c986 */ /* 0x000fe2000c10111a */
[----:B0-----:R-:W-:-:S04]  /*797f0*/  @!P6 IADD3 R24, P4, P5, R16, R20, R3 ;  /* 0x000000141018e210 */ /* 0x001fc80007d9e003 */
[----:B------:R-:W-:-:S05]  /*79800*/  @!P6 IADD3.X R25, R29, R21, R2, P4, P5 ;  /* 0x000000151d19e210 */ /* 0x000fca00027ea402 */
[----:B------:R0:W-:Y:S04]  /*79810*/  @!P6 STL.64 [R1], R24 ;  /* 0x000000180100e387 */ /* 0x0001e80000100a00 */
[----:B0-----:R-:W4:Y:S04]  /*79820*/  LDL.LU R25, [R1+0xc6c] ;  /* 0x000c6c0001197983 */ /* 0x001f280000300800 */
[----:B------:R-:W4:Y:S01]  /*79830*/  LDL.LU R235, [R1+0xc70] ;  /* 0x000c700001eb7983 */ /* 0x000f220000300800 */
[----:B------:R-:W-:-:S04]  /*79840*/  LOP3.LUT R18, R18, 0xfffbffff, RZ, 0xc0, !PT ;  /* 0xfffbffff12127812 */ /* 0x000fc800078ec0ff */
[----:B------:R-:W-:Y:S02]  /*79850*/  @P2 LOP3.LUT R18, R18, 0x40000, RZ, 0xfc, !PT ;  /* 0x0004000012122812 */ /* 0x000fe400078efcff */
[----:B------:R-:W-:Y:S01]  /*79860*/  LOP3.LUT P2, RZ, R17, 0x8000000, RZ, 0xc0, !PT ;  /* 0x0800000011ff7812 */ /* 0x000fe2000784c0ff */
[----:B--2---:R-:W-:-:S05]  /*79870*/  FMUL R19, R222, UR8 ;  /* 0x00000008de137c20 */ /* 0x004fca0008400000 */
[----:B------:R-:W-:-:S07]  /*79880*/  F2FP.SATFINITE.E4M3.F32.PACK_AB_MERGE_C R19, RZ, R19, RZ ;  /* 0x00000013ff13723e */ /* 0x000fce00048070ff */
[----:B------:R3:W-:Y:S02]  /*79890*/  @!P2 STG.E.U8 desc[UR26][R154.64+0xe8], R19 ;  /* 0x0000e8139a00a986 */ /* 0x0007e4000c10111a */
[----:B---3--:R-:W-:Y:S02]  /*798a0*/  FMUL R19, R234, UR8 ;  /* 0x00000008ea137c20 */ /* 0x008fe40008400000 */
[----:B------:R-:W2:Y:S01]  /*798b0*/  LDL.LU R234, [R1+0xc74] ;  /* 0x000c740001ea7983 */ /* 0x000ea20000300800 */
[----:B------:R-:W-:-:S13]  /*798c0*/  ISETP.LT.OR P2, PT, R27, 0x1da, !P1 ;  /* 0x000001da1b00780c */ /* 0x000fda0004f41670 */
        /* <DEDUP_REMOVED lines=17> */
[----:B0-----:R-:W-:Y:S02]  /*799e0*/  @!P4 IADD3 R22, P3, R20, R22, RZ ;  /* 0x000000161416c210 */ /* 0x001fe40007f7e0ff */
[----:B------:R-:W0:Y:S01]  /*799f0*/  @!P2 LDC.64 R20, c[0x0][0x5c0] ;  /* 0x00017000ff14ab82 */ /* 0x000e220000000a00 */
[----:B------:R-:W-:Y:S02]  /*79a00*/  @!P4 IADD3.X R24, R2, R29, R4, P5, P6 ;  /* 0x0000001d0218c210 */ /* 0x000fe40002fec404 */
[----:B0-----:R-:W-:-:S04]  /*79a10*/  @!P2 IADD3 R34, P5, P6, R16, R20, R3 ;  /* 0x000000141022a210 */ /* 0x001fc80007ebe003 */
[----:B------:R-:W-:-:S05]  /*79a20*/  @!P2 IADD3.X R35, R29, R21, R2, P5, P6 ;  /* 0x000000151d23a210 */ /* 0x000fca0002fec402 */
[----:B------:R-:W-:Y:S01]  /*79a30*/  @!P2 STL.64 [R1+0x48], R34 ;  /* 0x000048220100a387 */ /* 0x000fe20000100a00 */
[----:B------:R-:W-:Y:S02]  /*79a40*/  @!P4 IMAD.X R23, R24, 0x1, R23, P3 ;  /* 0x000000011817c824 */ /* 0x000fe400018e0617 */
[----:B----4-:R-:W-:Y:S02]  /*79a50*/  FMUL R19, R25, UR8 ;  /* 0x0000000819137c20 */ /* 0x010fe40008400000 */
[----:B------:R-:W3:Y:S03]  /*79a60*/  LDL.LU R25, [R1+0xc78] ;  /* 0x000c780001197983 */ /* 0x000ee60000300800 */
        /* <DEDUP_REMOVED lines=8> */
[----:B------:R-:W-:Y:S02]  /*79af0*/  FMUL R19, R235, UR8 ;  /* 0x00000008eb137c20 */ /* 0x000fe40008400000 */
[----:B------:R-:W4:Y:S03]  /*79b00*/  LDL.LU R235, [R1+0xc7c] ;  /* 0x000c7c0001eb7983 */ /* 0x000f260000300800 */
[----:B------:R-:W-:-:S05]  /*79b10*/  F2FP.SATFINITE.E4M3.F32.PACK_AB_MERGE_C R19, RZ, R19, RZ ;  /* 0x00000013ff13723e */ /* 0x000fca00048070ff */
[----:B------:R2:W-:Y:S01]  /*79b20*/  @!P4 STG.E.U8 desc[UR26][R22.64+0xe9], R19 ;  /* 0x0000e9131600c986 */ /* 0x0005e2000c10111a */
[----:B------:R-:W-:-:S04]  /*79b30*/  LOP3.LUT R18, R18, 0xf7ffffff, RZ, 0xc0, !PT ;  /* 0xf7ffffff12127812 */ /* 0x000fc800078ec0ff */
[----:B------:R-:W-:Y:S02]  /*79b40*/  @P2 LOP3.LUT R18, R18, 0x8000000, RZ, 0xfc, !PT ;  /* 0x0800000012122812 */ /* 0x000fe400078efcff */
[----:B------:R-:W-:-:S13]  /*79b50*/  ISETP.LT.OR P2, PT, R27, 0x1e2, !P1 ;  /* 0x000001e21b00780c */ /* 0x000fda0004f41670 */
[----:B------:R-:W0:Y:S01]  /*79b60*/  @!P2 LDC.64 R20, c[0x0][0x5c0] ;  /* 0x00017000ff14ab82 */ /* 0x000e220000000a00 */
[----:B--2---:R-:W-:Y:S02]  /*79b70*/  FMUL R19, R234, UR8 ;  /* 0x00000008ea137c20 */ /* 0x004fe40008400000 */
[----:B------:R-:W2:Y:S01]  /*79b80*/  LDL.LU R234, [R1+0xc80] ;  /* 0x000c800001ea7983 */ /* 0x000ea20000300800 */
[----:B0-----:R-:W-:-:S04]  /*79b90*/  @!P2 IADD3 R150, P5, P6, R16, R20, R3 ;  /* 0x000000141096a210 */ /* 0x001fc80007ebe003 */
[----:B------:R-:W-:Y:S02]  /*79ba0*/  @!P2 IADD3.X R151, R29, R21, R2, P5, P6 ;  /* 0x000000151d97a210 */ /* 0x000fe40002fec402 */
[----:B------:R-:W-:Y:S02]  /*79bb0*/  ISETP.LT.OR P6, PT, R27, 0x1e9, !P1 ;  /* 0x000001e91b00780c */ /* 0x000fe40004fc1670 */
[----:B------:R-:W-:-:S04]  /*79bc0*/  LOP3.LUT R18, R18, 0xfbffffff, RZ, 0xc0, !PT ;  /* 0xfbffffff12127812 */ /* 0x000fc800078ec0ff */
[----:B------:R-:W-:Y:S02]  /*79bd0*/  @P2 LOP3.LUT R18, R18, 0x4000000, RZ, 0xfc, !PT ;  /* 0x0400000012122812 */ /* 0x000fe400078efcff */
[----:B------:R-:W-:-:S05]  /*79be0*/  LOP3.LUT P2, RZ, R17, 0x4000000, RZ, 0xc0, !PT ;  /* 0x0400000011ff7812 */ /* 0x000fca000784c0ff */
[----:B------:R-:W0:Y:S01]  /*79bf0*/  @!P6 LDC.64 R20, c[0x0][0x5c0] ;  /* 0x00017000ff14eb82 */ /* 0x000e220000000a00 */
[----:B------:R-:W-:-:S07]  /*79c00*/  F2FP.SATFINITE.E4M3.F32.PACK_AB_MERGE_C R19, RZ, R19, RZ ;  /* 0x00000013ff13723e */ /* 0x000fce00048070ff */
[----:B------:R3:W-:Y:S01]  /*79c10*/  @!P2 STG.E.U8 desc[UR26][R96.64+0xf0], R19 ;  /* 0x0000f0136000a986 */ /* 0x0007e2000c10111a */
[----:B------:R-:W-:Y:S02]  /*79c20*/  ISETP.LT.OR P2, PT, R27, 0x1ea, !P1 ;  /* 0x000001ea1b00780c */ /* 0x000fe40004f41670 */
[----:B0-----:R-:W-:-:S04]  /*79c30*/  @!P6 IADD3 R34, P4, P5, R16, R20, R3 ;  /* 0x000000141022e210 */ /* 0x001fc80007d9e003 */
[----:B------:R-:W-:-:S07]  /*79c40*/  @!P6 IADD3.X R35, R29, R21, R2, P4, P5 ;  /* 0x000000151d23e210 */ /* 0x000fce00027ea402 */
[----:B------:R-:W0:Y:S01]  /*79c50*/  @!P2 LDC.64 R20, c[0x0][0x5c0] ;  /* 0x00017000ff14ab82 */ /* 0x000e220000000a00 */
[----:B------:R1:W-:Y:S01]  /*79c60*/  @!P6 STL.64 [R1+0x28], R34 ;  /* 0x000028220100e387 */ /* 0x0003e20000100a00 */
[----:B------:R-:W-:Y:S02]  /*79c70*/  LOP3.LUT P3, RZ, R9, 0x1, RZ, 0xc0, !PT ;  /* 0x0000000109ff7812 */ /* 0x000fe4000786c0ff */
[----:B0-----:R-:W-:-:S04]  /*79c80*/  @!P2 IADD3 R236, P4, P5, R16, R20, R3 ;  /* 0x0000001410eca210 */ /* 0x001fc80007d9e003 */
[----:B------:R-:W-:Y:S02]  /*79c90*/  @!P2 IADD3.X R237, R29, R21, R2, P4, P5 ;  /* 0x000000151deda210 */ /* 0x000fe400027ea402 */
[----:B------:R-:W-:-:S13]  /*79ca0*/  ISETP.LT.OR P4, PT, R27, 0xf1, !P0 ;  /* 0x000000f11b00780c */ /* 0x000fda0004781670 */
[----:B------:R-:W0:Y:S01]  /*79cb0*/  @!P4 LDC.64 R22, c[0x0][0x5c0] ;  /* 0x00017000ff16cb82 */ /* 0x000e220000000a00 */
[----:B------:R-:W-:Y:S02]  /*79cc0*/  LOP3.LUT R15, R15, 0xfffffffe, RZ, 0xc0, !PT ;  /* 0xfffffffe0f0f7812 */ /* 0x000fe400078ec0ff */
[----:B------:R-:W-:Y:S02]  /*79cd0*/  LOP3.LUT R18, R18, 0x7fffffff, RZ, 0xc0, !PT ;  /* 0x7fffffff12127812 */ /* 0x000fe400078ec0ff */
[----:B------:R-:W-:Y:S02]  /*79ce0*/  @P6 LOP3.LUT R15, R15, 0x1, RZ, 0xfc, !PT ;  /* 0x000000010f0f6812 */ /* 0x000fe400078efcff */
[----:B------:R-:W-:Y:S02]  /*79cf0*/  @!P4 IADD3 R20, P5, P6, R3, R16, R5 ;  /* 0x000000100314c210 */ /* 0x000fe40007ebe005 */
[----:B------:R-:W-:Y:S01]  /*79d00*/  @P2 LOP3.LUT R18, R18, 0x80000000, RZ, 0xfc, !PT ;  /* 0x8000000012122812 */ /* 0x000fe200078efcff */
[----:B---3--:R-:W-:-:S02]  /*79d10*/  FMUL R19, R25, UR8 ;  /* 0x0000000819137c20 */ /* 0x008fc40008400000 */
[----:B------:R-:W3:Y:S03]  /*79d20*/  LDL.LU R25, [R1+0xc84] ;  /* 0x000c840001197983 */ /* 0x000ee60000300800 */
[----:B------:R-:W-:-:S05]  /*79d30*/  F2FP.SATFINITE.E4M3.F32.PACK_AB_MERGE_C R19, RZ, R19, RZ ;  /* 0x00000013ff13723e */ /* 0x000fca00048070ff */
[----:B------:R4:W-:Y:S01]  /*79d40*/  @!P3 STG.E.U8 desc[UR26][R156.64+0xf1], R19 ;  /* 0x0000f1139c00b986 */ /* 0x0009e2000c10111a */
[----:B------:R-:W-:Y:S02]  /*79d50*/  ISETP.LT.OR P3, PT, R27, 0x1f1, !P1 ;  /* 0x000001f11b00780c */ /* 0x000fe40004f61670 */
[----:B0-----:R-:W-:-:S11]  /*79d60*/  @!P4 IADD3 R22, P2, R20, R22, RZ ;  /* 0x000000161416c210 */ /* 0x001fd60007f5e0ff */
[----:B------:R-:W1:Y:S01]  /*79d70*/  @!P3 LDC.64 R20, c[0x0][0x5c0] ;  /* 0x00017000ff14bb82 */ /* 0x000e620000000a00 */
[----:B------:R-:W-:Y:S02]  /*79d80*/  @!P4 IADD3.X R24, R2, R29, R4, P5, P6 ;  /* 0x0000001d0218c210 */ /* 0x000fe40002fec404 */
[----:B-1----:R-:W-:-:S04]  /*79d90*/  @!P3 IADD3 R34, P5, P6, R16, R20, R3 ;  /* 0x000000141022b210 */ /* 0x002fc80007ebe003 */
[----:B------:R-:W-:Y:S01]  /*79da0*/  @!P3 IADD3.X R35, R29, R21, R2, P5, P6 ;  /* 0x000000151d23b210 */ /* 0x000fe20002fec402 */
[----:B----4-:R-:W-:-:S04]  /*79db0*/  FMUL R19, R235, UR8 ;  /* 0x00000008eb137c20 */ /* 0x010fc80008400000 */
[----:B------:R-:W-:Y:S04]  /*79dc0*/  @!P3 STL.64 [R1+0x80], R34 ;  /* 0x000080220100b387 */ /* 0x000fe80000100a00 */
[----:B------:R-:W4:Y:S01]  /*79dd0*/  LDL.LU R235, [R1+0xc88] ;  /* 0x000c880001eb7983 */ /* 0x000f220000300800 */
[----:B------:R-:W-:Y:S01]  /*79de0*/  @!P4 IMAD.X R23, R24, 0x1, R23, P2 ;  /* 0x000000011817c824 */ /* 0x000fe200010e0617 */
        /* <DEDUP_REMOVED lines=8> */
[----:B--2---:R-:W-:Y:S02]  /*79e70*/  FMUL R19, R234, UR8 ;  /* 0x00000008ea137c20 */ /* 0x004fe40008400000 */
[----:B------:R-:W2:Y:S01]  /*79e80*/  LDL.LU R234, [R1+0xc8c] ;  /* 0x000c8c0001ea7983 */ /* 0x000ea20000300800 */
[----:B------:R-:W-:-:S13]  /*79e90*/  ISETP.LT.OR P2, PT, R27, 0x1f2, !P1 ;  /* 0x000001f21b00780c */ /* 0x000fda0004f41670 */
[----:B------:R-:W0:Y:S01]  /*79ea0*/  @!P2 LDC.64 R20, c[0x0][0x5c0] ;  /* 0x00017000ff14ab82 */ /* 0x000e220000000a00 */
[----:B------:R-:W-:Y:S02]  /*79eb0*/  LOP3.LUT R15, R15, 0xfffffffd, RZ, 0xc0, !PT ;  /* 0xfffffffd0f0f7812 */ /* 0x000fe400078ec0ff */
[----:B------:R-:W-:Y:S02]  /*79ec0*/  LOP3.LUT R18, R18, 0xdfffffff, RZ, 0xc0, !PT ;  /* 0xdfffffff12127812 */ /* 0x000fe400078ec0ff */
[----:B------:R-:W-:Y:S02]  /*79ed0*/  @P3 LOP3.LUT R15, R15, 0x2, RZ, 0xfc, !PT ;  /* 0x000000020f0f3812 */ /* 0x000fe400078efcff */
[----:B------:R-:W-:Y:S02]  /*79ee0*/  LOP3.LUT P3, RZ, R17, 0x2000000, RZ, 0xc0, !PT ;  /* 0x0200000011ff7812 */ /* 0x000fe4000786c0ff */
[----:B0-----:R-:W-:-:S04]  /*79ef0*/  @!P2 IADD3 R156, P5, P6, R16, R20, R3 ;  /* 0x00000014109ca210 */ /* 0x001fc80007ebe003 */
[----:B------:R-:W-:Y:S02]  /*79f00*/  @!P2 IADD3.X R157, R29, R21, R2, P5, P6 ;  /* 0x000000151d9da210 */ /* 0x000fe40002fec402 */
[C---:B------:R-:W-:Y:S02]  /*79f10*/  ISETP.LT.OR P6, PT, R27.reuse, 0x1f9, !P1 ;  /* 0x000001f91b00780c */ /* 0x040fe40004fc1670 */
[----:B------:R-:W-:Y:S02]  /*79f20*/  F2FP.SATFINITE.E4M3.F32.PACK_AB_MERGE_C R19, RZ, R19, RZ ;  /* 0x00000013ff13723e */ /* 0x000fe400048070ff */
[----:B------:R-:W-:Y:S02]  /*79f30*/  @P2 LOP3.LUT R18, R18, 0x20000000, RZ, 0xfc, !PT ;  /* 0x2000000012122812 */ /* 0x000fe400078efcff */
[----:B------:R-:W-:Y:S01]  /*79f40*/  ISETP.LT.OR P2, PT, R27, 0xf9, !P3 ;  /* 0x000000f91b00780c */ /* 0x000fe20005f41670 */
[----:B------:R3:W-:Y:S06]  /*79f50*/  @!P4 STG.E.U8 desc[UR26][R22.64+0xf1], R19 ;  /* 0x0000f1131600c986 */ /* 0x0007ec000c10111a */
[----:B------:R-:W0:Y:S02]  /*79f60*/  @!P6 LDC.64 R20, c[0x0][0x5c0] ;  /* 0x00017000ff14eb82 */ /* 0x000e240000000a00 */
[----:B0-----:R-:W-:-:S04]  /*79f70*/  @!P6 IADD3 R34, P4, P5, R16, R20, R3 ;  /* 0x000000141022e210 */ /* 0x001fc80007d9e003 */
[----:B------:R-:W-:Y:S01]  /*79f80*/  @!P6 IADD3.X R35, R29, R21, R2, P4, P5 ;  /* 0x000000151d23e210 */ /* 0x000fe200027ea402 */
[----:B---3--:R-:W-:-:S05]  /*79f90*/  FMUL R19, R25, UR8 ;  /* 0x0000000819137c20 */ /* 0x008fca0008400000 */
[----:B------:R-:W-:-:S05]  /*79fa0*/  F2FP.SATFINITE.E4M3.F32.PACK_AB_MERGE_C R19, RZ, R19, RZ ;  /* 0x00000013ff13723e */ /* 0x000fca00048070ff */
[----:B------:R4:W-:Y:S01]  /*79fb0*/  @!P2 STG.E.U8 desc[UR26][R158.64+0xf8], R19 ;  /* 0x0000f8139e00a986 */ /* 0x0009e2000c10111a */
[----:B------:R-:W-:-:S13]  /*79fc0*/  ISETP.LT.OR P2, PT, R27, 0x1fa, !P1 ;  /* 0x000001fa1b00780c */ /* 0x000fda0004f41670 */
[----:B------:R-:W0:Y:S01]  /*79fd0*/  @!P2 LDC.64 R20, c[0x0][0x5c0] ;  /* 0x00017000ff14ab82 */ /* 0x000e220000000a00 */
[----:B------:R-:W-:Y:S01]  /*79fe0*/  @!P6 STL.64 [R1+0x58], R34 ;  /* 0x000058220100e387 */ /* 0x000fe20000100a00 */
[----:B0-----:R-:W-:-:S04]  /*79ff0*/  @!P2 IADD3 R22, P1, P4, R16, R20, R3 ;  /* 0x000000141016a210 */ /* 0x001fc80007c3e003 */
[----:B------:R-:W-:-:S05]  /*7a000*/  @!P2 IADD3.X R23, R29, R21, R2, P1, P4 ;  /* 0x000000151d17a210 */ /* 0x000fca0000fe8402 */
[----:B------:R-:W-:Y:S04]  /*7a010*/  @!P2 STL.64 [R1+0x20], R22 ;  /* 0x000020160100a387 */ /* 0x000fe80000100a00 */
[----:B------:R-:W3:Y:S01]  /*7a020*/  LDL.LU R25, [R1+0xc90] ;  /* 0x000c900001197983 */ /* 0x000ee20000300800 */
[----:B----4-:R-:W-:-:S03]  /*7a030*/  FMUL R19, R235, UR8 ;  /* 0x00000008eb137c20 */ /* 0x010fc60008400000 */
[----:B------:R-:W4:Y:S01]  /*7a040*/  LDL.LU R235, [R1+0xc94] ;  /* 0x000c940001eb7983 */ /* 0x000f220000300800 */
[----:B------:R-:W-:-:S04]  /*7a050*/  LOP3.LUT R18, R18, 0xbfffffff, RZ, 0xc0, !PT ;  /* 0xbfffffff12127812 */ /* 0x000fc800078ec0ff */
[----:B------:R-:W-:-:S04]  /*7a060*/  @P6 LOP3.LUT R18, R18, 0x40000000, RZ, 0xfc, !PT ;  /* 0x4000000012126812 */ /* 0x000fc800078efcff */
[----:B------:R-:W-:-:S04]  /*7a070*/  LOP3.LUT R18, R18, 0xefffffff, RZ, 0xc0, !PT ;  /* 0xefffffff12127812 */ /* 0x000fc800078ec0ff */
[----:B------:R-:W-:Y:S02]  /*7a080*/  @P2 LOP3.LUT R18, R18, 0x10000000, RZ, 0xfc, !PT ;  /* 0x1000000012122812 */ /* 0x000fe400078efcff */
[----:B------:R-:W-:Y:S02]  /*7a090*/  ISETP.LT.OR P2, PT, R27, 0xfa, !P3 ;  /* 0x000000fa1b00780c */ /* 0x000fe40005f41670 */
[----:B------:R-:W-:-:S11]  /*7a0a0*/  F2FP.SATFINITE.E4M3.F32.PACK_AB_MERGE_C R19, RZ, R19, RZ ;  /* 0x00000013ff13723e */ /* 0x000fd600048070ff */
[----:B------:R2:W-:Y:S02]  /*7a0b0*/  @!P2 STG.E.U8 desc[UR26][R104.64+0xf9], R19 ;  /* 0x0000f9136800a986 */ /* 0x0005e4000c10111a */
[----:B--2---:R-:W-:Y:S02]  /*7a0c0*/  FMUL R19, R234, UR8 ;  /* 0x00000008ea137c20 */ /* 0x004fe40008400000 */
[----:B------:R-:W2:Y:S01]  /*7a0d0*/  LDL.LU R234, [R1+0xc98] ;  /* 0x000c980001ea7983 */ /* 0x000ea20000300800 */
[----:B------:R-:W-:-:S13]  /*7a0e0*/  ISETP.LT.OR P1, PT, R27, 0xf9, !P0 ;  /* 0x000000f91b00780c */ /* 0x000fda0004721670 */
[----:B------:R-:W0:Y:S01]  /*7a0f0*/  @!P1 LDC.64 R22, c[0x0][0x5c0] ;  /* 0x00017000ff169b82 */ /* 0x000e220000000a00 */
        /* <DEDUP_REMOVED lines=21> */
[----:B------:R-:W-:-:S04]  /*7a250*/  @P2 LOP3.LUT R18, R18, 0x2000000, RZ, 0xfc, !PT ;  /* 0x0200000012122812 */ /* 0x000fc800078efcff */
[----:B------:R-:W-:-:S04]  /*7a260*/  LOP3.LUT R18, R18, 0xff7fffff, RZ, 0xc0, !PT ;  /* 0xff7fffff12127812 */ /* 0x000fc800078ec0ff */
[----:B------:R-:W-:Y:S02]  /*7a270*/  @P0 LOP3.LUT R18, R18, 0x800000, RZ, 0xfc, !PT ;  /* 0x0080000012120812 */ /* 0x000fe400078efcff */
[----:B0-----:R-:W-:-:S04]  /*7a280*/  @!P0 IADD3 R130, P4, P5, R16, R20, R5 ;  /* 0x0000001410828210 */ /* 0x001fc80007d9e005 */
[----:B------:R-:W-:Y:S02]  /*7a290*/  @!P0 IADD3.X R131, R29, R21, R4, P4, P5 ;  /* 0x000000151d838210 */ /* 0x000fe400027ea404 */
[----:B------:R-:W-:-:S13]  /*7a2a0*/  ISETP.LT.OR P0, PT, R27, 0x109, !P3 ;  /* 0x000001091b00780c */ /* 0x000fda0005f01670 */
[----:B------:R-:W0:Y:S01]  /*7a2b0*/  @!P0 LDC.64 R20, c[0x0][0x5c0] ;  /* 0x00017000ff148b82 */ /* 0x000e220000000a00 */
[----:B------:R-:W-:-:S04]  /*7a2c0*/  LOP3.LUT R18, R18, 0xffbfffff, RZ, 0xc0, !PT ;  /* 0xffbfffff12127812 */ /* 0x000fc800078ec0ff */
[----:B------:R-:W-:Y:S01]  /*7a2d0*/  @P0 LOP3.LUT R18, R18, 0x400000, RZ, 0xfc, !PT ;  /* 0x0040000012120812 */ /* 0x000fe200078efcff */
[----:B---3--:R-:W-:-:S05]  /*7a2e0*/  FMUL R19, R25, UR8 ;  /* 0x0000000819137c20 */ /* 0x008fca0008400000 */
[----:B------:R-:W-:-:S05]  /*7a2f0*/  F2FP.SATFINITE.E4M3.F32.PACK_AB_MERGE_C R19, RZ, R19, RZ ;  /* 0x00000013ff13723e */ /* 0x000fca00048070ff */
[----:B------:R4:W-:Y:S02]  /*7a300*/  @!P1 STG.E.U8 desc[UR26][R22.64+0xf9], R19 ;  /* 0x0000f91316009986 */ /* 0x0009e4000c10111a */
[----:B----4-:R-:W-:Y:S02]  /*7a310*/  FMUL R19, R235, UR8 ;  /* 0x00000008eb137c20 */ /* 0x010fe40008400000 */
[----:B------:R-:W3:Y:S01]  /*7a320*/  LDL.LU R235, [R1+0xc9c] ;  /* 0x000c9c0001eb7983 */ /* 0x000ee20000300800 */
[----:B0-----:R-:W-:-:S04]  /*7a330*/  @!P0 IADD3 R154, P1, P4, R16, R20, R5 ;  /* 0x00000014109a8210 */ /* 0x001fc80007c3e005 */
[----:B------:R-:W-:Y:S02]  /*7a340*/  @!P0 IADD3.X R155, R29, R21, R4, P1, P4 ;  /* 0x000000151d9b8210 */ /* 0x000fe40000fe8404 */
[----:B------:R-:W-:Y:S02]  /*7a350*/  ISETP.LT.OR P0, PT, R27, 0x10a, !P3 ;  /* 0x0000010a1b00780c */ /* 0x000fe40005f01670 */
[----:B------:R-:W-:-:S11]  /*7a360*/  LOP3.LUT P6, RZ, R9, 0x8, RZ, 0xc0, !PT ;  /* 0x0000000809ff7812 */ /* 0x000fd600078cc0ff */
[----:B------:R-:W0:Y:S01]  /*7a370*/  @!P0 LDC.64 R20, c[0x0][0x5c0] ;  /* 0x00017000ff148b82 */ /* 0x000e220000000a00 */
[----:B------:R-:W-:Y:S02]  /*7a380*/  F2FP.SATFINITE.E4M3.F32.PACK_AB_MERGE_C R19, RZ, R19, RZ ;  /* 0x00000013ff13723e */ /* 0x000fe400048070ff */
[----:B------:R-:W-:-:S03]  /*7a390*/  LOP3.LUT R18, R18, 0xffefffff, RZ, 0xc0, !PT ;  /* 0xffefffff12127812 */ /* 0x000fc600078ec0ff */
[----:B------:R2:W-:Y:S01]  /*7a3a0*/  @!P6 STG.E.U8 desc[UR26][R102.64], R19 ;  /* 0x000000136600e986 */ /* 0x0005e2000c10111a */
[----:B------:R-:W-:Y:S02]  /*7a3b0*/  @P0 LOP3.LUT R18, R18, 0x100000, RZ, 0xfc, !PT ;  /* 0x0010000012120812 */ /* 0x000fe400078efcff */
[----:B0-----:R-:W-:-:S04]  /*7a3c0*/  @!P0 IADD3 R148, P1, P4, R16, R20, R5 ;  /* 0x0000001410948210 */ /* 0x001fc80007c3e005 */
[----:B------:R-:W-:Y:S02]  /*7a3d0*/  @!P0 IADD3.X R149, R29, R21, R4, P1, P4 ;  /* 0x000000151d958210 */ /* 0x000fe40000fe8404 */
[----:B------:R-:W-:-:S13]  /*7a3e0*/  ISETP.LT.OR P0, PT, R27, 0x111, !P3 ;  /* 0x000001111b00780c */ /* 0x000fda0005f01670 */
[----:B------:R-:W0:Y:S01]  /*7a3f0*/  @!P0 LDC.64 R20, c[0x0][0x5c0] ;  /* 0x00017000ff148b82 */ /* 0x000e220000000a00 */
[----:B--2---:R-:W-:Y:S02]  /*7a400*/  FMUL R19, R234, UR8 ;  /* 0x00000008ea137c20 */ /* 0x004fe40008400000 */
[----:B------:R-:W2:Y:S01]  /*7a410*/  LDL.LU R234, [R1+0xca0] ;  /* 0x000ca00001ea7983 */ /* 0x000ea20000300800 */
[----:B0-----:R-:W-:-:S04]  /*7a420*/  @!P0 IADD3 R22, P1, P4, R16, R20, R5 ;  /* 0x0000001410168210 */ /* 0x001fc80007c3e005 */
[----:B------:R-:W-:-:S05]  /*7a430*/  @!P0 IADD3.X R23, R29, R21, R4, P1, P4 ;  /* 0x000000151d178210 */ /* 0x000fca0000fe8404 */
[----:B------:R-:W-:Y:S04]  /*7a440*/  @!P0 STL.64 [R1+0x78], R22 ;  /* 0x0000781601008387 */ /* 0x000fe80000100a00 */
[----:B------:R-:W4:Y:S04]  /*7a450*/  LDL.LU R114, [R1+0xca4] ;  /* 0x000ca40001727983 */ /* 0x000f280000300800 */
[----:B------:R-:W4:Y:S01]  /*7a460*/  LDL.LU R28, [R1+0xca8] ;  /* 0x000ca800011c7983 */ /* 0x000f220000300800 */
[----:B------:R-:W-:Y:S02]  /*7a470*/  ISETP.GE.AND P1, PT, R26, 0x109, PT ;  /* 0x000001091a00780c */ /* 0x000fe40003f26270 */
[----:B------:R-:W-:Y:S01]  /*7a480*/  LOP3.LUT R18, R18, 0xfff7ffff, RZ, 0xc0, !PT ;  /* 0xfff7ffff12127812 */ /* 0x000fe200078ec0ff */
[----:B------:R-:W4:Y:S01]  /*7a490*/  LDL.LU R115, [R1+0xcac] ;  /* 0x000cac0001737983 */ /* 0x000f220000300800 */
[----:B------:R-:W-:-:S02]  /*7a4a0*/  ISETP.LT.OR P5, PT, R27, 0x1, !P1 ;  /* 0x000000011b00780c */ /* 0x000fc40004fa1670 */
[----:B------:R-:W-:Y:S02]  /*7a4b0*/  LOP3.LUT P2, RZ, R9, 0x4, RZ, 0xc0, !PT ;  /* 0x0000000409ff7812 */ /* 0x000fe4000784c0ff */
[----:B------:R-:W-:-:S09]  /*7a4c0*/  @P0 LOP3.LUT R18, R18, 0x80000, RZ, 0xfc, !PT ;  /* 0x0008000012120812 */ /* 0x000fd200078efcff */
[----:B------:R-:W0:Y:S01]  /*7a4d0*/  @!P5 LDC.64 R20, c[0x0][0x5c0] ;  /* 0x00017000ff14db82 */ /* 0x000e220000000a00 */
[----:B------:R-:W-:Y:S02]  /*7a4e0*/  LOP3.LUT P0, RZ, R9, 0x10, RZ, 0xc0, !PT ;  /* 0x0000001009ff7812 */ /* 0x000fe4000780c0ff */
[----:B------:R-:W-:Y:S02]  /*7a4f0*/  F2FP.SATFINITE.E4M3.F32.PACK_AB_MERGE_C R19, RZ, R19, RZ ;  /* 0x00000013ff13723e */ /* 0x000fe400048070ff */
[----:B------:R-:W-:-:S03]  /*7a500*/  LOP3.LUT R17, R17, 0xff7fffff, RZ, 0xc0, !PT ;  /* 0xff7fffff11117812 */ /* 0x000fc600078ec0ff */
[----:B------:R1:W-:Y:S06]  /*7a510*/  @!P2 STG.E.U8 desc[UR26][R160.64+0x1], R19 ;  /* 0x00000113a000a986 */ /* 0x0003ec000c10111a */
[----:B------:R-:W-:Y:S02]  /*7a520*/  @P0 LOP3.LUT R17, R17, 0x800000, RZ, 0xfc, !PT ;  /* 0x0080000011110812 */ /* 0x000fe400078efcff */
[----:B-1----:R-:W-:-:S04]  /*7a530*/  @!P5 IADD3 R19, P4, P6, R3, R16, R7 ;  /* 0x000000100313d210 */ /* 0x002fc80007e9e007 */
[----:B------:R-:W-:Y:S02]  /*7a540*/  @!P5 IADD3.X R22, R2, R29, R6, P4, P6 ;  /* 0x0000001d0216d210 */ /* 0x000fe400027ec406 */
[----:B0-----:R-:W-:Y:S02]  /*7a550*/  @!P5 IADD3 R20, P4, R19, R20, RZ ;  /* 0x000000141314d210 */ /* 0x001fe40007f9e0ff */
[----:B------:R-:W-:-:S03]  /*7a560*/  LOP3.LUT R17, R17, 0xfeffffff, RZ, 0xc0, !PT ;  /* 0xfeffffff11117812 */ /* 0x000fc600078ec0ff */
[----:B------:R-:W-:Y:S01]  /*7a570*/  @!P5 IMAD.X R21, R22, 0x1, R21, P4 ;  /* 0x000000011615d824 */ /* 0x000fe200020e0615 */
[----:B------:R-:W-:Y:S02]  /*7a580*/  ISETP.LT.OR P4, PT, R27, 0x2, !P1 ;  /* 0x000000021b00780c */ /* 0x000fe40004f81670 */
[----:B------:R-:W-:Y:S02]  /*7a590*/  @P1 LOP3.LUT R17, R17, 0x1000000, RZ, 0xfc, !PT ;  /* 0x0100000011111812 */ /* 0x000fe400078efcff */
[----:B------:R-:W-:-:S09]  /*7a5a0*/  ISETP.LT.OR P1, PT, R27, 0x112, !P3 ;  /* 0x000001121b00780c */ /* 0x000fd20005f21670 */
[----:B------:R-:W-:Y:S01]  /*7a5b0*/  @!P4 IADD3 R24, P2, P6, R3, R16, R7 ;  /* 0x000000100318c210 */ /* 0x000fe20007e5e007 */
[----:B------:R-:W0:Y:S03]  /*7a5c0*/  @!P4 LDC.64 R22, c[0x0][0x5c0] ;  /* 0x00017000ff16cb82 */ /* 0x000e260000000a00 */
[----:B------:R-:W-:Y:S02]  /*7a5d0*/  @!P4 IADD3.X R25, R2, R29, R6, P2, P6 ;  /* 0x0000001d0219c210 */ /* 0x000fe400017ec406 */
[----:B------:R-:W-:-:S04]  /*7a5e0*/  LOP3.LUT R18, R18, 0xffff7fff, RZ, 0xc0, !PT ;  /* 0xffff7fff12127812 */ /* 0x000fc800078ec0ff */
[----:B------:R-:W-:-:S04]  /*7a5f0*/  @P1 LOP3.LUT R18, R18, 0x8000, RZ, 0xfc, !PT ;  /* 0x0000800012121812 */ /* 0x000fc800078efcff */
[----:B------:R-:W-:Y:S02]  /*7a600*/  LOP3.LUT R18, R18, 0xffffbfff, RZ, 0xc0, !PT ;  /* 0xffffbfff12127812 */ /* 0x000fe400078ec0ff */
[----:B0-----:R-:W-:-:S05]  /*7a610*/  @!P4 IADD3 R22, P0, R24, R22, RZ ;  /* 0x000000161816c210 */ /* 0x001fca0007f1e0ff */
[----:B------:R-:W-:Y:S02]  /*7a620*/  @!P4 IMAD.X R23, R25, 0x1, R23, P0 ;  /* 0x000000011917c824 */ /* 0x000fe400000e0617 */
[----:B---3--:R-:W-:-:S05]  /*7a630*/  FMUL R19, R235, UR8 ;  /* 0x00000008eb137c20 */ /* 0x008fca0008400000 */
[----:B------:R-:W-:-:S05]  /*7a640*/  F2FP.SATFINITE.E4M3.F32.PACK_AB_MERGE_C R19, RZ, R19, RZ ;  /* 0x00000013ff13723e */ /* 0x000fca00048070ff */
[----:B------:R0:W-:Y:S02]  /*7a650*/  @!P5 STG.E.U8 desc[UR26][R20.64], R19 ;  /* 0x000000131400d986 */ /* 0x0001e4000c10111a */
[----:B0-----:R-:W0:Y:S02]  /*7a660*/  @!P1 LDC.64 R20, c[0x0][0x5c0] ;  /* 0x00017000ff149b82 */ /* 0x001e240000000a00 */
[----:B0-----:R-:W-:-:S04]  /*7a670*/  @!P1 IADD3 R146, P5, P6, R16, R20, R5 ;  /* 0x0000001410929210 */ /* 0x001fc80007ebe005 */
[----:B------:R-:W-:Y:S02]  /*7a680*/  @!P1 IADD3.X R147, R29, R21, R4, P5, P6 ;  /* 0x000000151d939210 */ /* 0x000fe40002fec404 */
[----:B------:R-:W-:-:S13]  /*7a690*/  ISETP.LT.OR P6, PT, R27, 0x119, !P3 ;  /* 0x000001191b00780c */ /* 0x000fda0005fc1670 */
[----:B------:R-:W0:Y:S01]  /*7a6a0*/  @!P6 LDC.64 R20, c[0x0][0x5c0] ;  /* 0x00017000ff14eb82 */ /* 0x000e220000000a00 */
[----:B------:R-:W-:Y:S01]  /*7a6b0*/  @P6 LOP3.LUT R18, R18, 0x4000, RZ, 0xfc, !PT ;  /* 0x0000400012126812 */ /* 0x000fe200078efcff */
[----:B--2---:R-:W-:-:S05]  /*7a6c0*/  FMUL R19, R234, UR8 ;  /* 0x00000008ea137c20 */ /* 0x004fca0008400000 */
[----:B------:R-:W-:-:S05]  /*7a6d0*/  F2FP.SATFINITE.E4M3.F32.PACK_AB_MERGE_C R19, RZ, R19, RZ ;  /* 0x00000013ff13723e */ /* 0x000fca00048070ff */
[----:B------:R4:W-:Y:S01]  /*7a6e0*/  @!P4 STG.E.U8 desc[UR26][R22.64+0x1], R19 ;  /* 0x000001131600c986 */ /* 0x0009e2000c10111a */
[----:B0-----:R-:W-:-:S04]  /*7a6f0*/  @!P6 IADD3 R234, P4, P5, R16, R20, R5 ;  /* 0x0000001410eae210 */ /* 0x001fc80007d9e005 */
[----:B------:R-:W-:Y:S02]  /*7a700*/  @!P6 IADD3.X R235, R29, R21, R4, P4, P5 ;  /* 0x000000151debe210 */ /* 0x000fe400027ea404 */
[----:B------:R-:W-:-:S13]  /*7a710*/  ISETP.LT.OR P6, PT, R27, 0x11a, !P3 ;  /* 0x0000011a1b00780c */ /* 0x000fda0005fc1670 */
[----:B------:R-:W0:Y:S01]  /*7a720*/  @!P6 LDC.64 R20, c[0x0][0x5c0] ;  /* 0x00017000ff14eb82 */ /* 0x000e220000000a00 */
[----:B------:R-:W-:Y:S01]  /*7a730*/  LOP3.LUT P0, RZ, R17, 0x800000, RZ, 0xc0, !PT ;  /* 0x0080000011ff7812 */ /* 0x000fe2000780c0ff */
[----:B----4-:R-:W-:-:S05]  /*7a740*/  FMUL R19, R114, UR8 ;  /* 0x0000000872137c20 */ /* 0x010fca0008400000 */
[----:B------:R-:W-:-:S07]  /*7a750*/  F2FP.SATFINITE.E4M3.F32.PACK_AB_MERGE_C R19, RZ, R19, RZ ;  /* 0x00000013ff13723e */ /* 0x000fce00048070ff */
[----:B------:R1:W-:Y:S01]  /*7a760*/  @!P0 STG.E.U8 desc[UR26][R90.64+0x8], R19 ;  /* 0x000008135a008986 */ /* 0x0003e2000c10111a */
[----:B0-----:R-:W-:-:S04]  /*7a770*/  @!P6 IADD3 R24, P4, P5, R16, R20, R5 ;  /* 0x000000141018e210 */ /* 0x001fc80007d9e005 */
[----:B------:R-:W-:Y:S01]  /*7a780*/  @!P6 IADD3.X R25, R29, R21, R4, P4, P5 ;  /* 0x000000151d19e210 */ /* 0x000fe200027ea404 */
[----:B-1----:R-:W-:-:S04]  /*7a790*/  FMUL R19, R28, UR8 ;  /* 0x000000081c137c20 */ /* 0x002fc80008400000 */
[----:B------:R-:W-:Y:S04]  /*7a7a0*/  @!P6 STL.64 [R1+0x8], R24 ;  /* 0x000008180100e387 */ /* 0x000fe80000100a00 */
[----:B------:R-:W2:Y:S01]  /*7a7b0*/  LDL.LU R28, [R1+0xcb0] ;  /* 0x000cb000011c7983 */ /* 0x000ea20000300800 */
[----:B------:R-:W-:-:S13]  /*7a7c0*/  ISETP.LT.OR P0, PT, R27, 0x121, !P3 ;  /* 0x000001211b00780c */ /* 0x000fda0005f01670 */
[----:B------:R-:W0:Y:S01]  /*7a7d0*/  @!P0 LDC.64 R20, c[0x0][0x5c0] ;  /* 0x00017000ff148b82 */ /* 0x000e220000000a00 */
[----:B------:R-:W-:Y:S02]  /*7a7e0*/  LOP3.LUT P1, RZ, R17, 0x1000000, RZ, 0xc0, !PT ;  /* 0x0100000011ff7812 */ /* 0x000fe4000782c0ff */
[----:B0-----:R-:W-:-:S04]  /*7a7f0*/  @!P0 IADD3 R22, P4, P5, R16, R20, R5 ;  /* 0x0000001410168210 */ /* 0x001fc80007d9e005 */
[----:B------:R-:W-:Y:S02]  /*7a800*/  @!P0 IADD3.X R23, R29, R21, R4, P4, P5 ;  /* 0x000000151d178210 */ /* 0x000fe400027ea404 */
[----:B------:R-:W-:Y:S02]  /*7a810*/  ISETP.LT.OR P5, PT, R27, 0x9, !P1 ;  /* 0x000000091b00780c */ /* 0x000fe40004fa1670 */
[----:B------:R-:W-:-:S11]  /*7a820*/  LOP3.LUT P2, RZ, R0, 0x80000000, RZ, 0xc0, !PT ;  /* 0x8000000000ff7812 */ /* 0x000fd6000784c0ff */
[----:B------:R-:W0:Y:S01]  /*7a830*/  @!P5 LDC.64 R20, c[0x0][0x5c0] ;  /* 0x00017000ff14db82 */ /* 0x000e220000000a00 */
[----:B------:R-:W-:Y:S01]  /*7a840*/  F2FP.SATFINITE.E4M3.F32.PACK_AB_MERGE_C R19, RZ, R19, RZ ;  /* 0x00000013ff13723e */ /* 0x000fe200048070ff */
[----:B------:R-:W-:Y:S01]  /*7a850*/  @!P0 STL.64 [R1+0xa0], R22 ;  /* 0x0000a01601008387 */ /* 0x000fe20000100a00 */
[----:B------:R-:W-:-:S03]  /*7a860*/  LOP3.LUT R18, R18, 0xffffefff, RZ, 0xc0, !PT ;  /* 0xffffefff12127812 */ /* 0x000fc600078ec0ff */
[----:B------:R-:W3:Y:S01]  /*7a870*/  LDL.LU R114, [R1+0xcb4] ;  /* 0x000cb40001727983 */ /* 0x000ee20000300800 */
[----:B------:R-:W-:-:S03]  /*7a880*/  @P6 LOP3.LUT R18, R18, 0x1000, RZ, 0xfc, !PT ;  /* 0x0000100012126812 */ /* 0x000fc600078efcff */
[----:B------:R1:W-:Y:S02]  /*7a890*/  @!P2 STG.E.U8 desc[UR26][R54.64+0x9], R19 ;  /* 0x000009133600a986 */ /* 0x0003e4000c10111a */
[----:B-1----:R-:W-:-:S04]  /*7a8a0*/  @!P5 IADD3 R19, P4, P6, R3, R16, R7 ;  /* 0x000000100313d210 */ /* 0x002fc80007e9e007 */
[----:B------:R-:W-:Y:S02]  /*7a8b0*/  @!P5 IADD3.X R22, R2, R29, R6, P4, P6 ;  /* 0x0000001d0216d210 */ /* 0x000fe400027ec406 */
[----:B0-----:R-:W-:Y:S01]  /*7a8c0*/  @!P5 IADD3 R20, P4, R19, R20, RZ ;  /* 0x000000141314d210 */ /* 0x001fe20007f9e0ff */
[----:B------:R-:W-:Y:S02]  /*7a8d0*/  FMUL R19, R115, UR8 ;  /* 0x0000000873137c20 */ /* 0x000fe40008400000 */
[----:B------:R-:W4:Y:S02]  /*7a8e0*/  LDL.LU R115, [R1+0xcb8] ;  /* 0x000cb80001737983 */ /* 0x000f240000300800 */
[----:B------:R-:W-:Y:S01]  /*7a8f0*/  @!P5 IMAD.X R21, R22, 0x1, R21, P4 ;  /* 0x000000011615d824 */ /* 0x000fe200020e0615 */
[----:B------:R-:W-:-:S05]  /*7a900*/  F2FP.SATFINITE.E4M3.F32.PACK_AB_MERGE_C R19, RZ, R19, RZ ;  /* 0x00000013ff13723e */ /* 0x000fca00048070ff */
[----:B------:R0:W-:Y:S01]  /*7a910*/  @!P5 STG.E.U8 desc[UR26][R20.64+0x8], R19 ;  /* 0x000008131400d986 */ /* 0x0001e2000c10111a */
[----:B------:R-:W-:-:S04]  /*7a920*/  LOP3.LUT R18, R18, 0xfffff7ff, RZ, 0xc0, !PT ;  /* 0xfffff7ff12127812 */ /* 0x000fc800078ec0ff */
[----:B------:R-:W-:Y:S02]  /*7a930*/  @P0 LOP3.LUT R18, R18, 0x800, RZ, 0xfc, !PT ;  /* 0x0000080012120812 */ /* 0x000fe400078efcff */
[----:B------:R-:W-:Y:S02]  /*7a940*/  LOP3.LUT P0, RZ, R9, 0x20, RZ, 0xc0, !PT ;  /* 0x0000002009ff7812 */ /* 0x000fe4000780c0ff */
[----:B------:R-:W-:Y:S02]  /*7a950*/  LOP3.LUT R17, R17, 0xffdfffff, RZ, 0xc0, !PT ;  /* 0xffdfffff11117812 */ /* 0x000fe400078ec0ff */
[----:B------:R-:W-:-:S09]  /*7a960*/  ISETP.LT.OR P4, PT, R27, 0xa, !P1 ;  /* 0x0000000a1b00780c */ /* 0x000fd20004f81670 */
[----:B------:R-:W-:-:S04]  /*7a970*/  @P0 LOP3.LUT R17, R17, 0x200000, RZ, 0xfc, !PT ;  /* 0x0020000011110812 */ /* 0x000fc800078efcff */
[----:B------:R-:W-:Y:S01]  /*7a980*/  LOP3.LUT R17, R17, 0xffbfffff, RZ, 0xc0, !PT ;  /* 0xffbfffff11117812 */ /* 0x000fe200078ec0ff */
[----:B------:R-:W1:Y:S03]  /*7a990*/  @!P4 LDC.64 R22, c[0x0][0x5c0] ;  /* 0x00017000ff16cb82 */ /* 0x000e660000000a00 */
[----:B------:R-:W-:Y:S02]  /*7a9a0*/  @P1 LOP3.LUT R17, R17, 0x400000, RZ, 0xfc, !PT ;  /* 0x0040000011111812 */ /* 0x000fe400078efcff */
[----:B------:R-:W-:-:S13]  /*7a9b0*/  ISETP.LT.OR P1, PT, R27, 0x122, !P3 ;  /* 0x000001221b00780c */ /* 0x000fda0005f21670 */
[----:B0-----:R-:W0:Y:S01]  /*7a9c0*/  @!P1 LDC.64 R20, c[0x0][0x5c0] ;  /* 0x00017000ff149b82 */ /* 0x001e220000000a00 */
[----:B------:R-:W-:-:S04]  /*7a9d0*/  @!P4 IADD3 R24, P2, P6, R3, R16, R7 ;  /* 0x000000100318c210 */ /* 0x000fc80007e5e007 */
[----:B------:R-:W-:Y:S02]  /*7a9e0*/  @!P4 IADD3.X R25, R2, R29, R6, P2, P6 ;  /* 0x0000001d0219c210 */ /* 0x000fe400017ec406 */
[----:B0-----:R-:W-:-:S04]  /*7a9f0*/  @!P1 IADD3 R152, P5, P6, R16, R20, R5 ;  /* 0x0000001410989210 */ /* 0x001fc80007ebe005 */
[----:B------:R-:W-:Y:S02]  /*7aa00*/  @!P1 IADD3.X R153, R29, R21, R4, P5, P6 ;  /* 0x000000151d999210 */ /* 0x000fe40002fec404 */
[----:B------:R-:W-:-:S13]  /*7aa10*/  ISETP.LT.OR P6, PT, R27, 0x129, !P3 ;  /* 0x000001291b00780c */ /* 0x000fda0005fc1670 */
[----:B------:R-:W0:Y:S01]  /*7aa20*/  @!P6 LDC.64 R20, c[0x0][0x5c0] ;  /* 0x00017000ff14eb82 */ /* 0x000e220000000a00 */
[----:B--2---:R-:W-:Y:S02]  /*7aa30*/  FMUL R19, R28, UR8 ;  /* 0x000000081c137c20 */ /* 0x004fe40008400000 */
[----:B------:R-:W2:Y:S01]  /*7aa40*/  LDL.LU R28, [R1+0xcbc] ;  /* 0x000cbc00011c7983 */ /* 0x000ea20000300800 */
[----:B-1----:R-:W-:Y:S02]  /*7aa50*/  @!P4 IADD3 R22, P0, R24, R22, RZ ;  /* 0x000000161816c210 */ /* 0x002fe40007f1e0ff */
[----:B------:R-:W-:-:S03]  /*7aa60*/  F2FP.SATFINITE.E4M3.F32.PACK_AB_MERGE_C R19, RZ, R19, RZ ;  /* 0x00000013ff13723e */ /* 0x000fc600048070ff */
[----:B------:R-:W-:Y:S01]  /*7aa70*/  @!P4 IMAD.X R23, R25, 0x1, R23, P0 ;  /* 0x000000011917c824 */ /* 0x000fe200000e0617 */
[----:B------:R-:W-:-:S04]  /*7aa80*/  LOP3.LUT R18, R18, 0xffffff7f, RZ, 0xc0, !PT ;  /* 0xffffff7f12127812 */ /* 0x000fc800078ec0ff */
[----:B------:R3:W-:Y:S01]  /*7aa90*/  @!P4 STG.E.U8 desc[UR26][R22.64+0x9], R19 ;  /* 0x000009131600c986 */ /* 0x0007e2000c10111a */
[----:B0-----:R-:W-:Y:S02]  /*7aaa0*/  @!P6 IADD3 R24, P4, P5, R16, R20, R5 ;  /* 0x000000141018e210 */ /* 0x001fe40007d9e005 */
[----:B------:R-:W-:Y:S02]  /*7aab0*/  @P1 LOP3.LUT R18, R18, 0x80, RZ, 0xfc, !PT ;  /* 0x0000008012121812 */ /* 0x000fe400078efcff */
[----:B------:R-:W-:Y:S02]  /*7aac0*/  @!P6 IADD3.X R25, R29, R21, R4, P4, P5 ;  /* 0x000000151d19e210 */ /* 0x000fe400027ea404 */
[----:B------:R-:W-:-:S03]  /*7aad0*/  LOP3.LUT R18, R18, 0xffffffbf, RZ, 0xc0, !PT ;  /* 0xffffffbf12127812 */ /* 0x000fc600078ec0ff */
[----:B------:R-:W-:Y:S01]  /*7aae0*/  @!P6 STL.64 [R1+0x18], R24 ;  /* 0x000018180100e387 */ /* 0x000fe20000100a00 */
[----:B------:R-:W-:Y:S02]  /*7aaf0*/  @P6 LOP3.LUT R18, R18, 0x40, RZ, 0xfc, !PT ;  /* 0x0000004012126812 */ /* 0x000fe400078efcff */
[----:B------:R-:W-:-:S13]  /*7ab00*/  ISETP.LT.OR P6, PT, R27, 0x12a, !P3 ;  /* 0x0000012a1b00780c */ /* 0x000fda0005fc1670 */
[----:B------:R-:W0:Y:S01]  /*7ab10*/  @!P6 LDC.64 R20, c[0x0][0x5c0] ;  /* 0x00017000ff14eb82 */ /* 0x000e220000000a00 */
[----:B------:R-:W-:Y:S01]  /*7ab20*/  LOP3.LUT P0, RZ, R17, 0x200000, RZ, 0xc0, !PT ;  /* 0x0020000011ff7812 */ /* 0x000fe2000780c0ff */
[----:B---3--:R-:W-:Y:S01]  /*7ab30*/  FMUL R19, R114, UR8 ;  /* 0x0000000872137c20 */ /* 0x008fe20008400000 */
[----:B0-----:R-:W-:-:S04]  /*7ab40*/  @!P6 IADD3 R22, P4, P5, R16, R20, R5 ;  /* 0x000000141016e210 */ /* 0x001fc80007d9e005 */
[----:B------:R-:W-:Y:S02]  /*7ab50*/  F2FP.SATFINITE.E4M3.F32.PACK_AB_MERGE_C R19, RZ, R19, RZ ;  /* 0x00000013ff13723e */ /* 0x000fe400048070ff */
[----:B------:R-:W-:-:S05]  /*7ab60*/  @!P6 IADD3.X R23, R29, R21, R4, P4, P5 ;  /* 0x000000151d17e210 */ /* 0x000fca00027ea404 */
[----:B------:R4:W-:Y:S04]  /*7ab70*/  @!P0 STG.E.U8 desc[UR26][R162.64+0x10], R19 ;  /* 0x00001013a2008986 */ /* 0x0009e8000c10111a */
[----:B------:R0:W-:Y:S01]  /*7ab80*/  @!P6 STL.64 [R1+0x40], R22 ;  /* 0x000040160100e387 */ /* 0x0001e20000100a00 */
[----:B----4-:R-:W-:-:S03]  /*7ab90*/  FMUL R19, R115, UR8 ;  /* 0x0000000873137c20 */ /* 0x010fc60008400000 */
[----:B------:R-:W3:Y:S01]  /*7aba0*/  LDL.LU R115, [R1+0xcc0] ;  /* 0x000cc00001737983 */ /* 0x000ee20000300800 */
        /* <DEDUP_REMOVED lines=11> */
[----:B------:R-:W4:Y:S01]  /*7ac60*/  LDL.LU R114, [R1+0xcc4] ;  /* 0x000cc40001727983 */ /* 0x000f220000300800 */
[----:B------:R-:W-:-:S03]  /*7ac70*/  @P6 LOP3.LUT R18, R18, 0x10, RZ, 0xfc, !PT ;  /* 0x0000001012126812 */ /* 0x000fc600078efcff */
[----:B------:R1:W-:Y:S02]  /*7ac80*/  @!P2 STG.E.U8 desc[UR26][R44.64+0x11], R19 ;  /* 0x000011132c00a986 */ /* 0x0003e4000c10111a */
[----:B-1----:R-:W-:-:S04]  /*7ac90*/  @!P5 IADD3 R19, P4, P6, R3, R16, R7 ;  /* 0x000000100313d210 */ /* 0x002fc80007e9e007 */
[----:B------:R-:W-:Y:S02]  /*7aca0*/  @!P5 IADD3.X R22, R2, R29, R6, P4, P6 ;  /* 0x0000001d0216d210 */ /* 0x000fe400027ec406 */
[----:B0-----:R-:W-:Y:S02]  /*7acb0*/  @!P5 IADD3 R20, P4, R19, R20, RZ ;  /* 0x000000141314d210 */ /* 0x001fe40007f9e0ff */
[----:B------:R-:W-:-:S04]  /*7acc0*/  LOP3.LUT R18, R18, 0xfffffff7, RZ, 0xc0, !PT ;  /* 0xfffffff712127812 */ /* 0x000fc800078ec0ff */
[----:B------:R-:W-:Y:S02]  /*7acd0*/  @P0 LOP3.LUT R18, R18, 0x8, RZ, 0xfc, !PT ;  /* 0x0000000812120812 */ /* 0x000fe400078efcff */
[----:B------:R-:W-:Y:S01]  /*7ace0*/  LOP3.LUT P0, RZ, R9, 0x40, RZ, 0xc0, !PT ;  /* 0x0000004009ff7812 */ /* 0x000fe2000780c0ff */
[----:B--2---:R-:W-:Y:S02]  /*7acf0*/  FMUL R19, R28, UR8 ;  /* 0x000000081c137c20 */ /* 0x004fe40008400000 */
[----:B------:R-:W2:Y:S01]  /*7ad00*/  LDL.LU R28, [R1+0xcc8] ;  /* 0x000cc800011c7983 */ /* 0x000ea20000300800 */
[----:B------:R-:W-:-:S09]  /*7ad10*/  LOP3.LUT R17, R17, 0xfff7ffff, RZ, 0xc0, !PT ;  /* 0xfff7ffff11117812 */ /* 0x000fd200078ec0ff */
[----:B------:R-:W-:Y:S01]  /*7ad20*/  @P0 LOP3.LUT R17, R17, 0x80000, RZ, 0xfc, !PT ;  /* 0x0008000011110812 */ /* 0x000fe200078efcff */
[----:B------:R-:W-:-:S03]  /*7ad30*/  @!P5 IMAD.X R21, R22, 0x1, R21, P4 ;  /* 0x000000011615d824 */ /* 0x000fc600020e0615 */
[----:B------:R-:W-:Y:S02]  /*7ad40*/  LOP3.LUT R17, R17, 0xffefffff, RZ, 0xc0, !PT ;  /* 0xffefffff11117812 */ /* 0x000fe400078ec0ff */
[----:B------:R-:W-:Y:S02]  /*7ad50*/  ISETP.LT.OR P4, PT, R27, 0x12, !P1 ;  /* 0x000000121b00780c */ /* 0x000fe40004f81670 */
[----:B------:R-:W-:Y:S02]  /*7ad60*/  @P1 LOP3.LUT R17, R17, 0x100000, RZ, 0xfc, !PT ;  /* 0x0010000011111812 */ /* 0x000fe400078efcff */
[----:B------:R-:W-:Y:S02]  /*7ad70*/  ISETP.LT.OR P1, PT, R27, 0x132, !P3 ;  /* 0x000001321b00780c */ /* 0x000fe40005f21670 */
[----:B------:R-:W-:-:S05]  /*7ad80*/  F2FP.SATFINITE.E4M3.F32.PACK_AB_MERGE_C R19, RZ, R19, RZ ;  /* 0x00000013ff13723e */ /* 0x000fca00048070ff */
[----:B------:R0:W-:Y:S02]  /*7ad90*/  @!P5 STG.E.U8 desc[UR26][R20.64+0x10], R19 ;  /* 0x000010131400d986 */ /* 0x0001e4000c10111a */
[----:B------:R-:W1:Y:S08]  /*7ada0*/  @!P4 LDC.64 R22, c[0x0][0x5c0] ;  /* 0x00017000ff16cb82 */ /* 0x000e700000000a00 */
[----:B0-----:R-:W0:Y:S01]  /*7adb0*/  @!P1 LDC.64 R20, c[0x0][0x5c0] ;  /* 0x00017000ff149b82 */ /* 0x001e220000000a00 */
[----:B------:R-:W-:-:S04]  /*7adc0*/  @!P4 IADD3 R24, P2, P6, R3, R16, R7 ;  /* 0x000000100318c210 */ /* 0x000fc80007e5e007 */
[----:B------:R-:W-:Y:S02]  /*7add0*/  @!P4 IADD3.X R25, R2, R29, R6, P2, P6 ;  /* 0x0000001d0219c210 */ /* 0x000fe400017ec406 */
[----:B0-----:R-:W-:-:S04]  /*7ade0*/  @!P1 IADD3 R160, P5, P6, R16, R20, R5 ;  /* 0x0000001410a09210 */ /* 0x001fc80007ebe005 */
[----:B------:R-:W-:Y:S01]  /*7adf0*/  @!P1 IADD3.X R161, R29, R21, R4, P5, P6 ;  /* 0x000000151da19210 */ /* 0x000fe20002fec404 */
[----:B------:R-:W-:Y:S04]  /*7ae00*/  STL [R1+0x16d0], R160 ;  /* 0x0016d0a001007387 */ /* 0x000fe80000100800 */
[----:B------:R-:W-:Y:S01]  /*7ae10*/  STL [R1+0x16cc], R161 ;  /* 0x0016cca101007387 */ /* 0x000fe20000100800 */
[----:B---3--:R-:W-:-:S03]  /*7ae20*/  FMUL R19, R115, UR8 ;  /* 0x0000000873137c20 */ /* 0x008fc60008400000 */
[----:B------:R-:W3:Y:S01]  /*7ae30*/  LDL.LU R115, [R1+0xccc] ;  /* 0x000ccc0001737983 */ /* 0x000ee20000300800 */
[----:B------:R-:W-:-:S13]  /*7ae40*/  ISETP.LT.OR P6, PT, R27, 0x139, !P3 ;  /* 0x000001391b00780c */ /* 0x000fda0005fc1670 */
[----:B------:R-:W0:Y:S01]  /*7ae50*/  @!P6 LDC.64 R20, c[0x0][0x5c0] ;  /* 0x00017000ff14eb82 */ /* 0x000e220000000a00 */
[----:B-1----:R-:W-:Y:S02]  /*7ae60*/  @!P4 IADD3 R22, P0, R24, R22, RZ ;  /* 0x000000161816c210 */ /* 0x002fe40007f1e0ff */
[----:B------:R-:W-:-:S03]  /*7ae70*/  F2FP.SATFINITE.E4M3.F32.PACK_AB_MERGE_C R19, RZ, R19, RZ ;  /* 0x00000013ff13723e */ /* 0x000fc600048070ff */
[----:B------:R-:W-:-:S05]  /*7ae80*/  @!P4 IMAD.X R23, R25, 0x1, R23, P0 ;  /* 0x000000011917c824 */ /* 0x000fca00000e0617 */
[----:B------:R4:W-:Y:S01]  /*7ae90*/  @!P4 STG.E.U8 desc[UR26][R22.64+0x11], R19 ;  /* 0x000011131600c986 */ /* 0x0009e2000c10111a */
[----:B------:R-:W-:Y:S02]  /*7aea0*/  LOP3.LUT R14, R14, 0x7fffffff, RZ, 0xc0, !PT ;  /* 0x7fffffff0e0e7812 */ /* 0x000fe400078ec0ff */
[----:B0-----:R-:W-:-:S04]  /*7aeb0*/  @!P6 IADD3 R24, P4, P5, R16, R20, R5 ;  /* 0x000000141018e210 */ /* 0x001fc80007d9e005 */
[----:B------:R-:W-:Y:S02]  /*7aec0*/  @!P6 IADD3.X R25, R29, R21, R4, P4, P5 ;  /* 0x000000151d19e210 */ /* 0x000fe400027ea404 */
[----:B------:R-:W-:-:S03]  /*7aed0*/  @P6 LOP3.LUT R14, R14, 0x80000000, RZ, 0xfc, !PT ;  /* 0x800000000e0e6812 */ /* 0x000fc600078efcff */
[----:B------:R-:W-:Y:S01]  /*7aee0*/  @!P6 STL.64 [R1+0x50], R24 ;  /* 0x000050180100e387 */ /* 0x000fe20000100a00 */
[----:B------:R-:W-:-:S13]  /*7aef0*/  ISETP.LT.OR P6, PT, R27, 0x13a, !P3 ;  /* 0x0000013a1b00780c */ /* 0x000fda0005fc1670 */
[----:B------:R-:W0:Y:S01]  /*7af00*/  @!P6 LDC.64 R20, c[0x0][0x5c0] ;  /* 0x00017000ff14eb82 */ /* 0x000e220000000a00 */
[----:B------:R-:W-:Y:S01]  /*7af10*/  LOP3.LUT P0, RZ, R17, 0x80000, RZ, 0xc0, !PT ;  /* 0x0008000011ff7812 */ /* 0x000fe2000780c0ff */
[----:B----4-:R-:W-:-:S05]  /*7af20*/  FMUL R19, R114, UR8 ;  /* 0x0000000872137c20 */ /* 0x010fca0008400000 */
[----:B------:R-:W-:-:S07]  /*7af30*/  F2FP.SATFINITE.E4M3.F32.PACK_AB_MERGE_C R19, RZ, R19, RZ ;  /* 0x00000013ff13723e */ /* 0x000fce00048070ff */
[----:B------:R2:W-:Y:S01]  /*7af40*/  @!P0 STG.E.U8 desc[UR26][R166.64+0x18], R19 ;  /* 0x00001813a6008986 */ /* 0x0005e2000c10111a */
[----:B0-----:R-:W-:-:S04]  /*7af50*/  @!P6 IADD3 R22, P4, P5, R16, R20, R5 ;  /* 0x000000141016e210 */ /* 0x001fc80007d9e005 */
[----:B------:R-:W-:-:S05]  /*7af60*/  @!P6 IADD3.X R23, R29, R21, R4, P4, P5 ;  /* 0x000000151d17e210 */ /* 0x000fca00027ea404 */
[----:B------:R0:W-:Y:S01]  /*7af70*/  @!P6 STL.64 [R1+0x70], R22 ;  /* 0x000070160100e387 */ /* 0x0001e20000100a00 */
[----:B------:R-:W-:-:S13]  /*7af80*/  ISETP.LT.OR P0, PT, R27, 0x141, !P3 ;  /* 0x000001411b00780c */ /* 0x000fda0005f01670 */
[----:B------:R-:W0:Y:S01]  /*7af90*/  @!P0 LDC.64 R20, c[0x0][0x5c0] ;  /* 0x00017000ff148b82 */ /* 0x000e220000000a00 */
[----:B--2---:R-:W-:Y:S02]  /*7afa0*/  FMUL R19, R28, UR8 ;  /* 0x000000081c137c20 */ /* 0x004fe40008400000 */
[----:B------:R-:W2:Y:S01]  /*7afb0*/  LDL.LU R28, [R1+0xcd0] ;  /* 0x000cd000011c7983 */ /* 0x000ea20000300800 */
[----:B------:R-:W-:Y:S02]  /*7afc0*/  LOP3.LUT R18, R18, 0xfffffffe, RZ, 0xc0, !PT ;  /* 0xfffffffe12127812 */ /* 0x000fe400078ec0ff */
[----:B0-----:R-:W-:Y:S02]  /*7afd0*/  @!P0 IADD3 R22, P4, P5, R16, R20, R5 ;  /* 0x0000001410168210 */ /* 0x001fe40007d9e005 */
[----:B------:R-:W-:Y:S02]  /*7afe0*/  @P1 LOP3.LUT R18, R18, 0x1, RZ, 0xfc, !PT ;  /* 0x0000000112121812 */ /* 0x000fe400078efcff */
[----:B------:R-:W-:-:S02]  /*7aff0*/  LOP3.LUT P1, RZ, R17, 0x100000, RZ, 0xc0, !PT ;  /* 0x0010000011ff7812 */ /* 0x000fc4000782c0ff */
        /* <DEDUP_REMOVED lines=12> */
[----:B0-----:R-:W-:Y:S01]  /*7b0c0*/  @!P5 IADD3 R20, P4, R19, R20, RZ ;  /* 0x000000141314d210 */ /* 0x001fe20007f9e0ff */
[----:B---3--:R-:W-:Y:S02]  /*7b0d0*/  FMUL R19, R115, UR8 ;  /* 0x0000000873137c20 */ /* 0x008fe40008400000 */
[----:B------:R-:W3:Y:S01]  /*7b0e0*/  LDL.LU R115, [R1+0xcd8] ;  /* 0x000cd80001737983 */ /* 0x000ee20000300800 */
[----:B------:R-:W-:-:S04]  /*7b0f0*/  LOP3.LUT R14, R14, 0xefffffff, RZ, 0xc0, !PT ;  /* 0xefffffff0e0e7812 */ /* 0x000fc800078ec0ff */
[----:B------:R-:W-:Y:S02]  /*7b100*/  @P0 LOP3.LUT R14, R14, 0x10000000, RZ, 0xfc, !PT ;  /* 0x100000000e0e0812 */ /* 0x000fe400078efcff */
[----:B------:R-:W-:Y:S02]  /*7b110*/  LOP3.LUT P0, RZ, R9, 0x80, RZ, 0xc0, !PT ;  /* 0x0000008009ff7812 */ /* 0x000fe4000780c0ff */
[----:B------:R-:W-:Y:S01]  /*7b120*/  LOP3.LUT R17, R17, 0xfffdffff, RZ, 0xc0, !PT ;  /* 0xfffdffff11117812 */ /* 0x000fe200078ec0ff */
[----:B------:R-:W-:Y:S01]  /*7b130*/  @!P5 IMAD.X R21, R22, 0x1, R21, P4 ;  /* 0x000000011615d824 */ /* 0x000fe200020e0615 */
[----:B------:R-:W-:-:S09]  /*7b140*/  ISETP.LT.OR P4, PT, R27, 0x1a, !P1 ;  /* 0x0000001a1b00780c */ /* 0x000fd20004f81670 */
[----:B------:R-:W-:-:S04]  /*7b150*/  @P0 LOP3.LUT R17, R17, 0x20000, RZ, 0xfc, !PT ;  /* 0x0002000011110812 */ /* 0x000fc800078efcff */
[----:B------:R-:W-:Y:S01]  /*7b160*/  LOP3.LUT R17, R17, 0xfffbffff, RZ, 0xc0, !PT ;  /* 0xfffbffff11117812 */ /* 0x000fe200078ec0ff */
[----:B------:R-:W0:Y:S03]  /*7b170*/  @!P4 LDC.64 R22, c[0x0][0x5c0] ;  /* 0x00017000ff16cb82 */ /* 0x000e260000000a00 */
[----:B------:R-:W-:Y:S02]  /*7b180*/  @P1 LOP3.LUT R17, R17, 0x40000, RZ, 0xfc, !PT ;  /* 0x0004000011111812 */ /* 0x000fe400078efcff */
[----:B------:R-:W-:Y:S02]  /*7b190*/  ISETP.LT.OR P1, PT, R27, 0x142, !P3 ;  /* 0x000001421b00780c */ /* 0x000fe40005f21670 */
[----:B------:R-:W-:-:S05]  /*7b1a0*/  F2FP.SATFINITE.E4M3.F32.PACK_AB_MERGE_C R19, RZ, R19, RZ ;  /* 0x00000013ff13723e */ /* 0x000fca00048070ff */
[----:B------:R1:W-:Y:S06]  /*7b1b0*/  @!P5 STG.E.U8 desc[UR26][R20.64+0x18], R19 ;  /* 0x000018131400d986 */ /* 0x0003ec000c10111a */
[----:B-1----:R-:W1:Y:S01]  /*7b1c0*/  @!P1 LDC.64 R20, c[0x0][0x5c0] ;  /* 0x00017000ff149b82 */ /* 0x002e620000000a00 */
[----:B------:R-:W-:-:S04]  /*7b1d0*/  @!P4 IADD3 R24, P2, P6, R3, R16, R7 ;  /* 0x000000100318c210 */ /* 0x000fc80007e5e007 */
[----:B------:R-:W-:Y:S02]  /*7b1e0*/  @!P4 IADD3.X R25, R2, R29, R6, P2, P6 ;  /* 0x0000001d0219c210 */ /* 0x000fe400017ec406 */
[----:B-1----:R-:W-:-:S04]  /*7b1f0*/  @!P1 IADD3 R162, P5, P6, R16, R20, R5 ;  /* 0x0000001410a29210 */ /* 0x002fc80007ebe005 */
[----:B------:R-:W-:Y:S01]  /*7b200*/  @!P1 IADD3.X R163, R29, R21, R4, P5, P6 ;  /* 0x000000151da39210 */ /* 0x000fe20002fec404 */
[----:B------:R-:W-:Y:S04]  /*7b210*/  STL [R1+0x16c8], R162 ;  /* 0x0016c8a201007387 */ /* 0x000fe80000100800 */
[----:B------:R-:W-:Y:S01]  /*7b220*/  STL [R1+0x16c4], R163 ;  /* 0x0016c4a301007387 */ /* 0x000fe20000100800 */
[----:B------:R-:W-:-:S13]  /*7b230*/  ISETP.LT.OR P6, PT, R27, 0x149, !P3 ;  /* 0x000001491b00780c */ /* 0x000fda0005fc1670 */
[----:B------:R-:W1:Y:S01]  /*7b240*/  @!P6 LDC.64 R20, c[0x0][0x5c0] ;  /* 0x00017000ff14eb82 */ /* 0x000e620000000a00 */
[----:B--2---:R-:W-:Y:S02]  /*7b250*/  FMUL R19, R28, UR8 ;  /* 0x000000081c137c20 */ /* 0x004fe40008400000 */
[----:B------:R-:W2:Y:S01]  /*7b260*/  LDL.LU R28, [R1+0xcdc] ;  /* 0x000cdc00011c7983 */ /* 0x000ea20000300800 */
[----:B0-----:R-:W-:Y:S02]  /*7b270*/  @!P4 IADD3 R22, P0, R24, R22, RZ ;  /* 0x000000161816c210 */ /* 0x001fe40007f1e0ff */
[----:B------:R-:W-:-:S03]  /*7b280*/  F2FP.SATFINITE.E4M3.F32.PACK_AB_MERGE_C R19, RZ, R19, RZ ;  /* 0x00000013ff13723e */ /* 0x000fc600048070ff */
[----:B------:R-:W-:Y:S01]  /*7b290*/  @!P4 IMAD.X R23, R25, 0x1, R23, P0 ;  /* 0x000000011917c824 */ /* 0x000fe200000e0617 */
[----:B------:R-:W-:-:S04]  /*7b2a0*/  LOP3.LUT R14, R14, 0xfdffffff, RZ, 0xc0, !PT ;  /* 0xfdffffff0e0e7812 */ /* 0x000fc800078ec0ff */
[----:B------:R4:W-:Y:S01]  /*7b2b0*/  @!P4 STG.E.U8 desc[UR26][R22.64+0x19], R19 ;  /* 0x000019131600c986 */ /* 0x0009e2000c10111a */
[----:B-1----:R-:W-:Y:S02]  /*7b2c0*/  @!P6 IADD3 R24, P4, P5, R16, R20, R5 ;  /* 0x000000141018e210 */ /* 0x002fe40007d9e005 */
        /* <DEDUP_REMOVED lines=14> */
[----:B---3--:R-:W-:-:S03]  /*7b3b0*/  FMUL R19, R115, UR8 ;  /* 0x0000000873137c20 */ /* 0x008fc60008400000 */
        /* <DEDUP_REMOVED lines=46> */
[----:B------:R-:W-:Y:S01]  /*7b6a0*/  @!P4 IMAD.X R23, R25, 0x1, R23, P0 ;  /* 0x000000011917c824 */ /* 0x000fe200000e0617 */
[----:B------:R-:W-:-:S04]  /*7b6b0*/  LOP3.LUT R14, R14, 0xfffbffff, RZ, 0xc0, !PT ;  /* 0xfffbffff0e0e7812 */ /* 0x000fc800078ec0ff */
[----:B------:R4:W-:Y:S01]  /*7b6c0*/  @!P4 STG.E.U8 desc[UR26][R22.64+0x21], R19 ;  /* 0x000021131600c986 */ /* 0x0009e2000c10111a */
[----:B------:R-:W-:-:S04]  /*7b6d0*/  @P1 LOP3.LUT R14, R14, 0x40000, RZ, 0xfc, !PT ;  /* 0x000400000e0e1812 */ /* 0x000fc800078efcff */
        /* <DEDUP_REMOVED lines=18> */
[----:B0-----:R-:W-:Y:S02]  /*7b800*/  @!P0 IADD3 R22, P4, P5, R16, R20, R5 ;  /* 0x0000001410168210 */ /* 0x001fe40007d9e005 */
[----:B------:R-:W-:Y:S02]  /*7b810*/  LOP3.LUT P1, RZ, R17, 0x10000, RZ, 0xc0, !PT ;  /* 0x0001000011ff7812 */ /* 0x000fe4000782c0ff */
[----:B------:R-:W-:Y:S02]  /*7b820*/  @!P0 IADD3.X R23, R29, R21, R4, P4, P5 ;  /* 0x000000151d178210 */ /* 0x000fe400027ea404 */
[----:B------:R-:W-:-:S02]  /*7b830*/  ISETP.LT.OR P5, PT, R27, 0x29, !P1 ;  /* 0x000000291b00780c */ /* 0x000fc40004fa1670 */
        /* <DEDUP_REMOVED lines=466> */
[----:B--2---:R-:W-:Y:S02]  /*7d560*/  FMUL R19, R28, UR8 ;  /* 0x000000081c137c20 */ /* 0x004fe40008400000 */
[----:B------:R-:W2:Y:S01]  /*7d570*/  LDL.LU R28, [R1+0xd68] ;  /* 0x000d6800011c7983 */ /* 0x000ea20000300800 */
[----:B------:R-:W-:Y:S01]  /*7d580*/  LOP3.LUT R17, R17, 0xfffffffe, RZ, 0xc0, !PT ;  /* 0xfffffffe11117812 */ /* 0x000fe200078ec0ff */
[----:B------:R-:W-:Y:S01]  /*7d590*/  @!P5 IMAD.X R21, R22, 0x1, R21, P4 ;  /* 0x000000011615d824 */ /* 0x000fe200020e0615 */
[----:B------:R-:W-:Y:S02]  /*7d5a0*/  ISETP.LT.OR P4, PT, R27, 0x62, !P1 ;  /* 0x000000621b00780c */ /* 0x000fe40004f81670 */
[----:B------:R-:W-:-:S02]  /*7d5b0*/  @P1 LOP3.LUT R17, R17, 0x1, RZ, 0xfc, !PT ;  /* 0x0000000111111812 */ /* 0x000fc400078efcff */
[----:B------:R-:W-:Y:S02]  /*7d5c0*/  ISETP.LT.OR P1, PT, R27, 0x1d2, !P3 ;  /* 0x000001d21b00780c */ /* 0x000fe40005f21670 */
[----:B------:R-:W-:-:S05]  /*7d5d0*/  F2FP.SATFINITE.E4M3.F32.PACK_AB_MERGE_C R19, RZ, R19, RZ ;  /* 0x00000013ff13723e */ /* 0x000fca00048070ff */
[----:B------:R0:W-:Y:S01]  /*7d5e0*/  @!P5 STG.E.U8 desc[UR26][R20.64+0x60], R19 ;  /* 0x000060131400d986 */ /* 0x0001e2000c10111a */
[----:B------:R-:W-:Y:S01]  /*7d5f0*/  LOP3.LUT R11, R11, 0xffffffdf, RZ, 0xc0, !PT ;  /* 0xffffffdf0b0b7812 */ /* 0x000fe200078ec0ff */
[----:B------:R-:W1:Y:S08]  /*7d600*/  @!P4 LDC.64 R22, c[0x0][0x5c0] ;  /* 0x00017000ff16cb82 */ /* 0x000e700000000a00 */
[----:B0-----:R-:W0:Y:S01]  /*7d610*/  @!P1 LDC.64 R20, c[0x0][0x5c0] ;  /* 0x00017000ff149b82 */ /* 0x001e220000000a00 */
[----:B------:R-:W-:-:S02]  /*7d620*/  @!P4 IADD3 R24, P2, P6, R3, R16, R7 ;  /* 0x000000100318c210 */ /* 0x000fc40007e5e007 */
[----:B------:R-:W-:Y:S02]  /*7d630*/  @P0 LOP3.LUT R11, R11, 0x20, RZ, 0xfc, !PT ;  /* 0x000000200b0b0812 */ /* 0x000fe400078efcff */
[----:B------:R-:W-:Y:S02]  /*7d640*/  @!P4 IADD3.X R25, R2, R29, R6, P2, P6 ;  /* 0x0000001d0219c210 */ /* 0x000fe400017ec406 */
[----:B------:R-:W-:-:S04]  /*7d650*/  LOP3.LUT R11, R11, 0xffffffef, RZ, 0xc0, !PT ;  /* 0xffffffef0b0b7812 */ /* 0x000fc800078ec0ff */
[----:B------:R-:W-:Y:S02]  /*7d660*/  @P1 LOP3.LUT R11, R11, 0x10, RZ, 0xfc, !PT ;  /* 0x000000100b0b1812 */ /* 0x000fe400078efcff */
[----:B0-----:R-:W-:-:S04]  /*7d670*/  @!P1 IADD3 R184, P5, P6, R16, R20, R5 ;  /* 0x0000001410b89210 */ /* 0x001fc80007ebe005 */
[----:B------:R-:W-:Y:S01]  /*7d680*/  @!P1 IADD3.X R185, R29, R21, R4, P5, P6 ;  /* 0x000000151db99210 */ /* 0x000fe20002fec404 */
[----:B------:R-:W-:Y:S01]  /*7d690*/  STL [R1+0x166c], R184 ;  /* 0x00166cb801007387 */ /* 0x000fe20000100800 */
[----:B------:R-:W-:-:S03]  /*7d6a0*/  LOP3.LUT P1, RZ, R17, 0x1, RZ, 0xc0, !PT ;  /* 0x0000000111ff7812 */ /* 0x000fc6000782c0ff */
[----:B------:R-:W-:Y:S01]  /*7d6b0*/  STL [R1+0x1668], R185 ;  /* 0x001668b901007387 */ /* 0x000fe20000100800 */
[----:B------:R-:W-:Y:S02]  /*7d6c0*/  ISETP.LT.OR P6, PT, R27, 0x1d9, !P3 ;  /* 0x000001d91b00780c */ /* 0x000fe40005fc1670 */
[----:B------:R-:W-:Y:S02]  /*7d6d0*/  LOP3.LUT P0, RZ, R9, 0x10000, RZ, 0xc0, !PT ;  /* 0x0001000009ff7812 */ /* 0x000fe4000780c0ff */
[----:B------:R-:W-:-:S09]  /*7d6e0*/  LOP3.LUT R15, R15, 0x7fffffff, RZ, 0xc0, !PT ;  /* 0x7fffffff0f0f7812 */ /* 0x000fd200078ec0ff */
[----:B------:R-:W0:Y:S01]  /*7d6f0*/  @!P6 LDC.64 R20, c[0x0][0x5c0] ;  /* 0x00017000ff14eb82 */ /* 0x000e220000000a00 */
[----:B---3--:R-:W-:Y:S02]  /*7d700*/  FMUL R17, R115, UR8 ;  /* 0x0000000873117c20 */ /* 0x008fe40008400000 */
[----:B------:R-:W3:Y:S01]  /*7d710*/  LDL.LU R115, [R1+0xd6c] ;  /* 0x000d6c0001737983 */ /* 0x000ee20000300800 */
[----:B------:R-:W-:Y:S02]  /*7d720*/  @P0 LOP3.LUT R15, R15, 0x80000000, RZ, 0xfc, !PT ;  /* 0x800000000f0f0812 */ /* 0x000fe400078efcff */
[----:B-1----:R-:W-:Y:S02]  /*7d730*/  @!P4 IADD3 R22, P0, R24, R22, RZ ;  /* 0x000000161816c210 */ /* 0x002fe40007f1e0ff */
[----:B------:R-:W-:-:S03]  /*7d740*/  F2FP.SATFINITE.E4M3.F32.PACK_AB_MERGE_C R17, RZ, R17, RZ ;  /* 0x00000011ff11723e */ /* 0x000fc600048070ff */
[----:B------:R-:W-:-:S05]  /*7d750*/  @!P4 IMAD.X R23, R25, 0x1, R23, P0 ;  /* 0x000000011917c824 */ /* 0x000fca00000e0617 */
[----:B------:R4:W-:Y:S01]  /*7d760*/  @!P4 STG.E.U8 desc[UR26][R22.64+0x61], R17 ;  /* 0x000061111600c986 */ /* 0x0009e2000c10111a */
[----:B0-----:R-:W-:Y:S02]  /*7d770*/  @!P6 IADD3 R24, P4, P5, R16, R20, R5 ;  /* 0x000000141018e210 */ /* 0x001fe40007d9e005 */
[----:B------:R-:W-:Y:S02]  /*7d780*/  LOP3.LUT R11, R11, 0xfffffff7, RZ, 0xc0, !PT ;  /* 0xfffffff70b0b7812 */ /* 0x000fe400078ec0ff */
[----:B------:R-:W-:Y:S02]  /*7d790*/  @!P6 IADD3.X R25, R29, R21, R4, P4, P5 ;  /* 0x000000151d19e210 */ /* 0x000fe400027ea404 */
[----:B------:R-:W-:-:S03]  /*7d7a0*/  @P6 LOP3.LUT R11, R11, 0x8, RZ, 0xfc, !PT ;  /* 0x000000080b0b6812 */ /* 0x000fc600078efcff */
[----:B------:R-:W-:Y:S01]  /*7d7b0*/  @!P6 STL.64 [R1+0x1d8], R24 ;  /* 0x0001d8180100e387 */ /* 0x000fe20000100a00 */
[----:B------:R-:W-:-:S13]  /*7d7c0*/  ISETP.LT.OR P6, PT, R27, 0x1da, !P3 ;  /* 0x000001da1b00780c */ /* 0x000fda0005fc1670 */
[----:B------:R-:W0:Y:S01]  /*7d7d0*/  @!P6 LDC.64 R20, c[0x0][0x5c0] ;  /* 0x00017000ff14eb82 */ /* 0x000e220000000a00 */
[----:B------:R-:W-:Y:S01]  /*7d7e0*/  LOP3.LUT P0, RZ, R15, 0x80000000, RZ, 0xc0, !PT ;  /* 0x800000000fff7812 */ /* 0x000fe2000780c0ff */
[----:B----4-:R-:W-:Y:S01]  /*7d7f0*/  FMUL R17, R114, UR8 ;  /* 0x0000000872117c20 */ /* 0x010fe20008400000 */
[----:B0-----:R-:W-:-:S04]  /*7d800*/  @!P6 IADD3 R22, P4, P5, R16, R20, R5 ;  /* 0x000000141016e210 */ /* 0x001fc80007d9e005 */
[----:B------:R-:W-:Y:S02]  /*7d810*/  F2FP.SATFINITE.E4M3.F32.PACK_AB_MERGE_C R17, RZ, R17, RZ ;  /* 0x00000011ff11723e */ /* 0x000fe400048070ff */
[----:B------:R-:W-:-:S05]  /*7d820*/  @!P6 IADD3.X R23, R29, R21, R4, P4, P5 ;  /* 0x000000151d17e210 */ /* 0x000fca00027ea404 */
[----:B------:R2:W-:Y:S04]  /*7d830*/  @!P0 STG.E.U8 desc[UR26][R186.64+0x68], R17 ;  /* 0x00006811ba008986 */ /* 0x0005e8000c10111a */
[----:B------:R0:W-:Y:S01]  /*7d840*/  @!P6 STL.64 [R1+0x1f8], R22 ;  /* 0x0001f8160100e387 */ /* 0x0001e20000100a00 */
[----:B------:R-:W-:-:S13]  /*7d850*/  ISETP.LT.OR P0, PT, R27, 0x1e1, !P3 ;  /* 0x000001e11b00780c */ /* 0x000fda0005f01670 */
[----:B------:R-:W0:Y:S01]  /*7d860*/  @!P0 LDC.64 R20, c[0x0][0x5c0] ;  /* 0x00017000ff148b82 */ /* 0x000e220000000a00 */
[----:B--2---:R-:W-:Y:S02]  /*7d870*/  FMUL R17, R28, UR8 ;  /* 0x000000081c117c20 */ /* 0x004fe40008400000 */
[----:B------:R-:W2:Y:S01]  /*7d880*/  LDL.LU R28, [R1+0xd70] ;  /* 0x000d7000011c7983 */ /* 0x000ea20000300800 */
        /* <DEDUP_REMOVED lines=8> */
[----:B------:R-:W-:-:S03]  /*7d910*/  @P6 LOP3.LUT R11, R11, 0x4, RZ, 0xfc, !PT ;  /* 0x000000040b0b6812 */ /* 0x000fc600078efcff */
[----:B------:R4:W-:Y:S01]  /*7d920*/  @!P0 STL.64 [R1+0x278], R22 ;  /* 0x0002781601008387 */ /* 0x0009e20000100a00 */
[----:B-1----:R-:W-:-:S04]  /*7d930*/  @!P5 IADD3 R17, P4, P6, R3, R16, R7 ;  /* 0x000000100311d210 */ /* 0x002fc80007e9e007 */
[----:B------:R-:W-:Y:S02]  /*7d940*/  @!P5 IADD3.X R19, R2, R29, R6, P4, P6 ;  /* 0x0000001d0213d210 */ /* 0x000fe400027ec406 */
[----:B0-----:R-:W-:Y:S01]  /*7d950*/  @!P5 IADD3 R20, P4, R17, R20, RZ ;  /* 0x000000141114d210 */ /* 0x001fe20007f9e0ff */
[----:B---3--:R-:W-:Y:S02]  /*7d960*/  FMUL R17, R115, UR8 ;  /* 0x0000000873117c20 */ /* 0x008fe40008400000 */
[----:B------:R-:W3:Y:S01]  /*7d970*/  LDL.LU R115, [R1+0xd74] ;  /* 0x000d740001737983 */ /* 0x000ee20000300800 */
[----:B------:R-:W-:Y:S02]  /*7d980*/  LOP3.LUT R11, R11, 0xfffffffd, RZ, 0xc0, !PT ;  /* 0xfffffffd0b0b7812 */ /* 0x000fe400078ec0ff */
[----:B------:R-:W-:Y:S01]  /*7d990*/  LOP3.LUT R15, R15, 0xdfffffff, RZ, 0xc0, !PT ;  /* 0xdfffffff0f0f7812 */ /* 0x000fe200078ec0ff */
[----:B------:R-:W-:Y:S01]  /*7d9a0*/  @!P5 IMAD.X R21, R19, 0x1, R21, P4 ;  /* 0x000000011315d824 */ /* 0x000fe200020e0615 */
[----:B------:R-:W-:Y:S01]  /*7d9b0*/  @P0 LOP3.LUT R11, R11, 0x2, RZ, 0xfc, !PT ;  /* 0x000000020b0b0812 */ /* 0x000fe200078efcff */
[----:B------:R-:W3:Y:S01]  /*7d9c0*/  LDL.LU R114, [R1+0xd78] ;  /* 0x000d780001727983 */ /* 0x000ee20000300800 */
[----:B------:R-:W-:-:S02]  /*7d9d0*/  LOP3.LUT P0, RZ, R9, 0x20000, RZ, 0xc0, !PT ;  /* 0x0002000009ff7812 */ /* 0x000fc4000780c0ff */
[----:B------:R-:W-:-:S11]  /*7d9e0*/  ISETP.LT.OR P4, PT, R27, 0x6a, !P1 ;  /* 0x0000006a1b00780c */ /* 0x000fd60004f81670 */
[----:B------:R-:W-:Y:S02]  /*7d9f0*/  @P0 LOP3.LUT R15, R15, 0x20000000, RZ, 0xfc, !PT ;  /* 0x200000000f0f0812 */ /* 0x000fe400078efcff */
[----:B------:R-:W-:Y:S01]  /*7da00*/  F2FP.SATFINITE.E4M3.F32.PACK_AB_MERGE_C R17, RZ, R17, RZ ;  /* 0x00000011ff11723e */ /* 0x000fe200048070ff */
[----:B----4-:R-:W0:Y:S01]  /*7da10*/  @!P4 LDC.64 R22, c[0x0][0x5c0] ;  /* 0x00017000ff16cb82 */ /* 0x010e220000000a00 */
[----:B------:R-:W-:-:S04]  /*7da20*/  LOP3.LUT R15, R15, 0xbfffffff, RZ, 0xc0, !PT ;  /* 0xbfffffff0f0f7812 */ /* 0x000fc800078ec0ff */
[----:B------:R-:W-:Y:S02]  /*7da30*/  @P1 LOP3.LUT R15, R15, 0x40000000, RZ, 0xfc, !PT ;  /* 0x400000000f0f1812 */ /* 0x000fe400078efcff */
[----:B------:R-:W-:Y:S01]  /*7da40*/  ISETP.LT.OR P1, PT, R27, 0x1e2, !P3 ;  /* 0x000001e21b00780c */ /* 0x000fe20005f21670 */
[----:B------:R1:W-:-:S12]  /*7da50*/  @!P5 STG.E.U8 desc[UR26][R20.64+0x68], R17 ;  /* 0x000068111400d986 */ /* 0x0003d8000c10111a */
        /* <DEDUP_REMOVED lines=13> */
[----:B------:R-:W-:-:S05]  /*7db30*/  @!P4 IMAD.X R23, R24, 0x1, R23, P0 ;  /* 0x000000011817c824 */ /* 0x000fca00000e0617 */
[----:B------:R3:W-:Y:S01]  /*7db40*/  @!P4 STG.E.U8 desc[UR26][R22.64+0x69], R17 ;  /* 0x000069111600c986 */ /* 0x0007e2000c10111a */
[----:B-1----:R-:W-:Y:S02]  /*7db50*/  @!P6 IADD3 R24, P4, P5, R16, R20, R5 ;  /* 0x000000141018e210 */ /* 0x002fe40007d9e005 */
[----:B------:R-:W-:Y:S02]  /*7db60*/  LOP3.LUT R13, R13, 0x7fffffff, RZ, 0xc0, !PT ;  /* 0x7fffffff0d0d7812 */ /* 0x000fe400078ec0ff */
[----:B------:R-:W-:Y:S02]  /*7db70*/  @!P6 IADD3.X R25, R29, R21, R4, P4, P5 ;  /* 0x000000151d19e210 */ /* 0x000fe400027ea404 */
[----:B------:R-:W-:-:S03]  /*7db80*/  @P6 LOP3.LUT R13, R13, 0x80000000, RZ, 0xfc, !PT ;  /* 0x800000000d0d6812 */ /* 0x000fc600078efcff */
[----:B------:R-:W-:Y:S01]  /*7db90*/  @!P6 STL.64 [R1+0x208], R24 ;  /* 0x000208180100e387 */ /* 0x000fe20000100a00 */
[----:B------:R-:W-:Y:S02]  /*7dba0*/  ISETP.LT.OR P6, PT, R27, 0x1ea, !P3 ;  /* 0x000001ea1b00780c */ /* 0x000fe40005fc1670 */
[----:B------:R-:W-:-:S11]  /*7dbb0*/  LOP3.LUT P0, RZ, R15, 0x20000000, RZ, 0xc0, !PT ;  /* 0x200000000fff7812 */ /* 0x000fd6000780c0ff */
[----:B------:R-:W0:Y:S01]  /*7dbc0*/  @!P6 LDC.64 R20, c[0x0][0x5c0] ;  /* 0x00017000ff14eb82 */ /* 0x000e220000000a00 */
[----:B---3--:R-:W-:Y:S02]  /*7dbd0*/  FMUL R17, R115, UR8 ;  /* 0x0000000873117c20 */ /* 0x008fe40008400000 */
[----:B------:R-:W3:Y:S03]  /*7dbe0*/  LDL.LU R115, [R1+0xd80] ;  /* 0x000d800001737983 */ /* 0x000ee60000300800 */
[----:B------:R-:W-:-:S05]  /*7dbf0*/  F2FP.SATFINITE.E4M3.F32.PACK_AB_MERGE_C R17, RZ, R17, RZ ;  /* 0x00000011ff11723e */ /* 0x000fca00048070ff */
[----:B------:R1:W-:Y:S01]  /*7dc00*/  @!P0 STG.E.U8 desc[UR26][R188.64+0x70], R17 ;  /* 0x00007011bc008986 */ /* 0x0003e2000c10111a */
[----:B------:R-:W-:Y:S02]  /*7dc10*/  ISETP.LT.OR P0, PT, R27, 0x1f1, !P3 ;  /* 0x000001f11b00780c */ /* 0x000fe40005f01670 */
[----:B0-----:R-:W-:-:S04]  /*7dc20*/  @!P6 IADD3 R22, P4, P5, R16, R20, R5 ;  /* 0x000000141016e210 */ /* 0x001fc80007d9e005 */
[----:B------:R-:W-:-:S07]  /*7dc30*/  @!P6 IADD3.X R23, R29, R21, R4, P4, P5 ;  /* 0x000000151d17e210 */ /* 0x000fce00027ea404 */
[----:B------:R-:W0:Y:S01]  /*7dc40*/  @!P0 LDC.64 R20, c[0x0][0x5c0] ;  /* 0x00017000ff148b82 */ /* 0x000e220000000a00 */
[----:B------:R0:W-:Y:S01]  /*7dc50*/  @!P6 STL.64 [R1+0x218], R22 ;  /* 0x000218160100e387 */ /* 0x0001e20000100a00 */
[----:B-1----:R-:W-:Y:S01]  /*7dc60*/  FMUL R17, R114, UR8 ;  /* 0x0000000872117c20 */ /* 0x002fe20008400000 */
[----:B------:R-:W-:-:S04]  /*7dc70*/  LOP3.LUT R11, R11, 0xfffffffe, RZ, 0xc0, !PT ;  /* 0xfffffffe0b0b7812 */ /* 0x000fc800078ec0ff */
[----:B------:R-:W-:Y:S02]  /*7dc80*/  @P1 LOP3.LUT R11, R11, 0x1, RZ, 0xfc, !PT ;  /* 0x000000010b0b1812 */ /* 0x000fe400078efcff */
[----:B0-----:R-:W-:-:S04]  /*7dc90*/  @!P0 IADD3 R22, P4, P5, R16, R20, R5 ;  /* 0x0000001410168210 */ /* 0x001fc80007d9e005 */
[----:B------:R-:W-:-:S05]  /*7dca0*/  @!P0 IADD3.X R23, R29, R21, R4, P4, P5 ;  /* 0x000000151d178210 */ /* 0x000fca00027ea404 */
[----:B------:R-:W-:Y:S04]  /*7dcb0*/  @!P0 STL.64 [R1+0x290], R22 ;  /* 0x0002901601008387 */ /* 0x000fe80000100a00 */
[----:B------:R-:W4:Y:S01]  /*7dcc0*/  LDL.LU R114, [R1+0xd84] ;  /* 0x000d840001727983 */ /* 0x000f220000300800 */
[----:B------:R-:W-:-:S04]  /*7dcd0*/  LOP3.LUT P1, RZ, R15, 0x40000000, RZ, 0xc0, !PT ;  /* 0x400000000fff7812 */ /* 0x000fc8000782c0ff */
[----:B------:R-:W-:Y:S02]  /*7dce0*/  ISETP.LT.OR P5, PT, R27, 0x71, !P1 ;  /* 0x000000711b00780c */ /* 0x000fe40004fa1670 */
[----:B------:R-:W-:-:S11]  /*7dcf0*/  LOP3.LUT P2, RZ, R8, 0x100, RZ, 0xc0, !PT ;  /* 0x0000010008ff7812 */ /* 0x000fd6000784c0ff */
[----:B------:R-:W0:Y:S01]  /*7dd00*/  @!P5 LDC.64 R20, c[0x0][0x5c0] ;  /* 0x00017000ff14db82 */ /* 0x000e220000000a00 */
[----:B------:R-:W-:Y:S02]  /*7dd10*/  F2FP.SATFINITE.E4M3.F32.PACK_AB_MERGE_C R17, RZ, R17, RZ ;  /* 0x00000011ff11723e */ /* 0x000fe400048070ff */
[----:B------:R-:W-:-:S03]  /*7dd20*/  LOP3.LUT R13, R13, 0xbfffffff, RZ, 0xc0, !PT ;  /* 0xbfffffff0d0d7812 */ /* 0x000fc600078ec0ff */
[----:B------:R1:W-:Y:S01]  /*7dd30*/  @!P2 STG.E.U8 desc[UR26][R66.64+0x71], R17 ;  /* 0x000071114200a986 */ /* 0x0003e2000c10111a */
[----:B------:R-:W-:Y:S02]  /*7dd40*/  @P6 LOP3.LUT R13, R13, 0x40000000, RZ, 0xfc, !PT ;  /* 0x400000000d0d6812 */ /* 0x000fe400078efcff */
[----:B-1----:R-:W-:-:S04]  /*7dd50*/  @!P5 IADD3 R17, P4, P6, R3, R16, R7 ;  /* 0x000000100311d210 */ /* 0x002fc80007e9e007 */
[----:B------:R-:W-:Y:S02]  /*7dd60*/  @!P5 IADD3.X R19, R2, R29, R6, P4, P6 ;  /* 0x0000001d0213d210 */ /* 0x000fe400027ec406 */
[----:B0-----:R-:W-:Y:S01]  /*7dd70*/  @!P5 IADD3 R20, P4, R17, R20, RZ ;  /* 0x000000141114d210 */ /* 0x001fe20007f9e0ff */
[----:B--2---:R-:W-:Y:S02]  /*7dd80*/  FMUL R17, R28, UR8 ;  /* 0x000000081c117c20 */ /* 0x004fe40008400000 */
[----:B------:R-:W2:Y:S01]  /*7dd90*/  LDL.LU R28, [R1+0xd88] ;  /* 0x000d8800011c7983 */ /* 0x000ea20000300800 */
[----:B------:R-:W-:Y:S01]  /*7dda0*/  ISETP.LT.OR P2, PT, R27, 0x1f2, !P3 ;  /* 0x000001f21b00780c */ /* 0x000fe20005f41670 */
[----:B------:R-:W-:Y:S01]  /*7ddb0*/  @!P5 IMAD.X R21, R19, 0x1, R21, P4 ;  /* 0x000000011315d824 */ /* 0x000fe200020e0615 */
[----:B------:R-:W-:-:S05]  /*7ddc0*/  F2FP.SATFINITE.E4M3.F32.PACK_AB_MERGE_C R17, RZ, R17, RZ ;  /* 0x00000011ff11723e */ /* 0x000fca00048070ff */
[----:B------:R0:W-:Y:S01]  /*7ddd0*/  @!P5 STG.E.U8 desc[UR26][R20.64+0x70], R17 ;  /* 0x000070111400d986 */ /* 0x0001e2000c10111a */
[----:B------:R-:W-:-:S05]  /*7dde0*/  ISETP.LT.OR P4, PT, R27, 0x72, !P1 ;  /* 0x000000721b00780c */ /* 0x000fca0004f81670 */
[----:B0-----:R-:W0:Y:S01]  /*7ddf0*/  @!P2 LDC.64 R20, c[0x0][0x5c0] ;  /* 0x00017000ff14ab82 */ /* 0x001e220000000a00 */
[----:B------:R-:W-:-:S04]  /*7de00*/  LOP3.LUT R13, R13, 0xdfffffff, RZ, 0xc0, !PT ;  /* 0xdfffffff0d0d7812 */ /* 0x000fc800078ec0ff */
[----:B------:R-:W-:-:S03]  /*7de10*/  @P0 LOP3.LUT R13, R13, 0x20000000, RZ, 0xfc, !PT ;  /* 0x200000000d0d0812 */ /* 0x000fc600078efcff */
[----:B------:R-:W-:Y:S01]  /*7de20*/  @!P4 IADD3 R19, P0, P6, R3, R16, R7 ;  /* 0x000000100313c210 */ /* 0x000fe20007e1e007 */
[----:B------:R-:W1:Y:S03]  /*7de30*/  @!P4 LDC.64 R22, c[0x0][0x5c0] ;  /* 0x00017000ff16cb82 */ /* 0x000e660000000a00 */
[----:B------:R-:W-:Y:S02]  /*7de40*/  @!P4 IADD3.X R24, R2, R29, R6, P0, P6 ;  /* 0x0000001d0218c210 */ /* 0x000fe400007ec406 */
[----:B0-----:R-:W-:-:S04]  /*7de50*/  @!P2 IADD3 R30, P5, P6, R16, R20, R5 ;  /* 0x00000014101ea210 */ /* 0x001fc80007ebe005 */
[----:B------:R-:W-:-:S05]  /*7de60*/  @!P2 IADD3.X R31, R29, R21, R4, P5, P6 ;  /* 0x000000151d1fa210 */ /* 0x000fca0002fec404 */
[----:B------:R-:W-:Y:S01]  /*7de70*/  @!P2 STL.64 [R1+0x1d0], R30 ;  /* 0x0001d01e0100a387 */ /* 0x000fe20000100a00 */
[----:B-1----:R-:W-:-:S05]  /*7de80*/  @!P4 IADD3 R22, P0, R19, R22, RZ ;  /* 0x000000161316c210 */ /* 0x002fca0007f1e0ff */
[----:B------:R-:W-:Y:S01]  /*7de90*/  @!P4 IMAD.X R23, R24, 0x1, R23, P0 ;  /* 0x000000011817c824 */ /* 0x000fe200000e0617 */
[----:B------:R-:W-:Y:S01]  /*7dea0*/  ISETP.LT.OR P0, PT, R27, 0x1f9, !P3 ;  /* 0x000001f91b00780c */ /* 0x000fe20005f01670 */
[----:B---3--:R-:W-:-:S12]  /*7deb0*/  FMUL R17, R115, UR8 ;  /* 0x0000000873117c20 */ /* 0x008fd80008400000 */
[----:B------:R-:W0:Y:S01]  /*7dec0*/  @!P0 LDC.64 R20, c[0x0][0x5c0] ;  /* 0x00017000ff148b82 */ /* 0x000e220000000a00 */
[----:B------:R-:W3:Y:S01]  /*7ded0*/  LDL.LU R115, [R1+0xd8c] ;  /* 0x000d8c0001737983 */ /* 0x000ee20000300800 */
[----:B------:R-:W-:-:S04]  /*7dee0*/  LOP3.LUT R13, R13, 0xefffffff, RZ, 0xc0, !PT ;  /* 0xefffffff0d0d7812 */ /* 0x000fc800078ec0ff */
[----:B------:R-:W-:Y:S02]  /*7def0*/  @P2 LOP3.LUT R13, R13, 0x10000000, RZ, 0xfc, !PT ;  /* 0x100000000d0d2812 */ /* 0x000fe400078efcff */
[----:B------:R-:W-:Y:S02]  /*7df00*/  ISETP.LT.OR P6, PT, R27, 0x1fa, !P3 ;  /* 0x000001fa1b00780c */ /* 0x000fe40005fc1670 */
[----:B------:R-:W-:Y:S02]  /*7df10*/  LOP3.LUT R13, R13, 0xf7ffffff, RZ, 0xc0, !PT ;  /* 0xf7ffffff0d0d7812 */ /* 0x000fe400078ec0ff */
[----:B------:R-:W-:Y:S02]  /*7df20*/  F2FP.SATFINITE.E4M3.F32.PACK_AB_MERGE_C R17, RZ, R17, RZ ;  /* 0x00000011ff11723e */ /* 0x000fe400048070ff */
[----:B------:R-:W-:-:S03]  /*7df30*/  @P0 LOP3.LUT R13, R13, 0x8000000, RZ, 0xfc, !PT ;  /* 0x080000000d0d0812 */ /* 0x000fc600078efcff */
[----:B------:R4:W-:Y:S01]  /*7df40*/  @!P4 STG.E.U8 desc[UR26][R22.64+0x71], R17 ;  /* 0x000071111600c986 */ /* 0x0009e2000c10111a */
[----:B------:R-:W-:Y:S02]  /*7df50*/  LOP3.LUT R13, R13, 0xfbffffff, RZ, 0xc0, !PT ;  /* 0xfbffffff0d0d7812 */ /* 0x000fe400078ec0ff */
[----:B0-----:R-:W-:Y:S02]  /*7df60*/  @!P0 IADD3 R24, P4, P5, R16, R20, R5 ;  /* 0x0000001410188210 */ /* 0x001fe40007d9e005 */
[----:B------:R-:W-:Y:S02]  /*7df70*/  @P6 LOP3.LUT R13, R13, 0x4000000, RZ, 0xfc, !PT ;  /* 0x040000000d0d6812 */ /* 0x000fe400078efcff */
[----:B------:R-:W-:Y:S02]  /*7df80*/  @!P0 IADD3.X R25, R29, R21, R4, P4, P5 ;  /* 0x000000151d198210 */ /* 0x000fe400027ea404 */
[----:B------:R-:W0:Y:S03]  /*7df90*/  @!P6 LDC.64 R20, c[0x0][0x5c0] ;  /* 0x00017000ff14eb82 */ /* 0x000e260000000a00 */
[----:B------:R-:W-:Y:S04]  /*7dfa0*/  @!P0 STL.64 [R1+0x230], R24 ;  /* 0x0002301801008387 */ /* 0x000fe80000100a00 */
[----:B------:R-:W-:Y:S01]  /*7dfb0*/  STL [R1+0x1658], R13 ;  /* 0x0016580d01007387 */ /* 0x000fe20000100800 */
[----:B----4-:R-:W-:-:S03]  /*7dfc0*/  FMUL R17, R114, UR8 ;  /* 0x0000000872117c20 */ /* 0x010fc60008400000 */
[----:B------:R-:W4:Y:S01]  /*7dfd0*/  LDL.LU R114, [R1+0xd90] ;  /* 0x000d900001727983 */ /* 0x000f220000300800 */
[----:B------:R-:W-:-:S04]  /*7dfe0*/  LOP3.LUT P2, RZ, R15, 0x10000000, RZ, 0xc0, !PT ;  /* 0x100000000fff7812 */ /* 0x000fc8000784c0ff */
[----:B------:R-:W-:Y:S02]  /*7dff0*/  ISETP.LT.OR P0, PT, R27, 0x79, !P2 ;  /* 0x000000791b00780c */ /* 0x000fe40005701670 */
[----:B0-----:R-:W-:Y:S02]  /*7e000*/  @!P6 IADD3 R22, P3, P4, R16, R20, R5 ;  /* 0x000000141016e210 */ /* 0x001fe40007c7e005 */
[----:B------:R-:W-:Y:S02]  /*7e010*/  F2FP.SATFINITE.E4M3.F32.PACK_AB_MERGE_C R17, RZ, R17, RZ ;  /* 0x00000011ff11723e */ /* 0x000fe400048070ff */
[----:B------:R-:W-:-:S05]  /*7e020*/  @!P6 IADD3.X R23, R29, R21, R4, P3, P4 ;  /* 0x000000151d17e210 */ /* 0x000fca0001fe8404 */
[----:B------:R-:W-:Y:S04]  /*7e030*/  @!P6 STL.64 [R1+0x240], R22 ;  /* 0x000240160100e387 */ /* 0x000fe80000100a00 */
[----:B------:R2:W-:Y:S01]  /*7e040*/  @!P0 STG.E.U8 desc[UR26][R190.64+0x78], R17 ;  /* 0x00007811be008986 */ /* 0x0005e2000c10111a */
[----:B------:R-:W-:-:S13]  /*7e050*/  ISETP.LT.OR P5, PT, R27, 0x101, !P2 ;  /* 0x000001011b00780c */ /* 0x000fda00057a1670 */
[----:B------:R-:W0:Y:S01]  /*7e060*/  @!P5 LDC.64 R20, c[0x0][0x5c0] ;  /* 0x00017000ff14db82 */ /* 0x000e220000000a00 */
[----:B--2---:R-:W-:Y:S02]  /*7e070*/  FMUL R17, R28, UR8 ;  /* 0x000000081c117c20 */ /* 0x004fe40008400000 */
[----:B------:R-:W2:Y:S01]  /*7e080*/  LDL.LU R28, [R1+0xd94] ;  /* 0x000d9400011c7983 */ /* 0x000ea20000300800 */
[----:B0-----:R-:W-:-:S04]  /*7e090*/  @!P5 IADD3 R12, P3, P4, R16, R20, R7 ;  /* 0x00000014100cd210 */ /* 0x001fc80007c7e007 */
[----:B------:R-:W-:Y:S02]  /*7e0a0*/  @!P5 IADD3.X R13, R29, R21, R6, P3, P4 ;  /* 0x000000151d0dd210 */ /* 0x000fe40001fe8406 */
[C---:B------:R-:W-:Y:S02]  /*7e0b0*/  ISETP.LT.OR P4, PT, R27.reuse, 0x79, !P1 ;  /* 0x000000791b00780c */ /* 0x040fe40004f81670 */
[----:B------:R-:W-:-:S11]  /*7e0c0*/  ISETP.LT.OR P0, PT, R27, 0x7a, !P2 ;  /* 0x0000007a1b00780c */ /* 0x000fd60005701670 */
[----:B------:R-:W0:Y:S01]  /*7e0d0*/  @!P4 LDC.64 R20, c[0x0][0x5c0] ;  /* 0x00017000ff14cb82 */ /* 0x000e220000000a00 */
[----:B------:R-:W-:Y:S01]  /*7e0e0*/  F2FP.SATFINITE.E4M3.F32.PACK_AB_MERGE_C R17, RZ, R17, RZ ;  /* 0x00000011ff11723e */ /* 0x000fe200048070ff */
[----:B------:R-:W-:Y:S04]  /*7e0f0*/  @!P5 STL.64 [R1+0x2a8], R12 ;  /* 0x0002a80c0100d387 */ /* 0x000fe80000100a00 */
[----:B------:R1:W-:Y:S02]  /*7e100*/  @!P0 STG.E.U8 desc[UR26][R68.64+0x79], R17 ;  /* 0x0000791144008986 */ /* 0x0003e4000c10111a */
[----:B-1----:R-:W-:-:S04]  /*7e110*/  @!P4 IADD3 R17, P3, P5, R3, R16, R7 ;  /* 0x000000100311c210 */ /* 0x002fc80007d7e007 */
[----:B------:R-:W-:Y:S02]  /*7e120*/  @!P4 IADD3.X R19, R2, R29, R6, P3, P5 ;  /* 0x0000001d0213c210 */ /* 0x000fe40001fea406 */
[----:B0-----:R-:W-:Y:S02]  /*7e130*/  @!P4 IADD3 R20, P3, R17, R20, RZ ;  /* 0x000000141114c210 */ /* 0x001fe40007f7e0ff */
[----:B------:R-:W-:-:S03]  /*7e140*/  ISETP.LT.OR P0, PT, R27, 0x102, !P2 ;  /* 0x000001021b00780c */ /* 0x000fc60005701670 */
[----:B------:R-:W-:Y:S02]  /*7e150*/  @!P4 IMAD.X R21, R19, 0x1, R21, P3 ;  /* 0x000000011315c824 */ /* 0x000fe400018e0615 */
[----:B---3--:R-:W-:Y:S02]  /*7e160*/  FMUL R17, R115, UR8 ;  /* 0x0000000873117c20 */ /* 0x008fe40008400000 */
[----:B------:R-:W3:Y:S03]  /*7e170*/  LDL.LU R115, [R1+0xd98] ;  /* 0x000d980001737983 */ /* 0x000ee60000300800 */
[----:B------:R-:W-:-:S05]  /*7e180*/  F2FP.SATFINITE.E4M3.F32.PACK_AB_MERGE_C R17, RZ, R17, RZ ;  /* 0x00000011ff11723e */ /* 0x000fca00048070ff */
[----:B------:R0:W-:Y:S01]  /*7e190*/  @!P4 STG.E.U8 desc[UR26][R20.64+0x78], R17 ;  /* 0x000078111400c986 */ /* 0x0001e2000c10111a */
[----:B------:R-:W-:Y:S01]  /*7e1a0*/  ISETP.LT.OR P3, PT, R27, 0x7a, !P1 ;  /* 0x0000007a1b00780c */ /* 0x000fe20004f61670 */
[----:B0-----:R-:W0:-:S12]  /*7e1b0*/  @!P0 LDC.64 R20, c[0x0][0x5c0] ;  /* 0x00017000ff148b82 */ /* 0x001e180000000a00 */
[----:B------:R-:W-:-:S04]  /*7e1c0*/  @!P3 IADD3 R19, P5, P6, R3, R16, R7 ;  /* 0x000000100313b210 */ /* 0x000fc80007ebe007 */
[----:B------:R-:W-:Y:S01]  /*7e1d0*/  @!P3 IADD3.X R24, R2, R29, R6, P5, P6 ;  /* 0x0000001d0218b210 */ /* 0x000fe20002fec406 */
[----:B------:R-:W1:Y:S01]  /*7e1e0*/  @!P3 LDC.64 R22, c[0x0][0x5c0] ;  /* 0x00017000ff16bb82 */ /* 0x000e620000000a00 */
[----:B0-----:R-:W-:-:S04]  /*7e1f0*/  @!P0 IADD3 R12, P5, P6, R16, R20, R7 ;  /* 0x00000014100c8210 */ /* 0x001fc80007ebe007 */
[----:B------:R-:W-:Y:S01]  /*7e200*/  @!P0 IADD3.X R13, R29, R21, R6, P5, P6 ;  /* 0x000000151d0d8210 */ /* 0x000fe20002fec406 */
[----:B----4-:R-:W-:Y:S02]  /*7e210*/  FMUL R17, R114, UR8 ;  /* 0x0000000872117c20 */ /* 0x010fe40008400000 */
[----:B------:R-:W4:Y:S04]  /*7e220*/  LDL.LU R114, [R1+0xd9c] ;  /* 0x000d9c0001727983 */ /* 0x000f280000300800 */
[----:B------:R0:W-:Y:S01]  /*7e230*/  @!P0 STL.64 [R1+0x200], R12 ;  /* 0x0002000c01008387 */ /* 0x0001e20000100a00 */
[----:B------:R-:W-:-:S13]  /*7e240*/  ISETP.LT.OR P0, PT, R27, 0x109, !P2 ;  /* 0x000001091b00780c */ /* 0x000fda0005701670 */
[----:B------:R-:W0:Y:S01]  /*7e250*/  @!P0 LDC.64 R20, c[0x0][0x5c0] ;  /* 0x00017000ff148b82 */ /* 0x000e220000000a00 */
[----:B-1----:R-:W-:Y:S02]  /*7e260*/  @!P3 IADD3 R22, P4, R19, R22, RZ ;  /* 0x000000161316b210 */ /* 0x002fe40007f9e0ff */
[----:B------:R-:W-:-:S03]  /*7e270*/  F2FP.SATFINITE.E4M3.F32.PACK_AB_MERGE_C R17, RZ, R17, RZ ;  /* 0x00000011ff11723e */ /* 0x000fc600048070ff */
[----:B------:R-:W-:-:S05]  /*7e280*/  @!P3 IMAD.X R23, R24, 0x1, R23, P4 ;  /* 0x000000011817b824 */ /* 0x000fca00020e0617 */
[----:B------:R2:W-:Y:S01]  /*7e290*/  @!P3 STG.E.U8 desc[UR26][R22.64+0x79], R17 ;  /* 0x000079111600b986 */ /* 0x0005e2000c10111a */
[----:B0-----:R-:W-:-:S04]  /*7e2a0*/  @!P0 IADD3 R12, P3, P4, R16, R20, R7 ;  /* 0x00000014100c8210 */ /* 0x001fc80007c7e007 */
[----:B------:R-:W-:-:S05]  /*7e2b0*/  @!P0 IADD3.X R13, R29, R21, R6, P3, P4 ;  /* 0x000000151d0d8210 */ /* 0x000fca0001fe8406 */
[----:B------:R0:W-:Y:S01]  /*7e2c0*/  @!P0 STL.64 [R1+0x258], R12 ;  /* 0x0002580c01008387 */ /* 0x0001e20000100a00 */
[----:B--2---:R-:W-:-:S03]  /*7e2d0*/  FMUL R17, R28, UR8 ;  /* 0x000000081c117c20 */ /* 0x004fc60008400000 */
[----:B------:R-:W2:Y:S01]  /*7e2e0*/  LDL.LU R28, [R1+0xda0] ;  /* 0x000da000011c7983 */ /* 0x000ea20000300800 */
[----:B------:R-:W-:-:S13]  /*7e2f0*/  ISETP.LT.OR P5, PT, R27, 0x10a, !P2 ;  /* 0x0000010a1b00780c */ /* 0x000fda00057a1670 */
[----:B------:R-:W0:Y:S01]  /*7e300*/  @!P5 LDC.64 R20, c[0x0][0x5c0] ;  /* 0x00017000ff14db82 */ /* 0x000e220000000a00 */
[----:B------:R-:W-:Y:S02]  /*7e310*/  ISETP.LT.OR P0, PT, R27, 0x81, !P2 ;  /* 0x000000811b00780c */ /* 0x000fe40005701670 */
[----:B------:R-:W-:Y:S02]  /*7e320*/  F2FP.SATFINITE.E4M3.F32.PACK_AB_MERGE_C R17, RZ, R17, RZ ;  /* 0x00000011ff11723e */ /* 0x000fe400048070ff */
[----:B0-----:R-:W-:-:S04]  /*7e330*/  @!P5 IADD3 R12, P3, P4, R16, R20, R7 ;  /* 0x00000014100cd210 */ /* 0x001fc80007c7e007 */
[----:B------:R-:W-:-:S05]  /*7e340*/  @!P5 IADD3.X R13, R29, R21, R6, P3, P4 ;  /* 0x000000151d0dd210 */ /* 0x000fca0001fe8406 */
[----:B------:R-:W-:Y:S01]  /*7e350*/  @!P5 STL.64 [R1+0x270], R12 ;  /* 0x0002700c0100d387 */ /* 0x000fe20000100a00 */
[----:B------:R-:W-:-:S03]  /*7e360*/  ISETP.LT.OR P5, PT, R27, 0x111, !P2 ;  /* 0x000001111b00780c */ /* 0x000fc600057a1670 */
[----:B------:R3:W-:Y:S10]  /*7e370*/  @!P0 STG.E.U8 desc[UR26][R192.64+0x80], R17 ;  /* 0x00008011c0008986 */ /* 0x0007f4000c10111a */
[----:B------:R-:W0:Y:S01]  /*7e380*/  @!P5 LDC.64 R20, c[0x0][0x5c0] ;  /* 0x00017000ff14db82 */ /* 0x000e220000000a00 */
[----:B---3--:R-:W-:-:S02]  /*7e390*/  FMUL R17, R115, UR8 ;  /* 0x0000000873117c20 */ /* 0x008fc40008400000 */
[----:B------:R-:W3:Y:S01]  /*7e3a0*/  LDL.LU R115, [R1+0xda4] ;  /* 0x000da40001737983 */ /* 0x000ee20000300800 */
[----:B0-----:R-:W-:-:S04]  /*7e3b0*/  @!P5 IADD3 R12, P3, P4, R16, R20, R7 ;  /* 0x00000014100cd210 */ /* 0x001fc80007c7e007 */
[----:B------:R-:W-:Y:S02]  /*7e3c0*/  @!P5 IADD3.X R13, R29, R21, R6, P3, P4 ;  /* 0x000000151d0dd210 */ /* 0x000fe40001fe8406 */
[C---:B------:R-:W-:Y:S02]  /*7e3d0*/  ISETP.LT.OR P4, PT, R27.reuse, 0x81, !P1 ;  /* 0x000000811b00780c */ /* 0x040fe40004f81670 */
[----:B------:R-:W-:-:S11]  /*7e3e0*/  ISETP.LT.OR P0, PT, R27, 0x82, !P2 ;  /* 0x000000821b00780c */ /* 0x000fd60005701670 */
[----:B------:R-:W0:Y:S01]  /*7e3f0*/  @!P4 LDC.64 R20, c[0x0][0x5c0] ;  /* 0x00017000ff14cb82 */ /* 0x000e220000000a00 */
[----:B------:R-:W-:Y:S01]  /*7e400*/  F2FP.SATFINITE.E4M3.F32.PACK_AB_MERGE_C R17, RZ, R17, RZ ;  /* 0x00000011ff11723e */ /* 0x000fe200048070ff */
[----:B------:R-:W-:Y:S04]  /*7e410*/  @!P5 STL.64 [R1+0x2d0], R12 ;  /* 0x0002d00c0100d387 */ /* 0x000fe80000100a00 */
[----:B------:R1:W-:Y:S01]  /*7e420*/  @!P0 STG.E.U8 desc[UR26][R62.64+0x81], R17 ;  /* 0x000081113e008986 */ /* 0x0003e2000c10111a */
[----:B------:R-:W-:Y:S02]  /*7e430*/  ISETP.LT.OR P0, PT, R27, 0x112, !P2 ;  /* 0x000001121b00780c */ /* 0x000fe40005701670 */
[----:B-1----:R-:W-:-:S04]  /*7e440*/  @!P4 IADD3 R17, P3, P5, R3, R16, R7 ;  /* 0x000000100311c210 */ /* 0x002fc80007d7e007 */
[----:B------:R-:W-:Y:S02]  /*7e450*/  @!P4 IADD3.X R19, R2, R29, R6, P3, P5 ;  /* 0x0000001d0213c210 */ /* 0x000fe40001fea406 */
[----:B0-----:R-:W-:Y:S01]  /*7e460*/  @!P4 IADD3 R20, P3, R17, R20, RZ ;  /* 0x000000141114c210 */ /* 0x001fe20007f7e0ff */
[----:B----4-:R-:W-:Y:S02]  /*7e470*/  FMUL R17, R114, UR8 ;  /* 0x0000000872117c20 */ /* 0x010fe40008400000 */
[----:B------:R-:W4:Y:S02]  /*7e480*/  LDL.LU R114, [R1+0xda8] ;  /* 0x000da80001727983 */ /* 0x000f240000300800 */
[----:B------:R-:W-:Y:S01]  /*7e490*/  @!P4 IMAD.X R21, R19, 0x1, R21, P3 ;  /* 0x000000011315c824 */ /* 0x000fe200018e0615 */
        /* <DEDUP_REMOVED lines=9> */
[----:B------:R-:W-:Y:S04]  /*7e530*/  STL [R1+0x15ec], R192 ;  /* 0x0015ecc001007387 */ /* 0x000fe80000100800 */
[----:B------:R-:W-:Y:S01]  /*7e540*/  STL [R1+0x15e8], R193 ;  /* 0x0015e8c101007387 */ /* 0x000fe20000100800 */
[----:B--2---:R-:W-:-:S03]  /*7e550*/  FMUL R17, R28, UR8 ;  /* 0x000000081c117c20 */ /* 0x004fc60008400000 */
[----:B------:R-:W2:Y:S01]  /*7e560*/  LDL.LU R28, [R1+0xdac] ;  /* 0x000dac00011c7983 */ /* 0x000ea20000300800 */
[----:B------:R-:W-:-:S13]  /*7e570*/  ISETP.LT.OR P0, PT, R27, 0x119, !P2 ;  /* 0x000001191b00780c */ /* 0x000fda0005701670 */
[----:B------:R-:W0:Y:S01]  /*7e580*/  @!P0 LDC.64 R20, c[0x0][0x5c0] ;  /* 0x00017000ff148b82 */ /* 0x000e220000000a00 */
[----:B-1----:R-:W-:Y:S02]  /*7e590*/  @!P3 IADD3 R22, P4, R19, R22, RZ ;  /* 0x000000161316b210 */ /* 0x002fe40007f9e0ff */
[----:B------:R-:W-:Y:S02]  /*7e5a0*/  ISETP.LT.OR P5, PT, R27, 0x11a, !P2 ;  /* 0x0000011a1b00780c */ /* 0x000fe400057a1670 */
[----:B------:R-:W-:Y:S01]  /*7e5b0*/  F2FP.SATFINITE.E4M3.F32.PACK_AB_MERGE_C R17, RZ, R17, RZ ;  /* 0x00000011ff11723e */ /* 0x000fe200048070ff */
[----:B------:R-:W-:-:S05]  /*7e5c0*/  @!P3 IMAD.X R23, R24, 0x1, R23, P4 ;  /* 0x000000011817b824 */ /* 0x000fca00020e0617 */
[----:B------:R-:W-:Y:S01]  /*7e5d0*/  @!P3 STG.E.U8 desc[UR26][R22.64+0x81], R17 ;  /* 0x000081111600b986 */ /* 0x000fe2000c10111a */
[----:B0-----:R-:W-:-:S04]  /*7e5e0*/  @!P0 IADD3 R12, P3, P4, R16, R20, R7 ;  /* 0x00000014100c8210 */ /* 0x001fc80007c7e007 */
[----:B------:R-:W-:Y:S02]  /*7e5f0*/  @!P0 IADD3.X R13, R29, R21, R6, P3, P4 ;  /* 0x000000151d0d8210 */ /* 0x000fe40001fe8406 */
[----:B------:R-:W0:Y:S03]  /*7e600*/  @!P5 LDC.64 R20, c[0x0][0x5c0] ;  /* 0x00017000ff14db82 */ /* 0x000e260000000a00 */
[----:B------:R0:W-:Y:S02]  /*7e610*/  @!P0 STL.64 [R1+0x280], R12 ;  /* 0x0002800c01008387 */ /* 0x0001e40000100a00 */
[----:B0-----:R-:W-:-:S04]  /*7e620*/  @!P5 IADD3 R12, P3, P4, R16, R20, R7 ;  /* 0x00000014100cd210 */ /* 0x001fc80007c7e007 */
[----:B------:R-:W-:Y:S01]  /*7e630*/  @!P5 IADD3.X R13, R29, R21, R6, P3, P4 ;  /* 0x000000151d0dd210 */ /* 0x000fe20001fe8406 */
[----:B---3--:R-:W-:Y:S02]  /*7e640*/  FMUL R17, R115, UR8 ;  /* 0x0000000873117c20 */ /* 0x008fe40008400000 */
[----:B------:R-:W3:Y:S04]  /*7e650*/  LDL.LU R115, [R1+0xdb0] ;  /* 0x000db00001737983 */ /* 0x000ee80000300800 */
[----:B------:R-:W-:Y:S01]  /*7e660*/  @!P5 STL.64 [R1+0x288], R12 ;  /* 0x0002880c0100d387 */ /* 0x000fe20000100a00 */
[C---:B------:R-:W-:Y:S02]  /*7e670*/  ISETP.LT.OR P5, PT, R27.reuse, 0x121, !P2 ;  /* 0x000001211b00780c */ /* 0x040fe400057a1670 */
[----:B------:R-:W-:-:S11]  /*7e680*/  ISETP.LT.OR P0, PT, R27, 0x89, !P2 ;  /* 0x000000891b00780c */ /* 0x000fd60005701670 */
[----:B------:R-:W0:Y:S01]  /*7e690*/  @!P5 LDC.64 R20, c[0x0][0x5c0] ;  /* 0x00017000ff14db82 */ /* 0x000e220000000a00 */
[----:B------:R-:W-:-:S05]  /*7e6a0*/  F2FP.SATFINITE.E4M3.F32.PACK_AB_MERGE_C R17, RZ, R17, RZ ;  /* 0x00000011ff11723e */ /* 0x000fca00048070ff */
[----:B------:R0:W-:Y:S02]  /*7e6b0*/  @!P0 STG.E.U8 desc[UR26][R194.64+0x88], R17 ;  /* 0x00008811c2008986 */ /* 0x0001e4000c10111a */
[----:B0-----:R-:W-:-:S04]  /*7e6c0*/  @!P5 IADD3 R194, P3, P4, R16, R20, R7 ;  /* 0x0000001410c2d210 */ /* 0x001fc80007c7e007 */
[----:B------:R-:W-:Y:S01]  /*7e6d0*/  @!P5 IADD3.X R195, R29, R21, R6, P3, P4 ;  /* 0x000000151dc3d210 */ /* 0x000fe20001fe8406 */
[----:B------:R-:W-:Y:S04]  /*7e6e0*/  STL [R1+0x15d0], R194 ;  /* 0x0015d0c201007387 */ /* 0x000fe80000100800 */
[----:B------:R-:W-:Y:S01]  /*7e6f0*/  STL [R1+0x15cc], R195 ;  /* 0x0015ccc301007387 */ /* 0x000fe20000100800 */
[----:B----4-:R-:W-:-:S03]  /*7e700*/  FMUL R17, R114, UR8 ;  /* 0x0000000872117c20 */ /* 0x010fc60008400000 */
[----:B------:R-:W4:Y:S01]  /*7e710*/  LDL.LU R114, [R1+0xdb4] ;  /* 0x000db40001727983 */ /* 0x000f220000300800 */
[C---:B------:R-:W-:Y:S02]  /*7e720*/  ISETP.LT.OR P4, PT, R27.reuse, 0x89, !P1 ;  /* 0x000000891b00780c */ /* 0x040fe40004f81670 */
[----:B------:R-:W-:-:S11]  /*7e730*/  ISETP.LT.OR P0, PT, R27, 0x8a, !P2 ;  /* 0x0000008a1b00780c */ /* 0x000fd60005701670 */
[----:B------:R-:W0:Y:S01]  /*7e740*/  @!P4 LDC.64 R20, c[0x0][0x5c0] ;  /* 0x00017000ff14cb82 */ /* 0x000e220000000a00 */
[----:B------:R-:W-:-:S05]  /*7e750*/  F2FP.SATFINITE.E4M3.F32.PACK_AB_MERGE_C R17, RZ, R17, RZ ;  /* 0x00000011ff11723e */ /* 0x000fca00048070ff */
[----:B------:R1:W-:Y:S02]  /*7e760*/  @!P0 STG.E.U8 desc[UR26][R110.64+0x89], R17 ;  /* 0x000089116e008986 */ /* 0x0003e4000c10111a */
        /* <DEDUP_REMOVED lines=10> */
[----:B0-----:R-:W0:Y:S08]  /*7e810*/  @!P0 LDC.64 R20, c[0x0][0x5c0] ;  /* 0x00017000ff148b82 */ /* 0x001e300000000a00 */
[----:B------:R-:W-:-:S04]  /*7e820*/  @!P3 IADD3 R19, P5, P6, R3, R16, R7 ;  /* 0x000000100313b210 */ /* 0x000fc80007ebe007 */
[----:B------:R-:W-:Y:S01]  /*7e830*/  @!P3 IADD3.X R24, R2, R29, R6, P5, P6 ;  /* 0x0000001d0218b210 */ /* 0x000fe20002fec406 */
[----:B------:R-:W1:Y:S01]  /*7e840*/  @!P3 LDC.64 R22, c[0x0][0x5c0] ;  /* 0x00017000ff16bb82 */ /* 0x000e620000000a00 */
[----:B0-----:R-:W-:-:S04]  /*7e850*/  @!P0 IADD3 R190, P5, P6, R16, R20, R7 ;  /* 0x0000001410be8210 */ /* 0x001fc80007ebe007 */
[----:B------:R-:W-:Y:S02]  /*7e860*/  @!P0 IADD3.X R191, R29, R21, R6, P5, P6 ;  /* 0x000000151dbf8210 */ /* 0x000fe40002fec406 */
[----:B------:R-:W-:Y:S01]  /*7e870*/  ISETP.LT.OR P0, PT, R27, 0x129, !P2 ;  /* 0x000001291b00780c */ /* 0x000fe20005701670 */
[----:B------:R-:W-:Y:S04]  /*7e880*/  STL [R1+0x15d4], R190 ;  /* 0x0015d4be01007387 */ /* 0x000fe80000100800 */
[----:B------:R-:W-:Y:S08]  /*7e890*/  STL [R1+0x15c8], R191 ;  /* 0x0015c8bf01007387 */ /* 0x000ff00000100800 */
[----:B------:R-:W0:Y:S01]  /*7e8a0*/  @!P0 LDC.64 R20, c[0x0][0x5c0] ;  /* 0x00017000ff148b82 */ /* 0x000e220000000a00 */
[----:B-1----:R-:W-:-:S02]  /*7e8b0*/  @!P3 IADD3 R22, P4, R19, R22, RZ ;  /* 0x000000161316b210 */ /* 0x002fc40007f9e0ff */
[----:B------:R-:W-:Y:S01]  /*7e8c0*/  ISETP.LT.OR P5, PT, R27, 0x12a, !P2 ;  /* 0x0000012a1b00780c */ /* 0x000fe200057a1670 */
[----:B---3--:R-:W-:Y:S02]  /*7e8d0*/  FMUL R17, R115, UR8 ;  /* 0x0000000873117c20 */ /* 0x008fe40008400000 */
[----:B------:R-:W3:Y:S01]  /*7e8e0*/  LDL.LU R115, [R1+0xdbc] ;  /* 0x000dbc0001737983 */ /* 0x000ee20000300800 */
[----:B------:R-:W-:Y:S02]  /*7e8f0*/  @!P3 IMAD.X R23, R24, 0x1, R23, P4 ;  /* 0x000000011817b824 */ /* 0x000fe400020e0617 */
[----:B------:R-:W-:-:S05]  /*7e900*/  F2FP.SATFINITE.E4M3.F32.PACK_AB_MERGE_C R17, RZ, R17, RZ ;  /* 0x00000011ff11723e */ /* 0x000fca00048070ff */
[----:B------:R4:W-:Y:S01]  /*7e910*/  @!P3 STG.E.U8 desc[UR26][R22.64+0x89], R17 ;  /* 0x000089111600b986 */ /* 0x0009e2000c10111a */
[----:B0-----:R-:W-:-:S04]  /*7e920*/  @!P0 IADD3 R188, P3, P4, R16, R20, R7 ;  /* 0x0000001410bc8210 */ /* 0x001fc80007c7e007 */
[----:B------:R-:W-:Y:S02]  /*7e930*/  @!P0 IADD3.X R189, R29, R21, R6, P3, P4 ;  /* 0x000000151dbd8210 */ /* 0x000fe40001fe8406 */
[----:B------:R-:W0:Y:S01]  /*7e940*/  @!P5 LDC.64 R20, c[0x0][0x5c0] ;  /* 0x00017000ff14db82 */ /* 0x000e220000000a00 */
[----:B------:R-:W-:Y:S04]  /*7e950*/  STL [R1+0x15c0], R188 ;  /* 0x0015c0bc01007387 */ /* 0x000fe80000100800 */
[----:B------:R-:W-:Y:S01]  /*7e960*/  STL [R1+0x15bc], R189 ;  /* 0x0015bcbd01007387 */ /* 0x000fe20000100800 */
[----:B0-----:R-:W-:-:S04]  /*7e970*/  @!P5 IADD3 R176, P3, P4, R16, R20, R7 ;  /* 0x0000001410b0d210 */ /* 0x001fc80007c7e007 */
[----:B------:R-:W-:Y:S01]  /*7e980*/  @!P5 IADD3.X R177, R29, R21, R6, P3, P4 ;  /* 0x000000151db1d210 */ /* 0x000fe20001fe8406 */
[----:B------:R-:W-:Y:S01]  /*7e990*/  STL [R1+0x15c4], R176 ;  /* 0x0015c4b001007387 */ /* 0x000fe20000100800 */
[----:B------:R-:W-:-:S03]  /*7e9a0*/  ISETP.LT.OR P5, PT, R27, 0x131, !P2 ;  /* 0x000001311b00780c */ /* 0x000fc600057a1670 */
[----:B------:R-:W-:Y:S01]  /*7e9b0*/  STL [R1+0x15b8], R177 ;  /* 0x0015b8b101007387 */ /* 0x000fe20000100800 */
[----:B----4-:R-:W-:-:S09]  /*7e9c0*/  FMUL R17, R114, UR8 ;  /* 0x0000000872117c20 */ /* 0x010fd20008400000 */
[----:B------:R-:W0:Y:S01]  /*7e9d0*/  @!P5 LDC.64 R20, c[0x0][0x5c0] ;  /* 0x00017000ff14db82 */ /* 0x000e220000000a00 */
[----:B------:R-:W4:Y:S01]  /*7e9e0*/  LDL.LU R114, [R1+0xdc0] ;  /* 0x000dc00001727983 */ /* 0x000f220000300800 */
[----:B------:R-:W-:Y:S02]  /*7e9f0*/  ISETP.LT.OR P0, PT, R27, 0x91, !P2 ;  /* 0x000000911b00780c */ /* 0x000fe40005701670 */
[----:B------:R-:W-:-:S11]  /*7ea00*/  F2FP.SATFINITE.E4M3.F32.PACK_AB_MERGE_C R17, RZ, R17, RZ ;  /* 0x00000011ff11723e */ /* 0x000fd600048070ff */
[----:B------:R2:W-:Y:S01]  /*7ea10*/  @!P0 STG.E.U8 desc[UR26][R196.64+0x90], R17 ;  /* 0x00009011c4008986 */ /* 0x0005e2000c10111a */
[----:B0-----:R-:W-:-:S04]  /*7ea20*/  @!P5 IADD3 R174, P3, P4, R16, R20, R7 ;  /* 0x0000001410aed210 */ /* 0x001fc80007c7e007 */
[----:B------:R-:W-:Y:S01]  /*7ea30*/  @!P5 IADD3.X R175, R29, R21, R6, P3, P4 ;  /* 0x000000151dafd210 */ /* 0x000fe20001fe8406 */
[----:B------:R-:W-:Y:S04]  /*7ea40*/  STL [R1+0x15b0], R174 ;  /* 0x0015b0ae01007387 */ /* 0x000fe80000100800 */
[----:B------:R-:W-:Y:S01]  /*7ea50*/  STL [R1+0x15ac], R175 ;  /* 0x0015acaf01007387 */ /* 0x000fe20000100800 */
[----:B--2---:R-:W-:-:S03]  /*7ea60*/  FMUL R17, R28, UR8 ;  /* 0x000000081c117c20 */ /* 0x004fc60008400000 */
[----:B------:R-:W2:Y:S01]  /*7ea70*/  LDL.LU R28, [R1+0xdc4] ;  /* 0x000dc400011c7983 */ /* 0x000ea20000300800 */
[C---:B------:R-:W-:Y:S02]  /*7ea80*/  ISETP.LT.OR P4, PT, R27.reuse, 0x91, !P1 ;  /* 0x000000911b00780c */ /* 0x040fe40004f81670 */
[----:B------:R-:W-:-:S11]  /*7ea90*/  ISETP.LT.OR P0, PT, R27, 0x92, !P2 ;  /* 0x000000921b00780c */ /* 0x000fd60005701670 */
[----:B------:R-:W0:Y:S01]  /*7eaa0*/  @!P4 LDC.64 R20, c[0x0][0x5c0] ;  /* 0x00017000ff14cb82 */ /* 0x000e220000000a00 */
[----:B------:R-:W-:-:S05]  /*7eab0*/  F2FP.SATFINITE.E4M3.F32.PACK_AB_MERGE_C R17, RZ, R17, RZ ;  /* 0x00000011ff11723e */ /* 0x000fca00048070ff */
[----:B------:R1:W-:Y:S01]  /*7eac0*/  @!P0 STG.E.U8 desc[UR26][R48.64+0x91], R17 ;  /* 0x0000911130008986 */ /* 0x0003e2000c10111a */
[----:B------:R-:W-:Y:S02]  /*7ead0*/  ISETP.LT.OR P0, PT, R27, 0x132, !P2 ;  /* 0x000001321b00780c */ /* 0x000fe40005701670 */
[----:B-1----:R-:W-:-:S04]  /*7eae0*/  @!P4 IADD3 R17, P3, P5, R3, R16, R7 ;  /* 0x000000100311c210 */ /* 0x002fc80007d7e007 */
[----:B------:R-:W-:Y:S02]  /*7eaf0*/  @!P4 IADD3.X R19, R2, R29, R6, P3, P5 ;  /* 0x0000001d0213c210 */ /* 0x000fe40001fea406 */
[----:B0-----:R-:W-:-:S05]  /*7eb00*/  @!P4 IADD3 R20, P3, R17, R20, RZ ;  /* 0x000000141114c210 */ /* 0x001fca0007f7e0ff */
[----:B------:R-:W-:Y:S01]  /*7eb10*/  @!P4 IMAD.X R21, R19, 0x1, R21, P3 ;  /* 0x000000011315c824 */ /* 0x000fe200018e0615 */
[----:B------:R-:W-:Y:S01]  /*7eb20*/  ISETP.LT.OR P3, PT, R27, 0x92, !P1 ;  /* 0x000000921b00780c */ /* 0x000fe20004f61670 */
[----:B---3--:R-:W-:-:S12]  /*7eb30*/  FMUL R17, R115, UR8 ;  /* 0x0000000873117c20 */ /* 0x008fd80008400000 */
[----:B------:R-:W-:Y:S01]  /*7eb40*/  @!P3 IADD3 R19, P5, P6, R3, R16, R7 ;  /* 0x000000100313b210 */ /* 0x000fe20007ebe007 */
[----:B------:R-:W0:Y:S01]  /*7eb50*/  @!P3 LDC.64 R22, c[0x0][0x5c0] ;  /* 0x00017000ff16bb82 */ /* 0x000e220000000a00 */
[----:B------:R-:W3:Y:S01]  /*7eb60*/  LDL.LU R115, [R1+0xdc8] ;  /* 0x000dc80001737983 */ /* 0x000ee20000300800 */
[----:B------:R-:W-:-:S05]  /*7eb70*/  F2FP.SATFINITE.E4M3.F32.PACK_AB_MERGE_C R17, RZ, R17, RZ ;  /* 0x00000011ff11723e */ /* 0x000fca00048070ff */
[----:B------:R1:W-:Y:S02]  /*7eb80*/  @!P4 STG.E.U8 desc[UR26][R20.64+0x90], R17 ;  /* 0x000090111400c986 */ /* 0x0003e4000c10111a */
[----:B-1----:R-:W1:Y:S01]  /*7eb90*/  @!P0 LDC.64 R20, c[0x0][0x5c0] ;  /* 0x00017000ff148b82 */ /* 0x002e620000000a00 */
[----:B------:R-:W-:Y:S02]  /*7eba0*/  @!P3 IADD3.X R24, R2, R29, R6, P5, P6 ;  /* 0x0000001d0218b210 */ /* 0x000fe40002fec406 */
[----:B-1----:R-:W-:-:S04]  /*7ebb0*/  @!P0 IADD3 R144, P5, P6, R16, R20, R7 ;  /* 0x0000001410908210 */ /* 0x002fc80007ebe007 */
[----:B------:R-:W-:Y:S02]  /*7ebc0*/  @!P0 IADD3.X R145, R29, R21, R6, P5, P6 ;  /* 0x000000151d918210 */ /* 0x000fe40002fec406 */
[----:B------:R-:W-:-:S13]  /*7ebd0*/  ISETP.LT.OR P0, PT, R27, 0x139, !P2 ;  /* 0x000001391b00780c */ /* 0x000fda0005701670 */
[----:B------:R-:W1:Y:S01]  /*7ebe0*/  @!P0 LDC.64 R20, c[0x0][0x5c0] ;  /* 0x00017000ff148b82 */ /* 0x000e620000000a00 */
[----:B0-----:R-:W-:Y:S01]  /*7ebf0*/  @!P3 IADD3 R22, P4, R19, R22, RZ ;  /* 0x000000161316b210 */ /* 0x001fe20007f9e0ff */
[----:B----4-:R-:W-:Y:S01]  /*7ec00*/  FMUL R17, R114, UR8 ;  /* 0x0000000872117c20 */ /* 0x010fe20008400000 */
[----:B------:R-:W-:Y:S01]  /*7ec10*/  ISETP.LT.OR P5, PT, R27, 0x13a, !P2 ;  /* 0x0000013a1b00780c */ /* 0x000fe200057a1670 */
[----:B------:R-:W-:Y:S02]  /*7ec20*/  STL [R1+0x15b4], R144 ;  /* 0x0015b49001007387 */ /* 0x000fe40000100800 */
[----:B------:R-:W-:Y:S01]  /*7ec30*/  @!P3 IMAD.X R23, R24, 0x1, R23, P4 ;  /* 0x000000011817b824 */ /* 0x000fe200020e0617 */
[----:B------:R-:W-:Y:S01]  /*7ec40*/  F2FP.SATFINITE.E4M3.F32.PACK_AB_MERGE_C R17, RZ, R17, RZ ;  /* 0x00000011ff11723e */ /* 0x000fe200048070ff */
[----:B------:R-:W-:Y:S04]  /*7ec50*/  STL [R1+0x15a8], R145 ;  /* 0x0015a89101007387 */ /* 0x000fe80000100800 */
[----:B------:R-:W4:Y:S04]  /*7ec60*/  LDL.LU R114, [R1+0xdcc] ;  /* 0x000dcc0001727983 */ /* 0x000f280000300800 */
[----:B------:R2:W-:Y:S01]  /*7ec70*/  @!P3 STG.E.U8 desc[UR26][R22.64+0x91], R17 ;  /* 0x000091111600b986 */ /* 0x0005e2000c10111a */
[----:B-1----:R-:W-:-:S04]  /*7ec80*/  @!P0 IADD3 R136, P3, P4, R16, R20, R7 ;  /* 0x0000001410888210 */ /* 0x002fc80007c7e007 */
[----:B------:R-:W-:Y:S02]  /*7ec90*/  @!P0 IADD3.X R137, R29, R21, R6, P3, P4 ;  /* 0x000000151d898210 */ /* 0x000fe40001fe8406 */
[----:B------:R-:W0:Y:S01]  /*7eca0*/  @!P5 LDC.64 R20, c[0x0][0x5c0] ;  /* 0x00017000ff14db82 */ /* 0x000e220000000a00 */
[----:B------:R-:W-:Y:S04]  /*7ecb0*/  STL [R1+0x15a0], R136 ;  /* 0x0015a08801007387 */ /* 0x000fe80000100800 */
[----:B------:R-:W-:Y:S01]  /*7ecc0*/  STL [R1+0x159c], R137 ;  /* 0x00159c8901007387 */ /* 0x000fe20000100800 */
        /* <DEDUP_REMOVED lines=8> */
[----:B------:R-:W-:Y:S02]  /*7ed50*/  ISETP.LT.OR P0, PT, R27, 0x99, !P2 ;  /* 0x000000991b00780c */ /* 0x000fe40005701670 */
[----:B------:R-:W-:Y:S02]  /*7ed60*/  F2FP.SATFINITE.E4M3.F32.PACK_AB_MERGE_C R17, RZ, R17, RZ ;  /* 0x00000011ff11723e */ /* 0x000fe400048070ff */
[----:B0-----:R-:W-:-:S04]  /*7ed70*/  @!P5 IADD3 R122, P3, P4, R16, R20, R7 ;  /* 0x00000014107ad210 */ /* 0x001fc80007c7e007 */
[----:B------:R-:W-:Y:S02]  /*7ed80*/  @!P5 IADD3.X R123, R29, R21, R6, P3, P4 ;  /* 0x000000151d7bd210 */ /* 0x000fe40001fe8406 */
[----:B------:R-:W-:-:S03]  /*7ed90*/  ISETP.LT.OR P4, PT, R27, 0x99, !P1 ;  /* 0x000000991b00780c */ /* 0x000fc60004f81670 */
[----:B------:R3:W-:Y:S01]  /*7eda0*/  @!P0 STG.E.U8 desc[UR26][R198.64+0x98], R17 ;  /* 0x00009811c6008986 */ /* 0x0007e2000c10111a */
[----:B------:R-:W-:-:S03]  /*7edb0*/  ISETP.LT.OR P0, PT, R27, 0x9a, !P2 ;  /* 0x0000009a1b00780c */ /* 0x000fc60005701670 */
[----:B------:R-:W-:Y:S06]  /*7edc0*/  STL [R1+0x1590], R122 ;  /* 0x0015907a01007387 */ /* 0x000fec0000100800 */
[----:B------:R-:W0:Y:S01]  /*7edd0*/  @!P4 LDC.64 R20, c[0x0][0x5c0] ;  /* 0x00017000ff14cb82 */ /* 0x000e220000000a00 */
[----:B------:R-:W-:Y:S01]  /*7ede0*/  STL [R1+0x158c], R123 ;  /* 0x00158c7b01007387 */ /* 0x000fe20000100800 */
[----:B---3--:R-:W-:-:S03]  /*7edf0*/  FMUL R17, R115, UR8 ;  /* 0x0000000873117c20 */ /* 0x008fc60008400000 */
[----:B------:R-:W3:Y:S02]  /*7ee00*/  LDL.LU R115, [R1+0xdd4] ;  /* 0x000dd40001737983 */ /* 0x000ee40000300800 */
[----:B------:R-:W-:Y:S02]  /*7ee10*/  F2FP.SATFINITE.E4M3.F32.PACK_AB_MERGE_C R17, RZ, R17, RZ ;  /* 0x00000011ff11723e */ /* 0x000fe400048070ff */
[----:B------:R-:W3:Y:S04]  /*7ee20*/  LDL.LU R75, [R1+0xdd8] ;  /* 0x000dd800014b7983 */ /* 0x000ee80000300800 */
[----:B------:R1:W-:Y:S01]  /*7ee30*/  @!P0 STG.E.U8 desc[UR26][R112.64+0x99], R17 ;  /* 0x0000991170008986 */ /* 0x0003e2000c10111a */
[----:B------:R-:W-:Y:S02]  /*7ee40*/  ISETP.LT.OR P0, PT, R27, 0x142, !P2 ;  /* 0x000001421b00780c */ /* 0x000fe40005701670 */
[----:B-1----:R-:W-:-:S04]  /*7ee50*/  @!P4 IADD3 R17, P3, P5, R3, R16, R7 ;  /* 0x000000100311c210 */ /* 0x002fc80007d7e007 */
[----:B------:R-:W-:Y:S02]  /*7ee60*/  @!P4 IADD3.X R19, R2, R29, R6, P3, P5 ;  /* 0x0000001d0213c210 */ /* 0x000fe40001fea406 */
[----:B0-----:R-:W-:-:S05]  /*7ee70*/  @!P4 IADD3 R20, P3, R17, R20, RZ ;  /* 0x000000141114c210 */ /* 0x001fca0007f7e0ff */
[----:B------:R-:W-:Y:S01]  /*7ee80*/  @!P4 IMAD.X R21, R19, 0x1, R21, P3 ;  /* 0x000000011315c824 */ /* 0x000fe200018e0615 */
[----:B------:R-:W-:Y:S01]  /*7ee90*/  ISETP.LT.OR P3, PT, R27, 0x9a, !P1 ;  /* 0x0000009a1b00780c */ /* 0x000fe20004f61670 */
[----:B----4-:R-:W-:-:S12]  /*7eea0*/  FMUL R17, R114, UR8 ;  /* 0x0000000872117c20 */ /* 0x010fd80008400000 */
[----:B------:R-:W0:Y:S01]  /*7eeb0*/  @!P3 LDC.64 R22, c[0x0][0x5c0] ;  /* 0x00017000ff16bb82 */ /* 0x000e220000000a00 */
[----:B------:R-:W-:-:S05]  /*7eec0*/  F2FP.SATFINITE.E4M3.F32.PACK_AB_MERGE_C R17, RZ, R17, RZ ;  /* 0x00000011ff11723e */ /* 0x000fca00048070ff */
[----:B------:R1:W-:Y:S02]  /*7eed0*/  @!P4 STG.E.U8 desc[UR26][R20.64+0x98], R17 ;  /* 0x000098111400c986 */ /* 0x0003e4000c10111a */
[----:B-1----:R-:W1:Y:S01]  /*7eee0*/  @!P0 LDC.64 R20, c[0x0][0x5c0] ;  /* 0x00017000ff148b82 */ /* 0x002e620000000a00 */
[----:B------:R-:W-:-:S04]  /*7eef0*/  @!P3 IADD3 R19, P5, P6, R3, R16, R7 ;  /* 0x000000100313b210 */ /* 0x000fc80007ebe007 */
[----:B------:R-:W-:Y:S02]  /*7ef00*/  @!P3 IADD3.X R24, R2, R29, R6, P5, P6 ;  /* 0x0000001d0218b210 */ /* 0x000fe40002fec406 */
[----:B-1----:R-:W-:-:S04]  /*7ef10*/  @!P0 IADD3 R120, P5, P6, R16, R20, R7 ;  /* 0x0000001410788210 */ /* 0x002fc80007ebe007 */
[----:B------:R-:W-:Y:S01]  /*7ef20*/  @!P0 IADD3.X R121, R29, R21, R6, P5, P6 ;  /* 0x000000151d798210 */ /* 0x000fe20002fec406 */
[----:B------:R-:W-:Y:S04]  /*7ef30*/  STL [R1+0x1594], R120 ;  /* 0x0015947801007387 */ /* 0x000fe80000100800 */
[----:B------:R-:W-:Y:S01]  /*7ef40*/  STL [R1+0x1588], R121 ;  /* 0x0015887901007387 */ /* 0x000fe20000100800 */
[----:B--2---:R-:W-:-:S03]  /*7ef50*/  FMUL R17, R28, UR8 ;  /* 0x000000081c117c20 */ /* 0x004fc60008400000 */
[----:B------:R-:W2:Y:S01]  /*7ef60*/  LDL.LU R28, [R1+0xddc] ;  /* 0x000ddc00011c7983 */ /* 0x000ea20000300800 */
[----:B------:R-:W-:-:S13]  /*7ef70*/  ISETP.LT.OR P0, PT, R27, 0x149, !P2 ;  /* 0x000001491b00780c */ /* 0x000fda0005701670 */
[----:B------:R-:W1:Y:S01]  /*7ef80*/  @!P0 LDC.64 R20, c[0x0][0x5c0] ;  /* 0x00017000ff148b82 */ /* 0x000e620000000a00 */
[----:B0-----:R-:W-:Y:S02]  /*7ef90*/  @!P3 IADD3 R22, P4, R19, R22, RZ ;  /* 0x000000161316b210 */ /* 0x001fe40007f9e0ff */
[----:B------:R-:W-:Y:S02]  /*7efa0*/  ISETP.LT.OR P5, PT, R27, 0x14a, !P2 ;  /* 0x0000014a1b00780c */ /* 0x000fe400057a1670 */
[----:B------:R-:W-:Y:S01]  /*7efb0*/  F2FP.SATFINITE.E4M3.F32.PACK_AB_MERGE_C R17, RZ, R17, RZ ;  /* 0x00000011ff11723e */ /* 0x000fe200048070ff */
[----:B------:R-:W-:-:S05]  /*7efc0*/  @!P3 IMAD.X R23, R24, 0x1, R23, P4 ;  /* 0x000000011817b824 */ /* 0x000fca00020e0617 */
        /* <DEDUP_REMOVED lines=9> */
[----:B------:R-:W-:Y:S04]  /*7f060*/  STL [R1+0x1578], R113 ;  /* 0x0015787101007387 */ /* 0x000fe80000100800 */
[----:B------:R-:W4:Y:S01]  /*7f070*/  LDL.LU R74, [R1+0xde0] ;  /* 0x000de000014a7983 */ /* 0x000f220000300800 */
[----:B------:R-:W-:-:S13]  /*7f080*/  ISETP.LT.OR P5, PT, R27, 0x151, !P2 ;  /* 0x000001511b00780c */ /* 0x000fda00057a1670 */
[----:B------:R-:W0:Y:S01]  /*7f090*/  @!P5 LDC.64 R20, c[0x0][0x5c0] ;  /* 0x00017000ff14db82 */ /* 0x000e220000000a00 */
[----:B------:R-:W-:Y:S01]  /*7f0a0*/  ISETP.LT.OR P0, PT, R27, 0xa1, !P2 ;  /* 0x000000a11b00780c */ /* 0x000fe20005701670 */
[----:B---3--:R-:W-:-:S05]  /*7f0b0*/  FMUL R17, R115, UR8 ;  /* 0x0000000873117c20 */ /* 0x008fca0008400000 */
[----:B------:R-:W-:-:S07]  /*7f0c0*/  F2FP.SATFINITE.E4M3.F32.PACK_AB_MERGE_C R17, RZ, R17, RZ ;  /* 0x00000011ff11723e */ /* 0x000fce00048070ff */
[----:B------:R1:W-:Y:S01]  /*7f0d0*/  @!P0 STG.E.U8 desc[UR26][R200.64+0xa0], R17 ;  /* 0x0000a011c8008986 */ /* 0x0003e2000c10111a */
[----:B0-----:R-:W-:-:S04]  /*7f0e0*/  @!P5 IADD3 R114, P3, P4, R16, R20, R7 ;  /* 0x000000141072d210 */ /* 0x001fc80007c7e007 */
[----:B------:R-:W-:Y:S01]  /*7f0f0*/  @!P5 IADD3.X R115, R29, R21, R6, P3, P4 ;  /* 0x000000151d73d210 */ /* 0x000fe20001fe8406 */
[----:B------:R-:W-:Y:S01]  /*7f100*/  STL [R1+0x1570], R114 ;  /* 0x0015707201007387 */ /* 0x000fe20000100800 */
[----:B-1----:R-:W-:-:S03]  /*7f110*/  FMUL R17, R75, UR8 ;  /* 0x000000084b117c20 */ /* 0x002fc60008400000 */
[----:B------:R-:W-:Y:S04]  /*7f120*/  STL [R1+0x156c], R115 ;  /* 0x00156c7301007387 */ /* 0x000fe80000100800 */
[----:B------:R-:W3:Y:S01]  /*7f130*/  LDL.LU R75, [R1+0xde4] ;  /* 0x000de400014b7983 */ /* 0x000ee20000300800 */
        /* <DEDUP_REMOVED lines=25> */
[----:B----4-:R-:W-:-:S02]  /*7f2d0*/  FMUL R17, R74, UR8 ;  /* 0x000000084a117c20 */ /* 0x010fc40008400000 */
[----:B------:R-:W4:Y:S01]  /*7f2e0*/  LDL.LU R74, [R1+0xdec] ;  /* 0x000dec00014a7983 */ /* 0x000f220000300800 */
[----:B-1----:R-:W-:Y:S02]  /*7f2f0*/  @!P3 IADD3 R22, P4, R19, R22, RZ ;  /* 0x000000161316b210 */ /* 0x002fe40007f9e0ff */
[----:B------:R-:W-:Y:S02]  /*7f300*/  ISETP.LT.OR P5, PT, R27, 0x15a, !P2 ;  /* 0x0000015a1b00780c */ /* 0x000fe400057a1670 */
[----:B------:R-:W-:Y:S01]  /*7f310*/  F2FP.SATFINITE.E4M3.F32.PACK_AB_MERGE_C R17, RZ, R17, RZ ;  /* 0x00000011ff11723e */ /* 0x000fe200048070ff */
[----:B------:R-:W-:-:S05]  /*7f320*/  @!P3 IMAD.X R23, R24, 0x1, R23, P4 ;  /* 0x000000011817b824 */ /* 0x000fca00020e0617 */
        /* <DEDUP_REMOVED lines=9> */
[----:B---3--:R-:W-:-:S03]  /*7f3c0*/  FMUL R17, R75, UR8 ;  /* 0x000000084b117c20 */ /* 0x008fc60008400000 */
[----:B------:R-:W-:Y:S01]  /*7f3d0*/  STL [R1+0x1558], R105 ;  /* 0x0015586901007387 */ /* 0x000fe20000100800 */
[----:B------:R-:W-:-:S03]  /*7f3e0*/  ISETP.LT.OR P5, PT, R27, 0x161, !P2 ;  /* 0x000001611b00780c */ /* 0x000fc600057a1670 */
[----:B------:R-:W3:Y:S10]  /*7f3f0*/  LDL.LU R75, [R1+0xdf0] ;  /* 0x000df000014b7983 */ /* 0x000ef40000300800 */
[----:B------:R-:W0:Y:S01]  /*7f400*/  @!P5 LDC.64 R20, c[0x0][0x5c0] ;  /* 0x00017000ff14db82 */ /* 0x000e220000000a00 */
[----:B------:R-:W-:-:S02]  /*7f410*/  ISETP.LT.OR P0, PT, R27, 0xa9, !P2 ;  /* 0x000000a91b00780c */ /* 0x000fc40005701670 */
        /* <DEDUP_REMOVED lines=21> */
[----:B------:R-:W4:Y:S01]  /*7f570*/  LDL.LU R74, [R1+0xdf8] ;  /* 0x000df800014a7983 */ /* 0x000f220000300800 */
[----:B------:R-:W-:-:S05]  /*7f580*/  F2FP.SATFINITE.E4M3.F32.PACK_AB_MERGE_C R17, RZ, R17, RZ ;  /* 0x00000011ff11723e */ /* 0x000fca00048070ff */
[----:B------:R1:W-:Y:S02]  /*7f590*/  @!P4 STG.E.U8 desc[UR26][R20.64+0xa8], R17 ;  /* 0x0000a8111400c986 */ /* 0x0003e4000c10111a */
[----:B-1----:R-:W1:Y:S01]  /*7f5a0*/  @!P0 LDC.64 R20, c[0x0][0x5c0] ;  /* 0x00017000ff148b82 */ /* 0x002e620000000a00 */
[----:B------:R-:W-:-:S04]  /*7f5b0*/  @!P3 IADD3 R19, P5, P6, R3, R16, R7 ;  /* 0x000000100313b210 */ /* 0x000fc80007ebe007 */
[----:B------:R-:W-:Y:S02]  /*7f5c0*/  @!P3 IADD3.X R24, R2, R29, R6, P5, P6 ;  /* 0x0000001d0218b210 */ /* 0x000fe40002fec406 */
[----:B-1----:R-:W-:-:S04]  /*7f5d0*/  @!P0 IADD3 R102, P5, P6, R16, R20, R7 ;  /* 0x0000001410668210 */ /* 0x002fc80007ebe007 */
[----:B------:R-:W-:Y:S02]  /*7f5e0*/  @!P0 IADD3.X R103, R29, R21, R6, P5, P6 ;  /* 0x000000151d678210 */ /* 0x000fe40002fec406 */
[----:B------:R-:W-:Y:S01]  /*7f5f0*/  ISETP.LT.OR P0, PT, R27, 0x169, !P2 ;  /* 0x000001691b00780c */ /* 0x000fe20005701670 */
[----:B------:R-:W-:-:S12]  /*7f600*/  STL [R1+0x1554], R102 ;  /* 0x0015546601007387 */ /* 0x000fd80000100800 */
[----:B------:R-:W1:Y:S01]  /*7f610*/  @!P0 LDC.64 R20, c[0x0][0x5c0] ;  /* 0x00017000ff148b82 */ /* 0x000e620000000a00 */
[----:B0-----:R-:W-:Y:S01]  /*7f620*/  @!P3 IADD3 R22, P4, R19, R22, RZ ;  /* 0x000000161316b210 */ /* 0x001fe20007f9e0ff */
[----:B------:R-:W-:Y:S01]  /*7f630*/  STL [R1+0x1548], R103 ;  /* 0x0015486701007387 */ /* 0x000fe20000100800 */
[----:B---3--:R-:W-:Y:S01]  /*7f640*/  FMUL R17, R75, UR8 ;  /* 0x000000084b117c20 */ /* 0x008fe20008400000 */
[----:B------:R-:W-:Y:S02]  /*7f650*/  ISETP.LT.OR P5, PT, R27, 0x16a, !P2 ;  /* 0x0000016a1b00780c */ /* 0x000fe400057a1670 */
[----:B------:R-:W3:Y:S01]  /*7f660*/  LDL.LU R75, [R1+0xdfc] ;  /* 0x000dfc00014b7983 */ /* 0x000ee20000300800 */
[----:B------:R-:W-:Y:S01]  /*7f670*/  @!P3 IMAD.X R23, R24, 0x1, R23, P4 ;  /* 0x000000011817b824 */ /* 0x000fe200020e0617 */
[----:B------:R-:W-:-:S05]  /*7f680*/  F2FP.SATFINITE.E4M3.F32.PACK_AB_MERGE_C R17, RZ, R17, RZ ;  /* 0x00000011ff11723e */ /* 0x000fca00048070ff */
        /* <DEDUP_REMOVED lines=15> */
[----:B------:R-:W-:-:S11]  /*7f780*/  F2FP.SATFINITE.E4M3.F32.PACK_AB_MERGE_C R17, RZ, R17, RZ ;  /* 0x00000011ff11723e */ /* 0x000fd600048070ff */
[----:B------:R4:W-:Y:S01]  /*7f790*/  @!P0 STG.E.U8 desc[UR26][R206.64+0xb0], R17 ;  /* 0x0000b011ce008986 */ /* 0x0009e2000c10111a */
[----:B0-----:R-:W-:-:S04]  /*7f7a0*/  @!P5 IADD3 R98, P3, P4, R16, R20, R7 ;  /* 0x000000141062d210 */ /* 0x001fc80007c7e007 */
[----:B------:R-:W-:Y:S01]  /*7f7b0*/  @!P5 IADD3.X R99, R29, R21, R6, P3, P4 ;  /* 0x000000151d63d210 */ /* 0x000fe20001fe8406 */
[----:B------:R-:W-:Y:S04]  /*7f7c0*/  STL [R1+0x1530], R98 ;  /* 0x0015306201007387 */ /* 0x000fe80000100800 */
[----:B------:R-:W-:Y:S01]  /*7f7d0*/  STL [R1+0x152c], R99 ;  /* 0x00152c6301007387 */ /* 0x000fe20000100800 */
[----:B------:R-:W-:Y:S01]  /*7f7e0*/  ISETP.LT.OR P4, PT, R27, 0xb1, !P1 ;  /* 0x000000b11b00780c */ /* 0x000fe20004f81670 */
[----:B----4-:R-:W-:-:S12]  /*7f7f0*/  FMUL R17, R74, UR8 ;  /* 0x000000084a117c20 */ /* 0x010fd80008400000 */
[----:B------:R-:W0:Y:S01]  /*7f800*/  @!P4 LDC.64 R20, c[0x0][0x5c0] ;  /* 0x00017000ff14cb82 */ /* 0x000e220000000a00 */
[----:B------:R-:W4:Y:S01]  /*7f810*/  LDL.LU R74, [R1+0xe04] ;  /* 0x000e0400014a7983 */ /* 0x000f220000300800 */
[----:B------:R-:W-:Y:S02]  /*7f820*/  ISETP.LT.OR P0, PT, R27, 0xb2, !P2 ;  /* 0x000000b21b00780c */ /* 0x000fe40005701670 */
[----:B------:R-:W-:-:S11]  /*7f830*/  F2FP.SATFINITE.E4M3.F32.PACK_AB_MERGE_C R17, RZ, R17, RZ ;  /* 0x00000011ff11723e */ /* 0x000fd600048070ff */
        /* <DEDUP_REMOVED lines=8> */
[----:B------:R-:W0:Y:S01]  /*7f8c0*/  @!P3 LDC.64 R22, c[0x0][0x5c0] ;  /* 0x00017000ff16bb82 */ /* 0x000e220000000a00 */
[----:B------:R-:W3:Y:S01]  /*7f8d0*/  LDL.LU R75, [R1+0xe08] ;  /* 0x000e0800014b7983 */ /* 0x000ee20000300800 */
        /* <DEDUP_REMOVED lines=27> */
[----:B----4-:R-:W-:-:S03]  /*7fa90*/  FMUL R17, R74, UR8 ;  /* 0x000000084a117c20 */ /* 0x010fc60008400000 */
[----:B------:R-:W4:Y:S01]  /*7faa0*/  LDL.LU R74, [R1+0xe10] ;  /* 0x000e1000014a7983 */ /* 0x000f220000300800 */
        /* <DEDUP_REMOVED lines=10> */
[----:B---3--:R-:W-:-:S12]  /*7fb50*/  FMUL R17, R75, UR8 ;  /* 0x000000084b117c20 */ /* 0x008fd80008400000 */
[----:B------:R-:W0:Y:S01]  /*7fb60*/  @!P4 LDC.64 R20, c[0x0][0x5c0] ;  /* 0x00017000ff14cb82 */ /* 0x000e220000000a00 */
[----:B------:R-:W3:Y:S01]  /*7fb70*/  LDL.LU R75, [R1+0xe14] ;  /* 0x000e1400014b7983 */ /* 0x000ee20000300800 */
[----:B------:R-:W-:Y:S02]  /*7fb80*/  ISETP.LT.OR P0, PT, R27, 0xba, !P2 ;  /* 0x000000ba1b00780c */ /* 0x000fe40005701670 */
[----:B------:R-:W-:-:S11]  /*7fb90*/  F2FP.SATFINITE.E4M3.F32.PACK_AB_MERGE_C R17, RZ, R17, RZ ;  /* 0x00000011ff11723e */ /* 0x000fd600048070ff */
        /* <DEDUP_REMOVED lines=37> */
[----:B------:R-:W-:Y:S10]  /*7fdf0*/  STL [R1+0x14f8], R83 ;  /* 0x0014f85301007387 */ /* 0x000ff40000100800 */
[----:B------:R-:W0:Y:S01]  /*7fe00*/  @!P5 LDC.64 R20, c[0x0][0x5c0] ;  /* 0x00017000ff14db82 */ /* 0x000e220000000a00 */
[----:B---3--:R-:W-:-:S02]  /*7fe10*/  FMUL R17, R75, UR8 ;  /* 0x000000084b117c20 */ /* 0x008fc40008400000 */
[----:B------:R-:W3:Y:S01]  /*7fe20*/  LDL.LU R75, [R1+0xe20] ;  /* 0x000e2000014b7983 */ /* 0x000ee20000300800 */
[----:B------:R-:W-:Y:S02]  /*7fe30*/  ISETP.LT.OR P0, PT, R27, 0xc1, !P2 ;  /* 0x000000c11b00780c */ /* 0x000fe40005701670 */
[----:B------:R-:W-:Y:S02]  /*7fe40*/  F2FP.SATFINITE.E4M3.F32.PACK_AB_MERGE_C R17, RZ, R17, RZ ;  /* 0x00000011ff11723e */ /* 0x000fe400048070ff */
[----:B0-----:R-:W-:-:S04]  /*7fe50*/  @!P5 IADD3 R80, P3, P4, R16, R20, R7 ;  /* 0x000000141050d210 */ /* 0x001fc80007c7e007 */
[----:B------:R-:W-:-:S05]  /*7fe60*/  @!P5 IADD3.X R81, R29, R21, R6, P3, P4 ;  /* 0x000000151d51d210 */ /* 0x000fca0001fe8406 */
[----:B------:R2:W-:Y:S04]  /*7fe70*/  @!P0 STG.E.U8 desc[UR26][R210.64+0xc0], R17 ;  /* 0x0000c011d2008986 */ /* 0x0005e8000c10111a */
[----:B------:R-:W-:Y:S04]  /*7fe80*/  STL [R1+0x14f0], R80 ;  /* 0x0014f05001007387 */ /* 0x000fe80000100800 */
[----:B------:R-:W-:Y:S01]  /*7fe90*/  STL [R1+0x14ec], R81 ;  /* 0x0014ec5101007387 */ /* 0x000fe20000100800 */
[----:B--2---:R-:W-:-:S03]  /*7fea0*/  FMUL R17, R28, UR8 ;  /* 0x000000081c117c20 */ /* 0x004fc60008400000 */
[----:B------:R-:W2:Y:S01]  /*7feb0*/  LDL.LU R28, [R1+0xe24] ;  /* 0x000e2400011c7983 */ /* 0x000ea20000300800 */
[C---:B------:R-:W-:Y:S02]  /*7fec0*/  ISETP.LT.OR P4, PT, R27.reuse, 0xc1, !P1 ;  /* 0x000000c11b00780c */ /* 0x040fe40004f81670 */
[----:B------:R-:W-:Y:S01]  /*7fed0*/  ISETP.LT.OR P0, PT, R27, 0xc2, !P2 ;  /* 0x000000c21b00780c */ /* 0x000fe20005701670 */
[----:B------:R-:W2:Y:S10]  /*7fee0*/  LDL.LU R52, [R1+0xe28] ;  /* 0x000e280001347983 */ /* 0x000eb40000300800 */
        /* <DEDUP_REMOVED lines=23> */
[----:B---3--:R-:W-:-:S03]  /*80060*/  FMUL R17, R75, UR8 ;  /* 0x000000084b117c20 */ /* 0x008fc60008400000 */
[----:B------:R-:W3:Y:S01]  /*80070*/  LDL.LU R53, [R1+0xe2c] ;  /* 0x000e2c0001357983 */ /* 0x000ee20000300800 */
[----:B------:R-:W-:Y:S01]  /*80080*/  ISETP.LT.OR P5, PT, R27, 0x19a, !P2 ;  /* 0x0000019a1b00780c */ /* 0x000fe200057a1670 */
        /* <DEDUP_REMOVED lines=22> */
[----:B------:R-:W-:-:S09]  /*801f0*/  ISETP.LT.OR P0, PT, R27, 0xca, !P2 ;  /* 0x000000ca1b00780c */ /* 0x000fd20005701670 */
[----:B------:R-:W1:Y:S01]  /*80200*/  @!P4 LDC.64 R20, c[0x0][0x5c0] ;  /* 0x00017000ff14cb82 */ /* 0x000e620000000a00 */
[----:B0-----:R-:W-:-:S05]  /*80210*/  FMUL R17, R52, UR8 ;  /* 0x0000000834117c20 */ /* 0x001fca0008400000 */
[----:B------:R-:W-:-:S05]  /*80220*/  F2FP.SATFINITE.E4M3.F32.PACK_AB_MERGE_C R17, RZ, R17, RZ ;  /* 0x00000011ff11723e */ /* 0x000fca00048070ff */
[----:B------:R0:W-:Y:S04]  /*80230*/  @!P0 STG.E.U8 desc[UR26][R70.64+0xc9], R17 ;  /* 0x0000c91146008986 */ /* 0x0001e8000c10111a */
[----:B------:R-:W-:Y:S01]  /*80240*/  STL [R1+0x14d0], R72 ;  /* 0x0014d04801007387 */ /* 0x000fe20000100800 */
[----:B0-----:R-:W-:-:S03]  /*80250*/  @!P4 IADD3 R17, P3, P5, R3, R16, R7 ;  /* 0x000000100311c210 */ /* 0x001fc60007d7e007 */
[----:B------:R-:W-:Y:S01]  /*80260*/  STL [R1+0x14cc], R73 ;  /* 0x0014cc4901007387 */ /* 0x000fe20000100800 */
[----:B------:R-:W-:Y:S02]  /*80270*/  @!P4 IADD3.X R19, R2, R29, R6, P3, P5 ;  /* 0x0000001d0213c210 */ /* 0x000fe40001fea406 */
[----:B-1----:R-:W-:Y:S02]  /*80280*/  @!P4 IADD3 R20, P3, R17, R20, RZ ;  /* 0x000000141114c210 */ /* 0x002fe40007f7e0ff */
[----:B------:R-:W-:-:S03]  /*80290*/  ISETP.LT.OR P0, PT, R27, 0x1a2, !P2 ;  /* 0x000001a21b00780c */ /* 0x000fc60005701670 */
[----:B------:R-:W-:Y:S01]  /*802a0*/  @!P4 IMAD.X R21, R19, 0x1, R21, P3 ;  /* 0x000000011315c824 */ /* 0x000fe200018e0615 */
[----:B------:R-:W-:-:S13]  /*802b0*/  ISETP.LT.OR P3, PT, R27, 0xca, !P1 ;  /* 0x000000ca1b00780c */ /* 0x000fda0004f61670 */
[--C-:B------:R-:W-:Y:S01]  /*802c0*/  @!P3 IADD3 R19, P5, P6, R3, R16, R7.reuse ;  /* 0x000000100313b210 */ /* 0x100fe20007ebe007 */
[----:B------:R-:W0:Y:S03]  /*802d0*/  @!P3 LDC.64 R22, c[0x0][0x5c0] ;  /* 0x00017000ff16bb82 */ /* 0x000e260000000a00 */
[----:B------:R-:W-:Y:S01]  /*802e0*/  @!P3 IADD3.X R24, R2, R29, R6, P5, P6 ;  /* 0x0000001d0218b210 */ /* 0x000fe20002fec406 */
[----:B---3--:R-:W-:Y:S02]  /*802f0*/  FMUL R17, R53, UR8 ;  /* 0x0000000835117c20 */ /* 0x008fe40008400000 */
[----:B------:R-:W3:Y:S03]  /*80300*/  LDL.LU R53, [R1+0xe34] ;  /* 0x000e340001357983 */ /* 0x000ee60000300800 */
[----:B------:R-:W-:Y:S01]  /*80310*/  F2FP.SATFINITE.E4M3.F32.PACK_AB_MERGE_C R17, RZ, R17, RZ ;  /* 0x00000011ff11723e */ /* 0x000fe200048070ff */
[----:B------:R-:W4:Y:S04]  /*80320*/  LDL.64 R40, [R1+0xe0] ;  /* 0x0000e00001287983 */ /* 0x000f280000100a00 */
[----:B------:R1:W-:Y:S04]  /*80330*/  @!P4 STG.E.U8 desc[UR26][R20.64+0xc8], R17 ;  /* 0x0000c8111400c986 */ /* 0x0003e8000c10111a */
[----:B------:R-:W4:Y:S04]  /*80340*/  LDL.LU R52, [R1+0xe38] ;  /* 0x000e380001347983 */ /* 0x000f280000300800 */
[----:B------:R-:W4:Y:S01]  /*80350*/  LDL.64 R50, [R1+0x68] ;  /* 0x0000680001327983 */ /* 0x000f220000100a00 */
[----:B-1----:R-:W1:Y:S02]  /*80360*/  @!P0 LDC.64 R20, c[0x0][0x5c0] ;  /* 0x00017000ff148b82 */ /* 0x002e640000000a00 */
        /* <DEDUP_REMOVED lines=15> */
[----:B------:R-:W0:Y:S02]  /*80460*/  @!P5 LDC.64 R20, c[0x0][0x5c0] ;  /* 0x00017000ff14db82 */ /* 0x000e240000000a00 */
[----:B0-----:R-:W-:-:S04]  /*80470*/  @!P5 IADD3 R66, P3, P4, R16, R20, R7 ;  /* 0x000000141042d210 */ /* 0x001fc80007c7e007 */
[----:B------:R-:W-:Y:S02]  /*80480*/  @!P5 IADD3.X R67, R29, R21, R6, P3, P4 ;  /* 0x000000151d43d210 */ /* 0x000fe40001fe8406 */
[----:B------:R-:W-:-:S13]  /*80490*/  ISETP.LT.OR P5, PT, R27, 0x1b1, !P2 ;  /* 0x000001b11b00780c */ /* 0x000fda00057a1670 */
[----:B------:R-:W0:Y:S01]  /*804a0*/  @!P5 LDC.64 R20, c[0x0][0x5c0] ;  /* 0x00017000ff14db82 */ /* 0x000e220000000a00 */
[----:B------:R-:W-:Y:S04]  /*804b0*/  STL [R1+0x14c4], R68 ;  /* 0x0014c44401007387 */ /* 0x000fe80000100800 */
[----:B------:R-:W-:Y:S04]  /*804c0*/  STL [R1+0x14c0], R69 ;  /* 0x0014c04501007387 */ /* 0x000fe80000100800 */
[----:B------:R-:W-:Y:S04]  /*804d0*/  STL [R1+0x15d8], R66 ;  /* 0x0015d84201007387 */ /* 0x000fe80000100800 */
[----:B------:R-:W-:Y:S01]  /*804e0*/  STL [R1+0x14bc], R67 ;  /* 0x0014bc4301007387 */ /* 0x000fe20000100800 */
[----:B------:R-:W-:-:S02]  /*804f0*/  ISETP.LT.OR P0, PT, R27, 0xd1, !P2 ;  /* 0x000000d11b00780c */ /* 0x000fc40005701670 */
[----:B0-----:R-:W-:-:S04]  /*80500*/  @!P5 IADD3 R64, P3, P4, R16, R20, R7 ;  /* 0x000000141040d210 */ /* 0x001fc80007c7e007 */
[----:B------:R-:W-:Y:S02]  /*80510*/  @!P5 IADD3.X R65, R29, R21, R6, P3, P4 ;  /* 0x000000151d41d210 */ /* 0x000fe40001fe8406 */
[----:B------:R-:W-:-:S13]  /*80520*/  ISETP.LT.OR P4, PT, R27, 0xd1, !P1 ;  /* 0x000000d11b00780c */ /* 0x000fda0004f81670 */
[----:B------:R-:W0:Y:S01]  /*80530*/  @!P4 LDC.64 R20, c[0x0][0x5c0] ;  /* 0x00017000ff14cb82 */ /* 0x000e220000000a00 */
[----:B---3--:R-:W-:Y:S02]  /*80540*/  FMUL R17, R53, UR8 ;  /* 0x0000000835117c20 */ /* 0x008fe40008400000 */
[----:B------:R-:W3:Y:S03]  /*80550*/  LDL.LU R53, [R1+0xe40] ;  /* 0x000e400001357983 */ /* 0x000ee60000300800 */
[----:B------:R-:W-:-:S05]  /*80560*/  F2FP.SATFINITE.E4M3.F32.PACK_AB_MERGE_C R17, RZ, R17, RZ ;  /* 0x00000011ff11723e */ /* 0x000fca00048070ff */
[----:B----4-:R1:W-:Y:S01]  /*80570*/  @!P0 STG.E.U8 desc[UR26][R40.64+0xd0], R17 ;  /* 0x0000d01128008986 */ /* 0x0103e2000c10111a */
[----:B------:R-:W-:Y:S01]  /*80580*/  ISETP.LT.OR P0, PT, R27, 0xd2, !P2 ;  /* 0x000000d21b00780c */ /* 0x000fe20005701670 */
[----:B-1----:R-:W-:-:S05]  /*80590*/  FMUL R17, R52, UR8 ;  /* 0x0000000834117c20 */ /* 0x002fca0008400000 */
[----:B------:R-:W-:-:S07]  /*805a0*/  F2FP.SATFINITE.E4M3.F32.PACK_AB_MERGE_C R17, RZ, R17, RZ ;  /* 0x00000011ff11723e */ /* 0x000fce00048070ff */
[----:B------:R1:W-:Y:S04]  /*805b0*/  @!P0 STG.E.U8 desc[UR26][R50.64+0xd1], R17 ;  /* 0x0000d11132008986 */ /* 0x0003e8000c10111a */
[----:B------:R-:W-:Y:S01]  /*805c0*/  STL [R1+0x15dc], R64 ;  /* 0x0015dc4001007387 */ /* 0x000fe20000100800 */
[----:B-1----:R-:W-:-:S03]  /*805d0*/  @!P4 IADD3 R17, P3, P5, R3, R16, R7 ;  /* 0x000000100311c210 */ /* 0x002fc60007d7e007 */
[----:B------:R-:W-:Y:S01]  /*805e0*/  STL [R1+0x14b8], R65 ;  /* 0x0014b84101007387 */ /* 0x000fe20000100800 */
[----:B------:R-:W-:Y:S02]  /*805f0*/  @!P4 IADD3.X R19, R2, R29, R6, P3, P5 ;  /* 0x0000001d0213c210 */ /* 0x000fe40001fea406 */
[----:B0-----:R-:W-:Y:S01]  /*80600*/  @!P4 IADD3 R20, P3, R17, R20, RZ ;  /* 0x000000141114c210 */ /* 0x001fe20007f7e0ff */
[----:B--2---:R-:W-:Y:S02]  /*80610*/  FMUL R17, R28, UR8 ;  /* 0x000000081c117c20 */ /* 0x004fe40008400000 */
[----:B------:R-:W2:Y:S01]  /*80620*/  LDL.LU R28, [R1+0xe44] ;  /* 0x000e4400011c7983 */ /* 0x000ea20000300800 */
[----:B------:R-:W-:Y:S01]  /*80630*/  ISETP.LT.OR P0, PT, R27, 0x1b2, !P2 ;  /* 0x000001b21b00780c */ /* 0x000fe20005701670 */
[----:B------:R-:W-:Y:S01]  /*80640*/  @!P4 IMAD.X R21, R19, 0x1, R21, P3 ;  /* 0x000000011315c824 */ /* 0x000fe200018e0615 */
[----:B------:R-:W-:Y:S01]  /*80650*/  F2FP.SATFINITE.E4M3.F32.PACK_AB_MERGE_C R17, RZ, R17, RZ ;  /* 0x00000011ff11723e */ /* 0x000fe200048070ff */
[----:B------:R-:W4:Y:S04]  /*80660*/  LDL.64 R40, [R1+0x170] ;  /* 0x0001700001287983 */ /* 0x000f280000100a00 */
[----:B------:R0:W-:Y:S01]  /*80670*/  @!P4 STG.E.U8 desc[UR26][R20.64+0xd0], R17 ;  /* 0x0000d0111400c986 */ /* 0x0001e2000c10111a */
[----:B------:R-:W-:-:S03]  /*80680*/  ISETP.LT.OR P3, PT, R27, 0xd2, !P1 ;  /* 0x000000d21b00780c */ /* 0x000fc60004f61670 */
[----:B------:R-:W4:Y:S04]  /*80690*/  LDL.LU R52, [R1+0xe48] ;  /* 0x000e480001347983 */ /* 0x000f280000300800 */
[----:B------:R-:W4:Y:S01]  /*806a0*/  LDL.64 R50, [R1+0x150] ;  /* 0x0001500001327983 */ /* 0x000f220000100a00 */
[----:B0-----:R-:W0:Y:S05]  /*806b0*/  @!P0 LDC.64 R20, c[0x0][0x5c0] ;  /* 0x00017000ff148b82 */ /* 0x001e2a0000000a00 */
[----:B------:R-:W-:-:S04]  /*806c0*/  @!P3 IADD3 R19, P5, P6, R3, R16, R7 ;  /* 0x000000100313b210 */ /* 0x000fc80007ebe007 */
[----:B------:R-:W-:Y:S01]  /*806d0*/  @!P3 IADD3.X R24, R2, R29, R6, P5, P6 ;  /* 0x0000001d0218b210 */ /* 0x000fe20002fec406 */
[----:B------:R-:W1:Y:S01]  /*806e0*/  @!P3 LDC.64 R22, c[0x0][0x5c0] ;  /* 0x00017000ff16bb82 */ /* 0x000e620000000a00 */
[----:B0-----:R-:W-:-:S04]  /*806f0*/  @!P0 IADD3 R62, P5, P6, R16, R20, R7 ;  /* 0x00000014103e8210 */ /* 0x001fc80007ebe007 */
[----:B------:R-:W-:Y:S02]  /*80700*/  @!P0 IADD3.X R63, R29, R21, R6, P5, P6 ;  /* 0x000000151d3f8210 */ /* 0x000fe40002fec406 */
[----:B------:R-:W-:-:S13]  /*80710*/  ISETP.LT.OR P0, PT, R27, 0x1b9, !P2 ;  /* 0x000001b91b00780c */ /* 0x000fda0005701670 */
[----:B------:R-:W0:Y:S01]  /*80720*/  @!P0 LDC.64 R20, c[0x0][0x5c0] ;  /* 0x00017000ff148b82 */ /* 0x000e220000000a00 */
[----:B-1----:R-:W-:Y:S01]  /*80730*/  @!P3 IADD3 R22, P4, R19, R22, RZ ;  /* 0x000000161316b210 */ /* 0x002fe20007f9e0ff */
[----:B------:R-:W-:Y:S01]  /*80740*/  STL [R1+0x15e4], R62 ;  /* 0x0015e43e01007387 */ /* 0x000fe20000100800 */
[----:B------:R-:W-:-:S03]  /*80750*/  ISETP.LT.OR P5, PT, R27, 0x1ba, !P2 ;  /* 0x000001ba1b00780c */ /* 0x000fc600057a1670 */
[----:B------:R-:W-:Y:S01]  /*80760*/  STL [R1+0x15e0], R63 ;  /* 0x0015e03f01007387 */ /* 0x000fe20000100800 */
[----:B------:R-:W-:Y:S02]  /*80770*/  @!P3 IMAD.X R23, R24, 0x1, R23, P4 ;  /* 0x000000011817b824 */ /* 0x000fe400020e0617 */
[----:B---3--:R-:W-:Y:S02]  /*80780*/  FMUL R17, R53, UR8 ;  /* 0x0000000835117c20 */ /* 0x008fe40008400000 */
[----:B------:R-:W3:Y:S03]  /*80790*/  LDL.LU R53, [R1+0xe4c] ;  /* 0x000e4c0001357983 */ /* 0x000ee60000300800 */
        /* <DEDUP_REMOVED lines=20> */
[----:B----4-:R0:W-:Y:S01]  /*808e0*/  @!P0 STG.E.U8 desc[UR26][R40.64+0xd8], R17 ;  /* 0x0000d81128008986 */ /* 0x0101e2000c10111a */
[----:B------:R-:W-:-:S09]  /*808f0*/  ISETP.LT.OR P0, PT, R27, 0xda, !P2 ;  /* 0x000000da1b00780c */ /* 0x000fd20005701670 */
[----:B------:R-:W1:Y:S01]  /*80900*/  @!P4 LDC.64 R20, c[0x0][0x5c0] ;  /* 0x00017000ff14cb82 */ /* 0x000e620000000a00 */
[----:B0-----:R-:W-:-:S05]  /*80910*/  FMUL R17, R52, UR8 ;  /* 0x0000000834117c20 */ /* 0x001fca0008400000 */
[----:B------:R-:W-:Y:S01]  /*80920*/  F2FP.SATFINITE.E4M3.F32.PACK_AB_MERGE_C R17, RZ, R17, RZ ;  /* 0x00000011ff11723e */ /* 0x000fe200048070ff */
[----:B------:R-:W-:Y:S04]  /*80930*/  STL [R1+0x1604], R56 ;  /* 0x0016043801007387 */ /* 0x000fe80000100800 */
[----:B------:R0:W-:Y:S01]  /*80940*/  @!P0 STG.E.U8 desc[UR26][R50.64+0xd9], R17 ;  /* 0x0000d91132008986 */ /* 0x0001e2000c10111a */
[----:B------:R-:W-:-:S03]  /*80950*/  ISETP.LT.OR P0, PT, R27, 0x1c2, !P2 ;  /* 0x000001c21b00780c */ /* 0x000fc60005701670 */
[----:B------:R-:W-:Y:S04]  /*80960*/  STL [R1+0x1600], R57 ;  /* 0x0016003901007387 */ /* 0x000fe80000100800 */
[----:B------:R-:W4:Y:S01]  /*80970*/  LDL.LU R35, [R1+0xe54] ;  /* 0x000e540001237983 */ /* 0x000f220000300800 */
[----:B0-----:R-:W-:-:S03]  /*80980*/  @!P4 IADD3 R17, P3, P5, R3, R16, R7 ;  /* 0x000000100311c210 */ /* 0x001fc60007d7e007 */
[----:B------:R-:W4:Y:S01]  /*80990*/  LDL.64 R38, [R1+0x250] ;  /* 0x0002500001267983 */ /* 0x000f220000100a00 */
[----:B------:R-:W-:-:S03]  /*809a0*/  @!P4 IADD3.X R19, R2, R29, R6, P3, P5 ;  /* 0x0000001d0213c210 */ /* 0x000fc60001fea406 */
[----:B------:R-:W4:Y:S01]  /*809b0*/  LDL.LU R34, [R1+0xe58] ;  /* 0x000e580001227983 */ /* 0x000f220000300800 */
[----:B-1----:R-:W-:-:S03]  /*809c0*/  @!P4 IADD3 R20, P3, R17, R20, RZ ;  /* 0x000000141114c210 */ /* 0x002fc60007f7e0ff */
[----:B------:R-:W4:Y:S02]  /*809d0*/  LDL.64 R40, [R1+0x1c8] ;  /* 0x0001c80001287983 */ /* 0x000f240000100a00 */
[----:B------:R-:W-:Y:S01]  /*809e0*/  @!P4 IMAD.X R21, R19, 0x1, R21, P3 ;  /* 0x000000011315c824 */ /* 0x000fe200018e0615 */
[----:B------:R-:W-:-:S13]  /*809f0*/  ISETP.LT.OR P3, PT, R27, 0xda, !P1 ;  /* 0x000000da1b00780c */ /* 0x000fda0004f61670 */
[----:B------:R-:W-:Y:S01]  /*80a00*/  @!P3 IADD3 R19, P5, P6, R3, R16, R7 ;  /* 0x000000100313b210 */ /* 0x000fe20007ebe007 */
[----:B------:R-:W0:Y:S03]  /*80a10*/  @!P3 LDC.64 R22, c[0x0][0x5c0] ;  /* 0x00017000ff16bb82 */ /* 0x000e260000000a00 */
[----:B------:R-:W-:Y:S01]  /*80a20*/  @!P3 IADD3.X R24, R2, R29, R6, P5, P6 ;  /* 0x0000001d0218b210 */ /* 0x000fe20002fec406 */
[----:B---3--:R-:W-:-:S05]  /*80a30*/  FMUL R17, R53, UR8 ;  /* 0x0000000835117c20 */ /* 0x008fca0008400000 */
[----:B------:R-:W-:-:S05]  /*80a40*/  F2FP.SATFINITE.E4M3.F32.PACK_AB_MERGE_C R17, RZ, R17, RZ ;  /* 0x00000011ff11723e */ /* 0x000fca00048070ff */
[----:B------:R1:W-:Y:S02]  /*80a50*/  @!P4 STG.E.U8 desc[UR26][R20.64+0xd8], R17 ;  /* 0x0000d8111400c986 */ /* 0x0003e4000c10111a */
        /* <DEDUP_REMOVED lines=21> */
[----:B------:R-:W-:Y:S01]  /*80bb0*/  STL [R1+0x1614], R52 ;  /* 0x0016143401007387 */ /* 0x000fe20000100800 */
[----:B----4-:R-:W-:-:S03]  /*80bc0*/  FMUL R17, R35, UR8 ;  /* 0x0000000823117c20 */ /* 0x010fc60008400000 */
[----:B------:R-:W-:Y:S04]  /*80bd0*/  STL [R1+0x1610], R53 ;  /* 0x0016103501007387 */ /* 0x000fe80000100800 */
[----:B------:R-:W-:Y:S04]  /*80be0*/  STL [R1+0x161c], R50 ;  /* 0x00161c3201007387 */ /* 0x000fe80000100800 */
[----:B------:R-:W-:Y:S04]  /*80bf0*/  STL [R1+0x1618], R51 ;  /* 0x0016183301007387 */ /* 0x000fe80000100800 */
[----:B------:R-:W3:Y:S01]  /*80c00*/  LDL.LU R35, [R1+0xe60] ;  /* 0x000e600001237983 */ /* 0x000ee20000300800 */
[----:B0-----:R-:W-:-:S04]  /*80c10*/  @!P5 IADD3 R48, P3, P4, R16, R20, R7 ;  /* 0x000000141030d210 */ /* 0x001fc80007c7e007 */
[----:B------:R-:W-:Y:S02]  /*80c20*/  @!P5 IADD3.X R49, R29, R21, R6, P3, P4 ;  /* 0x000000151d31d210 */ /* 0x000fe40001fe8406 */
[C---:B------:R-:W-:Y:S02]  /*80c30*/  ISETP.LT.OR P4, PT, R27.reuse, 0xe1, !P1 ;  /* 0x000000e11b00780c */ /* 0x040fe40004f81670 */
[----:B------:R-:W-:Y:S02]  /*80c40*/  ISETP.LT.OR P0, PT, R27, 0xe1, !P2 ;  /* 0x000000e11b00780c */ /* 0x000fe40005701670 */
[----:B------:R-:W-:-:S09]  /*80c50*/  F2FP.SATFINITE.E4M3.F32.PACK_AB_MERGE_C R17, RZ, R17, RZ ;  /* 0x00000011ff11723e */ /* 0x000fd200048070ff */
[----:B------:R-:W0:Y:S02]  /*80c60*/  @!P4 LDC.64 R20, c[0x0][0x5c0] ;  /* 0x00017000ff14cb82 */ /* 0x000e240000000a00 */
[----:B------:R1:W-:Y:S01]  /*80c70*/  @!P0 STG.E.U8 desc[UR26][R38.64+0xe0], R17 ;  /* 0x0000e01126008986 */ /* 0x0003e2000c10111a */
        /* <DEDUP_REMOVED lines=51> */
[----:B----4-:R0:W-:Y:S02]  /*80fb0*/  @!P0 STG.E.U8 desc[UR26][R40.64+0xe8], R17 ;  /* 0x0000e81128008986 */ /* 0x0101e4000c10111a */
[----:B0-----:R-:W-:-:S04]  /*80fc0*/  @!P5 IADD3 R40, P3, P4, R16, R20, R7 ;  /* 0x000000141028d210 */ /* 0x001fc80007c7e007 */
[----:B------:R-:W-:Y:S02]  /*80fd0*/  @!P5 IADD3.X R41, R29, R21, R6, P3, P4 ;  /* 0x000000151d29d210 */ /* 0x000fe40001fe8406 */
[C---:B------:R-:W-:Y:S02]  /*80fe0*/  ISETP.LT.OR P4, PT, R27.reuse, 0xe9, !P1 ;  /* 0x000000e91b00780c */ /* 0x040fe40004f81670 */
[----:B------:R-:W-:Y:S01]  /*80ff0*/  ISETP.LT.OR P0, PT, R27, 0xea, !P2 ;  /* 0x000000ea1b00780c */ /* 0x000fe20005701670 */
[----:B------:R-:W-:-:S10]  /*81000*/  FMUL R17, R34, UR8 ;  /* 0x0000000822117c20 */ /* 0x000fd40008400000 */
[----:B------:R-:W0:Y:S01]  /*81010*/  @!P4 LDC.64 R20, c[0x0][0x5c0] ;  /* 0x00017000ff14cb82 */ /* 0x000e220000000a00 */
[----:B------:R-:W-:Y:S01]  /*81020*/  STL [R1+0x1644], R40 ;  /* 0x0016442801007387 */ /* 0x000fe20000100800 */
[----:B------:R-:W-:-:S03]  /*81030*/  F2FP.SATFINITE.E4M3.F32.PACK_AB_MERGE_C R17, RZ, R17, RZ ;  /* 0x00000011ff11723e */ /* 0x000fc600048070ff */
[----:B------:R-:W-:Y:S04]  /*81040*/  STL [R1+0x1640], R41 ;  /* 0x0016402901007387 */ /* 0x000fe80000100800 */
[----:B------:R-:W4:Y:S04]  /*81050*/  LDL.LU R164, [R1+0xe74] ;  /* 0x000e740001a47983 */ /* 0x000f280000300800 */
[----:B------:R1:W-:Y:S01]  /*81060*/  @!P0 STG.E.U8 desc[UR26][R38.64+0xe9], R17 ;  /* 0x0000e91126008986 */ /* 0x0003e2000c10111a */
[----:B------:R-:W-:-:S03]  /*81070*/  ISETP.LT.OR P0, PT, R27, 0x1e2, !P2 ;  /* 0x000001e21b00780c */ /* 0x000fc60005701670 */
[----:B------:R-:W4:Y:S04]  /*81080*/  LDL.64 R162, [R1+0x318] ;  /* 0x0003180001a27983 */ /* 0x000f280000100a00 */
[----:B------:R-:W4:Y:S01]  /*81090*/  LDL.LU R12, [R1+0xe78] ;  /* 0x000e7800010c7983 */ /* 0x000f220000300800 */
[----:B-1----:R-:W-:-:S03]  /*810a0*/  @!P4 IADD3 R17, P3, P5, R3, R16, R7 ;  /* 0x000000100311c210 */ /* 0x002fc60007d7e007 */
[----:B------:R-:W4:Y:S01]  /*810b0*/  LDL.64 R160, [R1+0x2f0] ;  /* 0x0002f00001a07983 */ /* 0x000f220000100a00 */
[----:B------:R-:W-:Y:S02]  /*810c0*/  @!P4 IADD3.X R19, R2, R29, R6, P3, P5 ;  /* 0x0000001d0213c210 */ /* 0x000fe40001fea406 */
[----:B0-----:R-:W-:-:S05]  /*810d0*/  @!P4 IADD3 R20, P3, R17, R20, RZ ;  /* 0x000000141114c210 */ /* 0x001fca0007f7e0ff */
[----:B------:R-:W-:Y:S02]  /*810e0*/  @!P4 IMAD.X R21, R19, 0x1, R21, P3 ;  /* 0x000000011315c824 */ /* 0x000fe400018e0615 */
[----:B---3--:R-:W-:-:S05]  /*810f0*/  FMUL R17, R35, UR8 ;  /* 0x0000000823117c20 */ /* 0x008fca0008400000 */
        /* <DEDUP_REMOVED lines=11> */
[----:B------:R-:W-:-:S13]  /*811b0*/  ISETP.LT.OR P0, PT, R27, 0x1e9, !P2 ;  /* 0x000001e91b00780c */ /* 0x000fda0005701670 */
[----:B------:R-:W0:Y:S01]  /*811c0*/  @!P0 LDC.64 R20, c[0x0][0x5c0] ;  /* 0x00017000ff148b82 */ /* 0x000e220000000a00 */
[----:B--2---:R-:W-:Y:S02]  /*811d0*/  FMUL R17, R28, UR8 ;  /* 0x000000081c117c20 */ /* 0x004fe40008400000 */
[----:B------:R-:W2:Y:S01]  /*811e0*/  LDL.LU R28, [R1+0xe7c] ;  /* 0x000e7c00011c7983 */ /* 0x000ea20000300800 */
[----:B-1----:R-:W-:Y:S02]  /*811f0*/  @!P3 IADD3 R22, P4, R19, R22, RZ ;  /* 0x000000161316b210 */ /* 0x002fe40007f9e0ff */
[----:B------:R-:W-:Y:S02]  /*81200*/  ISETP.LT.OR P5, PT, R27, 0x1ea, !P2 ;  /* 0x000001ea1b00780c */ /* 0x000fe400057a1670 */
[----:B------:R-:W-:Y:S01]  /*81210*/  F2FP.SATFINITE.E4M3.F32.PACK_AB_MERGE_C R17, RZ, R17, RZ ;  /* 0x00000011ff11723e */ /* 0x000fe200048070ff */
[----:B------:R-:W-:-:S05]  /*81220*/  @!P3 IMAD.X R23, R24, 0x1, R23, P4 ;  /* 0x000000011817b824 */ /* 0x000fca00020e0617 */
[----:B------:R4:W-:Y:S01]  /*81230*/  @!P3 STG.E.U8 desc[UR26][R22.64+0xe9], R17 ;  /* 0x0000e9111600b986 */ /* 0x0009e2000c10111a */
[----:B0-----:R-:W-:-:S04]  /*81240*/  @!P0 IADD3 R36, P3, P4, R16, R20, R7 ;  /* 0x0000001410248210 */ /* 0x001fc80007c7e007 */
[----:B------:R-:W-:Y:S02]  /*81250*/  @!P0 IADD3.X R37, R29, R21, R6, P3, P4 ;  /* 0x000000151d258210 */ /* 0x000fe40001fe8406 */
[----:B------:R-:W0:Y:S02]  /*81260*/  @!P5 LDC.64 R20, c[0x0][0x5c0] ;  /* 0x00017000ff14db82 */ /* 0x000e240000000a00 */
[----:B0-----:R-:W-:-:S04]  /*81270*/  @!P5 IADD3 R34, P3, P4, R16, R20, R7 ;  /* 0x000000141022d210 */ /* 0x001fc80007c7e007 */
[----:B------:R-:W-:Y:S02]  /*81280*/  @!P5 IADD3.X R35, R29, R21, R6, P3, P4 ;  /* 0x000000151d23d210 */ /* 0x000fe40001fe8406 */
[----:B------:R-:W-:-:S13]  /*81290*/  ISETP.LT.OR P5, PT, R27, 0x1f1, !P2 ;  /* 0x000001f11b00780c */ /* 0x000fda00057a1670 */
[----:B------:R-:W0:Y:S01]  /*812a0*/  @!P5 LDC.64 R20, c[0x0][0x5c0] ;  /* 0x00017000ff14db82 */ /* 0x000e220000000a00 */
[----:B------:R-:W-:Y:S01]  /*812b0*/  ISETP.LT.OR P0, PT, R27, 0xf1, !P2 ;  /* 0x000000f11b00780c */ /* 0x000fe20005701670 */
[----:B----4-:R-:W-:Y:S01]  /*812c0*/  FMUL R17, R164, UR8 ;  /* 0x00000008a4117c20 */ /* 0x010fe20008400000 */
[----:B------:R-:W-:Y:S04]  /*812d0*/  STL [R1+0x1660], R36 ;  /* 0x0016602401007387 */ /* 0x000fe80000100800 */
[----:B------:R-:W-:Y:S01]  /*812e0*/  F2FP.SATFINITE.E4M3.F32.PACK_AB_MERGE_C R17, RZ, R17, RZ ;  /* 0x00000011ff11723e */ /* 0x000fe200048070ff */
[----:B------:R-:W-:Y:S04]  /*812f0*/  STL [R1+0x165c], R37 ;  /* 0x00165c2501007387 */ /* 0x000fe80000100800 */
[----:B------:R-:W-:Y:S04]  /*81300*/  STL [R1+0x1670], R34 ;  /* 0x0016702201007387 */ /* 0x000fe80000100800 */
[----:B------:R-:W-:Y:S01]  /*81310*/  STL [R1+0x1664], R35 ;  /* 0x0016642301007387 */ /* 0x000fe20000100800 */
[----:B0-----:R-:W-:-:S04]  /*81320*/  @!P5 IADD3 R32, P3, P4, R16, R20, R7 ;  /* 0x000000141020d210 */ /* 0x001fc80007c7e007 */
[----:B------:R-:W-:Y:S01]  /*81330*/  @!P5 IADD3.X R33, R29, R21, R6, P3, P4 ;  /* 0x000000151d21d210 */ /* 0x000fe20001fe8406 */
[----:B------:R0:W-:Y:S04]  /*81340*/  @!P0 STG.E.U8 desc[UR26][R162.64+0xf0], R17 ;  /* 0x0000f011a2008986 */ /* 0x0001e8000c10111a */
[----:B------:R-:W-:Y:S04]  /*81350*/  STL [R1+0x1678], R32 ;  /* 0x0016782001007387 */ /* 0x000fe80000100800 */
[----:B------:R-:W-:Y:S01]  /*81360*/  STL [R1+0x1674], R33 ;  /* 0x0016742101007387 */ /* 0x000fe20000100800 */
[----:B0-----:R-:W-:-:S03]  /*81370*/  FMUL R17, R12, UR8 ;  /* 0x000000080c117c20 */ /* 0x001fc60008400000 */
[----:B------:R-:W3:Y:S01]  /*81380*/  LDL.LU R12, [R1+0xe80] ;  /* 0x000e8000010c7983 */ /* 0x000ee20000300800 */
[C---:B------:R-:W-:Y:S02]  /*81390*/  ISETP.LT.OR P4, PT, R27.reuse, 0xf1, !P1 ;  /* 0x000000f11b00780c */ /* 0x040fe40004f81670 */
[----:B------:R-:W-:Y:S01]  /*813a0*/  ISETP.LT.OR P0, PT, R27, 0xf2, !P2 ;  /* 0x000000f21b00780c */ /* 0x000fe20005701670 */
[----:B------:R-:W4:Y:S01]  /*813b0*/  LDL.LU R164, [R1+0xe84] ;  /* 0x000e840001a47983 */ /* 0x000f220000300800 */
[----:B------:R-:W-:-:S03]  /*813c0*/  F2FP.SATFINITE.E4M3.F32.PACK_AB_MERGE_C R17, RZ, R17, RZ ;  /* 0x00000011ff11723e */ /* 0x000fc600048070ff */
[----:B------:R-:W4:Y:S06]  /*813d0*/  LDL.64 R162, [R1+0x350] ;  /* 0x0003500001a27983 */ /* 0x000f2c0000100a00 */
[----:B------:R-:W0:Y:S02]  /*813e0*/  @!P4 LDC.64 R20, c[0x0][0x5c0] ;  /* 0x00017000ff14cb82 */ /* 0x000e240000000a00 */
        /* <DEDUP_REMOVED lines=8> */
[----:B------:R-:W-:Y:S01]  /*81470*/  F2FP.SATFINITE.E4M3.F32.PACK_AB_MERGE_C R17, RZ, R17, RZ ;  /* 0x00000011ff11723e */ /* 0x000fe200048070ff */
[----:B------:R-:W2:Y:S01]  /*81480*/  LDL.64 R160, [R1+0x338] ;  /* 0x0003380001a07983 */ /* 0x000ea20000100a00 */
[----:B------:R-:W-:-:S03]  /*81490*/  ISETP.LT.OR P3, PT, R27, 0xf2, !P1 ;  /* 0x000000f21b00780c */ /* 0x000fc60004f61670 */
[----:B------:R0:W-:Y:S10]  /*814a0*/  @!P4 STG.E.U8 desc[UR26][R20.64+0xf0], R17 ;  /* 0x0000f0111400c986 */ /* 0x0001f4000c10111a */
[----:B------:R-:W1:Y:S08]  /*814b0*/  @!P3 LDC.64 R22, c[0x0][0x5c0] ;  /* 0x00017000ff16bb82 */ /* 0x000e700000000a00 */
[----:B0-----:R-:W0:Y:S01]  /*814c0*/  @!P0 LDC.64 R20, c[0x0][0x5c0] ;  /* 0x00017000ff148b82 */ /* 0x001e220000000a00 */
[----:B------:R-:W-:-:S04]  /*814d0*/  @!P3 IADD3 R19, P5, P6, R3, R16, R7 ;  /* 0x000000100313b210 */ /* 0x000fc80007ebe007 */
[----:B------:R-:W-:Y:S02]  /*814e0*/  @!P3 IADD3.X R24, R2, R29, R6, P5, P6 ;  /* 0x0000001d0218b210 */ /* 0x000fe40002fec406 */
[----:B-1----:R-:W-:Y:S02]  /*814f0*/  @!P3 IADD3 R22, P4, R19, R22, RZ ;  /* 0x000000161316b210 */ /* 0x002fe40007f9e0ff */
[----:B0-----:R-:W-:-:S04]  /*81500*/  @!P0 IADD3 R30, P5, P6, R16, R20, R7 ;  /* 0x00000014101e8210 */ /* 0x001fc80007ebe007 */
[----:B------:R-:W-:Y:S01]  /*81510*/  @!P0 IADD3.X R31, R29, R21, R6, P5, P6 ;  /* 0x000000151d1f8210 */ /* 0x000fe20002fec406 */
[----:B------:R-:W-:Y:S04]  /*81520*/  STL [R1+0x1680], R30 ;  /* 0x0016801e01007387 */ /* 0x000fe80000100800 */
[----:B------:R-:W-:Y:S01]  /*81530*/  STL [R1+0x167c], R31 ;  /* 0x00167c1f01007387 */ /* 0x000fe20000100800 */
[----:B------:R-:W-:Y:S01]  /*81540*/  @!P3 IMAD.X R23, R24, 0x1, R23, P4 ;  /* 0x000000011817b824 */ /* 0x000fe200020e0617 */
[----:B------:R-:W-:-:S04]  /*81550*/  LOP3.LUT R15, R15, 0xffffffdf, RZ, 0xc0, !PT ;  /* 0xffffffdf0f0f7812 */ /* 0x000fc800078ec0ff */
[----:B------:R-:W-:-:S04]  /*81560*/  @P2 LOP3.LUT R15, R15, 0x20, RZ, 0xfc, !PT ;  /* 0x000000200f0f2812 */ /* 0x000fc800078efcff */
[C---:B------:R-:W-:Y:S02]  /*81570*/  LOP3.LUT P0, RZ, R15.reuse, 0x8000000, RZ, 0xc0, !PT ;  /* 0x080000000fff7812 */ /* 0x040fe4000780c0ff */
[----:B------:R-:W-:Y:S01]  /*81580*/  LOP3.LUT R15, R15, 0xfbffffff, RZ, 0xc0, !PT ;  /* 0xfbffffff0f0f7812 */ /* 0x000fe200078ec0ff */
[----:B---3--:R-:W-:Y:S02]  /*81590*/  FMUL R17, R12, UR8 ;  /* 0x000000080c117c20 */ /* 0x008fe40008400000 */
[----:B------:R-:W3:Y:S03]  /*815a0*/  LDL.LU R12, [R1+0xe8c] ;  /* 0x000e8c00010c7983 */ /* 0x000ee60000300800 */
[----:B------:R-:W-:-:S05]  /*815b0*/  F2FP.SATFINITE.E4M3.F32.PACK_AB_MERGE_C R17, RZ, R17, RZ ;  /* 0x00000011ff11723e */ /* 0x000fca00048070ff */
[----:B------:R4:W-:Y:S01]  /*815c0*/  @!P3 STG.E.U8 desc[UR26][R22.64+0xf1], R17 ;  /* 0x0000f1111600b986 */ /* 0x0009e2000c10111a */
[----:B------:R-:W-:Y:S02]  /*815d0*/  ISETP.LT.OR P3, PT, R27, 0xf9, !P1 ;  /* 0x000000f91b00780c */ /* 0x000fe40004f61670 */
[----:B------:R-:W-:-:S11]  /*815e0*/  @P1 LOP3.LUT R15, R15, 0x4000000, RZ, 0xfc, !PT ;  /* 0x040000000f0f1812 */ /* 0x000fd600078efcff */
[----:B------:R-:W-:Y:S01]  /*815f0*/  @!P3 IADD3 R19, P4, P5, R3, R16, R7 ;  /* 0x000000100313b210 */ /* 0x000fe20007d9e007 */
[----:B----4-:R-:W-:Y:S01]  /*81600*/  FMUL R17, R164, UR8 ;  /* 0x00000008a4117c20 */ /* 0x010fe20008400000 */
[----:B------:R-:W-:Y:S01]  /*81610*/  LOP3.LUT P2, RZ, R0, 0x400000, RZ, 0xc0, !PT ;  /* 0x0040000000ff7812 */ /* 0x000fe2000784c0ff */
[----:B------:R-:W0:Y:S01]  /*81620*/  @!P3 LDC.64 R20, c[0x0][0x5c0] ;  /* 0x00017000ff14bb82 */ /* 0x000e220000000a00 */
[----:B------:R-:W-:Y:S02]  /*81630*/  @!P3 IADD3.X R22, R2, R29, R6, P4, P5 ;  /* 0x0000001d0216b210 */ /* 0x000fe400027ea406 */
[----:B------:R-:W-:Y:S02]  /*81640*/  ISETP.LT.OR P4, PT, R27, 0xfa, !P1 ;  /* 0x000000fa1b00780c */ /* 0x000fe40004f81670 */
[----:B------:R-:W-:Y:S02]  /*81650*/  LOP3.LUT P1, RZ, R10, 0x4, RZ, 0xc0, !PT ;  /* 0x000000040aff7812 */ /* 0x000fe4000782c0ff */
[----:B------:R-:W-:-:S11]  /*81660*/  F2FP.SATFINITE.E4M3.F32.PACK_AB_MERGE_C R17, RZ, R17, RZ ;  /* 0x00000011ff11723e */ /* 0x000fd600048070ff */
[----:B------:R2:W-:Y:S02]  /*81670*/  @!P1 STG.E.U8 desc[UR26][R162.64+0xf8], R17 ;  /* 0x0000f811a2009986 */ /* 0x0005e4000c10111a */
[----:B--2---:R-:W-:Y:S02]  /*81680*/  FMUL R17, R28, UR8 ;  /* 0x000000081c117c20 */ /* 0x004fe40008400000 */
[----:B------:R-:W2:Y:S03]  /*81690*/  LDL.LU R28, [R1+0xe90] ;  /* 0x000e9000011c7983 */ /* 0x000ea60000300800 */
[----:B------:R-:W-:-:S05]  /*816a0*/  F2FP.SATFINITE.E4M3.F32.PACK_AB_MERGE_C R17, RZ, R17, RZ ;  /* 0x00000011ff11723e */ /* 0x000fca00048070ff */
[----:B------:R1:W-:Y:S01]  /*816b0*/  @!P2 STG.E.U8 desc[UR26][R160.64+0xf9], R17 ;  /* 0x0000f911a000a986 */ /* 0x0003e2000c10111a */
[----:B------:R-:W-:-:S03]  /*816c0*/  ISETP.LT.OR P1, PT, R27, 0x101, !P0 ;  /* 0x000001011b00780c */ /* 0x000fc60004721670 */
[----:B-1----:R-:W4:Y:S01]  /*816d0*/  LDL.LU R160, [R1+0xe94] ;  /* 0x000e940001a07983 */ /* 0x002f220000300800 */
[----:B------:R-:W-:Y:S02]  /*816e0*/  @!P4 IADD3 R23, P5, P6, R3, R16, R7 ;  /* 0x000000100317c210 */ /* 0x000fe40007ebe007 */
[----:B------:R-:W-:Y:S02]  /*816f0*/  LOP3.LUT R10, R10, 0xf7ffffff, RZ, 0xc0, !PT ;  /* 0xf7ffffff0a0a7812 */ /* 0x000fe400078ec0ff */
[----:B------:R-:W-:-:S05]  /*81700*/  @!P4 IADD3.X R24, R2, R29, R6, P5, P6 ;  /* 0x0000001d0218c210 */ /* 0x000fca0002fec406 */
[----:B------:R-:W-:Y:S02]  /*81710*/  @!P1 IADD3 R196, P5, P6, R3, R16, R5 ;  /* 0x0000001003c49210 */ /* 0x000fe40007ebe005 */
[----:B------:R-:W-:Y:S02]  /*81720*/  @P1 LOP3.LUT R10, R10, 0x8000000, RZ, 0xfc, !PT ;  /* 0x080000000a0a1812 */ /* 0x000fe400078efcff */
[----:B------:R-:W-:Y:S02]  /*81730*/  @!P1 IADD3.X R198, R2, R29, R4, P5, P6 ;  /* 0x0000001d02c69210 */ /* 0x000fe40002fec404 */
[----:B------:R-:W-:-:S13]  /*81740*/  ISETP.LT.OR P1, PT, R27, 0x102, !P0 ;  /* 0x000001021b00780c */ /* 0x000fda0004721670 */
[----:B------:R-:W-:-:S04]  /*81750*/  @!P1 IADD3 R197, P5, P6, R3, R16, R5 ;  /* 0x0000001003c59210 */ /* 0x000fc80007ebe005 */
[----:B------:R-:W-:Y:S02]  /*81760*/  @!P1 IADD3.X R199, R2, R29, R4, P5, P6 ;  /* 0x0000001d02c79210 */ /* 0x000fe40002fec404 */
[----:B0-----:R-:W-:-:S05]  /*81770*/  @!P3 IADD3 R20, P5, R19, R20, RZ ;  /* 0x000000141314b210 */ /* 0x001fca0007fbe0ff */
[----:B------:R-:W-:Y:S02]  /*81780*/  @!P3 IMAD.X R21, R22, 0x1, R21, P5 ;  /* 0x000000011615b824 */ /* 0x000fe400028e0615 */
[----:B---3--:R-:W-:Y:S02]  /*81790*/  FMUL R17, R12, UR8 ;  /* 0x000000080c117c20 */ /* 0x008fe40008400000 */
[----:B------:R-:W3:Y:S03]  /*817a0*/  LDL.LU R12, [R1+0xe98] ;  /* 0x000e9800010c7983 */ /* 0x000ee60000300800 */
[----:B------:R-:W-:-:S05]  /*817b0*/  F2FP.SATFINITE.E4M3.F32.PACK_AB_MERGE_C R17, RZ, R17, RZ ;  /* 0x00000011ff11723e */ /* 0x000fca00048070ff */
[----:B------:R0:W-:Y:S01]  /*817c0*/  @!P3 STG.E.U8 desc[UR26][R20.64+0xf8], R17 ;  /* 0x0000f8111400b986 */ /* 0x0001e2000c10111a */
[----:B------:R-:W-:-:S04]  /*817d0*/  LOP3.LUT R10, R10, 0xfbffffff, RZ, 0xc0, !PT ;  /* 0xfbffffff0a0a7812 */ /* 0x000fc800078ec0ff */
[----:B------:R-:W-:Y:S02]  /*817e0*/  @P1 LOP3.LUT R10, R10, 0x4000000, RZ, 0xfc, !PT ;  /* 0x040000000a0a1812 */ /* 0x000fe400078efcff */
[----:B------:R-:W-:Y:S02]  /*817f0*/  ISETP.LT.OR P1, PT, R27, 0x109, !P0 ;  /* 0x000001091b00780c */ /* 0x000fe40004721670 */
[----:B------:R-:W-:Y:S01]  /*81800*/  LOP3.LUT R10, R10, 0xfdffffff, RZ, 0xc0, !PT ;  /* 0xfdffffff0a0a7812 */ /* 0x000fe200078ec0ff */
[----:B0-----:R-:W0:Y:S10]  /*81810*/  @!P4 LDC.64 R20, c[0x0][0x5c0] ;  /* 0x00017000ff14cb82 */ /* 0x001e340000000a00 */
[----:B------:R-:W-:Y:S01]  /*81820*/  @!P1 IADD3 R202, P5, P6, R3, R16, R5 ;  /* 0x0000001003ca9210 */ /* 0x000fe20007ebe005 */
[----:B--2---:R-:W-:-:S02]  /*81830*/  FMUL R17, R28, UR8 ;  /* 0x000000081c117c20 */ /* 0x004fc40008400000 */
[----:B------:R-:W2:Y:S01]  /*81840*/  LDL.LU R28, [R1+0xe9c] ;  /* 0x000e9c00011c7983 */ /* 0x000ea20000300800 */
[----:B------:R-:W-:Y:S02]  /*81850*/  @P1 LOP3.LUT R10, R10, 0x2000000, RZ, 0xfc, !PT ;  /* 0x020000000a0a1812 */ /* 0x000fe400078efcff */
[----:B------:R-:W-:Y:S01]  /*81860*/  @!P1 IADD3.X R204, R2, R29, R4, P5, P6 ;  /* 0x0000001d02cc9210 */ /* 0x000fe20002fec404 */
[----:B------:R-:W2:Y:S01]  /*81870*/  LDL.64 R164, [R1+0x358] ;  /* 0x0003580001a47983 */ /* 0x000ea20000100a00 */
[----:B------:R-:W-:Y:S02]  /*81880*/  ISETP.LT.OR P1, PT, R27, 0x10a, !P0 ;  /* 0x0000010a1b00780c */ /* 0x000fe40004721670 */
[----:B0-----:R-:W-:Y:S01]  /*81890*/  @!P4 IADD3 R20, P3, R23, R20, RZ ;  /* 0x000000141714c210 */ /* 0x001fe20007f7e0ff */
[----:B------:R-:W2:Y:S10]  /*818a0*/  LDL.LU R162, [R1+0xea0] ;  /* 0x000ea00001a27983 */ /* 0x000eb40000300800 */
[----:B------:R-:W-:-:S04]  /*818b0*/  @!P1 IADD3 R201, P5, P6, R3, R16, R5 ;  /* 0x0000001003c99210 */ /* 0x000fc80007ebe005 */
[----:B------:R-:W-:Y:S02]  /*818c0*/  @!P1 IADD3.X R203, R2, R29, R4, P5, P6 ;  /* 0x0000001d02cb9210 */ /* 0x000fe40002fec404 */
[----:B------:R-:W-:Y:S01]  /*818d0*/  ISETP.LT.OR P6, PT, R27, 0x111, !P0 ;  /* 0x000001111b00780c */ /* 0x000fe200047c1670 */
[----:B------:R-:W-:Y:S01]  /*818e0*/  @!P4 IMAD.X R21, R24, 0x1, R21, P3 ;  /* 0x000000011815c824 */ /* 0x000fe200018e0615 */
[----:B------:R-:W-:Y:S02]  /*818f0*/  F2FP.SATFINITE.E4M3.F32.PACK_AB_MERGE_C R17, RZ, R17, RZ ;  /* 0x00000011ff11723e */ /* 0x000fe400048070ff */
[----:B------:R-:W-:-:S03]  /*81900*/  ISETP.GE.AND P5, PT, R26, 0x1, PT ;  /* 0x000000011a00780c */ /* 0x000fc60003fa6270 */
[----:B------:R0:W-:Y:S06]  /*81910*/  @!P4 STG.E.U8 desc[UR26][R20.64+0xf9], R17 ;  /* 0x0000f9111400c986 */ /* 0x0001ec000c10111a */
[----:B------:R-:W-:-:S04]  /*81920*/  @!P6 IADD3 R205, P3, P4, R3, R16, R5 ;  /* 0x0000001003cde210 */ /* 0x000fc80007c7e005 */
[----:B------:R-:W-:Y:S02]  /*81930*/  @!P6 IADD3.X R206, R2, R29, R4, P3, P4 ;  /* 0x0000001d02cee210 */ /* 0x000fe40001fe8404 */
[----:B------:R-:W-:-:S13]  /*81940*/  ISETP.LT.OR P3, PT, R27, 0x101, !P5 ;  /* 0x000001011b00780c */ /* 0x000fda0006f61670 */
[----:B0-----:R-:W0:Y:S01]  /*81950*/  @!P3 LDC.64 R20, c[0x0][0x5c0] ;  /* 0x00017000ff14bb82 */ /* 0x001e220000000a00 */
[----:B----4-:R-:W-:Y:S02]  /*81960*/  FMUL R17, R160, UR8 ;  /* 0x00000008a0117c20 */ /* 0x010fe40008400000 */
[----:B------:R-:W4:Y:S03]  /*81970*/  LDL.64 R160, [R1+0x330] ;  /* 0x0003300001a07983 */ /* 0x000f260000100a00 */
[----:B------:R-:W-:Y:S02]  /*81980*/  F2FP.SATFINITE.E4M3.F32.PACK_AB_MERGE_C R17, RZ, R17, RZ ;  /* 0x00000011ff11723e */ /* 0x000fe400048070ff */
[----:B0-----:R-:W-:-:S05]  /*81990*/  @!P3 IADD3 R20, P4, R16, R20, RZ ;  /* 0x000000141014b210 */ /* 0x001fca0007f9e0ff */
[----:B------:R-:W-:-:S05]  /*819a0*/  @!P3 IMAD.X R21, R29, 0x1, R21, P4 ;  /* 0x000000011d15b824 */ /* 0x000fca00020e0615 */
[----:B------:R3:W-:Y:S01]  /*819b0*/  @!P3 STG.E.U8 desc[UR26][R20.64+0x100], R17 ;  /* 0x000100111400b986 */ /* 0x0007e2000c10111a */
[----:B------:R-:W-:Y:S01]  /*819c0*/  ISETP.LT.OR P3, PT, R27, 0x102, !P5 ;  /* 0x000001021b00780c */ /* 0x000fe20006f61670 */
[----:B---3--:R-:W-:Y:S02]  /*819d0*/  FMUL R17, R12, UR8 ;  /* 0x000000080c117c20 */ /* 0x008fe40008400000 */
[----:B------:R-:W3:Y:S10]  /*819e0*/  LDL.LU R12, [R1+0xea4] ;  /* 0x000ea400010c7983 */ /* 0x000ef40000300800 */
[----:B------:R-:W0:Y:S01]  /*819f0*/  @!P3 LDC.64 R20, c[0x0][0x5c0] ;  /* 0x00017000ff14bb82 */ /* 0x000e220000000a00 */
[----:B------:R-:W-:-:S02]  /*81a00*/  F2FP.SATFINITE.E4M3.F32.PACK_AB_MERGE_C R17, RZ, R17, RZ ;  /* 0x00000011ff11723e */ /* 0x000fc400048070ff */
[----:B0-----:R-:W-:-:S05]  /*81a10*/  @!P3 IADD3 R20, P4, R16, R20, RZ ;  /* 0x000000141014b210 */ /* 0x001fca0007f9e0ff */
[----:B------:R-:W-:-:S05]  /*81a20*/  @!P3 IMAD.X R21, R29, 0x1, R21, P4 ;  /* 0x000000011d15b824 */ /* 0x000fca00020e0615 */
[----:B------:R2:W-:Y:S02]  /*81a30*/  @!P3 STG.E.U8 desc[UR26][R20.64+0x101], R17 ;  /* 0x000101111400b986 */ /* 0x0005e4000c10111a */
[----:B--2---:R-:W-:Y:S02]  /*81a40*/  FMUL R17, R28, UR8 ;  /* 0x000000081c117c20 */ /* 0x004fe40008400000 */
[----:B------:R-:W2:Y:S01]  /*81a50*/  LDL.LU R28, [R1+0xea8] ;  /* 0x000ea800011c7983 */ /* 0x000ea20000300800 */
[----:B------:R-:W-:-:S04]  /*81a60*/  LOP3.LUT R15, R15, 0xfeffffff, RZ, 0xc0, !PT ;  /* 0xfeffffff0f0f7812 */ /* 0x000fc800078ec0ff */
[----:B------:R-:W-:Y:S02]  /*81a70*/  @P6 LOP3.LUT R15, R15, 0x1000000, RZ, 0xfc, !PT ;  /* 0x010000000f0f6812 */ /* 0x000fe400078efcff */
[----:B------:R-:W-:Y:S02]  /*81a80*/  ISETP.LT.OR P6, PT, R27, 0x112, !P0 ;  /* 0x000001121b00780c */ /* 0x000fe400047c1670 */
[----:B------:R-:W-:-:S04]  /*81a90*/  LOP3.LUT R10, R10, 0xfeffffff, RZ, 0xc0, !PT ;  /* 0xfeffffff0a0a7812 */ /* 0x000fc800078ec0ff */
[----:B------:R-:W-:-:S04]  /*81aa0*/  @P1 LOP3.LUT R10, R10, 0x1000000, RZ, 0xfc, !PT ;  /* 0x010000000a0a1812 */ /* 0x000fc800078efcff */
[C---:B------:R-:W-:Y:S02]  /*81ab0*/  LOP3.LUT P1, RZ, R10.reuse, 0x8, RZ, 0xc0, !PT ;  /* 0x000000080aff7812 */ /* 0x040fe4000782c0ff */
[----:B------:R-:W-:Y:S02]  /*81ac0*/  LOP3.LUT R10, R10, 0xff7fffff, RZ, 0xc0, !PT ;  /* 0xff7fffff0a0a7812 */ /* 0x000fe400078ec0ff */
[----:B------:R-:W-:Y:S02]  /*81ad0*/  @!P6 IADD3 R19, P3, P4, R3, R16, R5 ;  /* 0x000000100313e210 */ /* 0x000fe40007c7e005 */
[----:B------:R-:W-:Y:S02]  /*81ae0*/  @P6 LOP3.LUT R10, R10, 0x800000, RZ, 0xfc, !PT ;  /* 0x008000000a0a6812 */ /* 0x000fe400078efcff */
[----:B------:R-:W-:Y:S02]  /*81af0*/  @!P6 IADD3.X R200, R2, R29, R4, P3, P4 ;  /* 0x0000001d02c8e210 */ /* 0x000fe40001fe8404 */
[----:B------:R-:W-:-:S02]  /*81b00*/  ISETP.LT.OR P6, PT, R27, 0x119, !P0 ;  /* 0x000001191b00780c */ /* 0x000fc400047c1670 */
[----:B------:R-:W-:-:S11]  /*81b10*/  LOP3.LUT R10, R10, 0xffbfffff, RZ, 0xc0, !PT ;  /* 0xffbfffff0a0a7812 */ /* 0x000fd600078ec0ff */
[----:B------:R-:W-:Y:S02]  /*81b20*/  @!P6 IADD3 R207, P3, P4, R3, R16, R5 ;  /* 0x0000001003cfe210 */ /* 0x000fe40007c7e005 */
[----:B------:R-:W-:Y:S02]  /*81b30*/  @P6 LOP3.LUT R10, R10, 0x400000, RZ, 0xfc, !PT ;  /* 0x004000000a0a6812 */ /* 0x000fe400078efcff */
[----:B------:R-:W-:Y:S02]  /*81b40*/  @!P6 IADD3.X R210, R2, R29, R4, P3, P4 ;  /* 0x0000001d02d2e210 */ /* 0x000fe40001fe8404 */
[----:B------:R-:W-:Y:S02]  /*81b50*/  ISETP.LT.OR P6, PT, R27, 0x11a, !P0 ;  /* 0x0000011a1b00780c */ /* 0x000fe400047c1670 */
[----:B------:R-:W-:-:S05]  /*81b60*/  F2FP.SATFINITE.E4M3.F32.PACK_AB_MERGE_C R17, RZ, R17, RZ ;  /* 0x00000011ff11723e */ /* 0x000fca00048070ff */
[----:B------:R0:W-:Y:S01]  /*81b70*/  @!P1 STG.E.U8 desc[UR26][R164.64+0x100], R17 ;  /* 0x00010011a4009986 */ /* 0x0001e2000c10111a */
[C---:B------:R-:W-:Y:S02]  /*81b80*/  LOP3.LUT P1, RZ, R10.reuse, 0x10, RZ, 0xc0, !PT ;  /* 0x000000100aff7812 */ /* 0x040fe4000782c0ff */
[----:B------:R-:W-:-:S03]  /*81b90*/  LOP3.LUT R10, R10, 0xffdfffff, RZ, 0xc0, !PT ;  /* 0xffdfffff0a0a7812 */ /* 0x000fc600078ec0ff */
[----:B------:R-:W-:Y:S02]  /*81ba0*/  @!P6 IADD3 R209, P3, P4, R3, R16, R5 ;  /* 0x0000001003d1e210 */ /* 0x000fe40007c7e005 */
[----:B------:R-:W-:Y:S02]  /*81bb0*/  @P6 LOP3.LUT R10, R10, 0x200000, RZ, 0xfc, !PT ;  /* 0x002000000a0a6812 */ /* 0x000fe400078efcff */
[----:B------:R-:W-:Y:S02]  /*81bc0*/  @!P6 IADD3.X R232, R2, R29, R4, P3, P4 ;  /* 0x0000001d02e8e210 */ /* 0x000fe40001fe8404 */
[----:B------:R-:W-:Y:S02]  /*81bd0*/  ISETP.LT.OR P6, PT, R27, 0x121, !P0 ;  /* 0x000001211b00780c */ /* 0x000fe400047c1670 */
[----:B------:R-:W-:Y:S01]  /*81be0*/  LOP3.LUT P2, RZ, R8, 0x20000, RZ, 0xc0, !PT ;  /* 0x0002000008ff7812 */ /* 0x000fe2000784c0ff */
[----:B0-----:R-:W-:Y:S01]  /*81bf0*/  FMUL R17, R162, UR8 ;  /* 0x00000008a2117c20 */ /* 0x001fe20008400000 */
[----:B------:R-:W2:Y:S04]  /*81c00*/  LDL.LU R164, [R1+0xeac] ;  /* 0x000eac0001a47983 */ /* 0x000ea80000300800 */
[----:B------:R-:W-:-:S05]  /*81c10*/  F2FP.SATFINITE.E4M3.F32.PACK_AB_MERGE_C R17, RZ, R17, RZ ;  /* 0x00000011ff11723e */ /* 0x000fca00048070ff */
[----:B------:R-:W-:-:S04]  /*81c20*/  @!P6 IADD3 R233, P3, P4, R3, R16, R5 ;  /* 0x0000001003e9e210 */ /* 0x000fc80007c7e005 */
[----:B------:R-:W-:Y:S02]  /*81c30*/  @!P6 IADD3.X R13, R2, R29, R4, P3, P4 ;  /* 0x0000001d020de210 */ /* 0x000fe40001fe8404 */
[----:B------:R-:W-:Y:S01]  /*81c40*/  ISETP.LT.OR P3, PT, R27, 0x109, !P5 ;  /* 0x000001091b00780c */ /* 0x000fe20006f61670 */
[----:B----4-:R0:W-:Y:S04]  /*81c50*/  @!P2 STG.E.U8 desc[UR26][R160.64+0x101], R17 ;  /* 0x00010111a000a986 */ /* 0x0101e8000c10111a */
[----:B0-----:R-:W4:Y:S08]  /*81c60*/  LDL.64 R160, [R1+0x348] ;  /* 0x0003480001a07983 */ /* 0x001f300000100a00 */
[----:B------:R-:W0:Y:S01]  /*81c70*/  @!P3 LDC.64 R20, c[0x0][0x5c0] ;  /* 0x00017000ff14bb82 */ /* 0x000e220000000a00 */
[----:B------:R-:W-:Y:S01]  /*81c80*/  @!P6 STL [R1+0x68], R13 ;  /* 0x0000680d0100e387 */ /* 0x000fe20000100800 */
[----:B---3--:R-:W-:-:S03]  /*81c90*/  FMUL R17, R12, UR8 ;  /* 0x000000080c117c20 */ /* 0x008fc60008400000 */
[----:B------:R-:W3:Y:S02]  /*81ca0*/  LDL.LU R12, [R1+0xeb0] ;  /* 0x000eb000010c7983 */ /* 0x000ee40000300800 */
[----:B------:R-:W-:Y:S02]  /*81cb0*/  F2FP.SATFINITE.E4M3.F32.PACK_AB_MERGE_C R17, RZ, R17, RZ ;  /* 0x00000011ff11723e */ /* 0x000fe400048070ff */
[----:B------:R-:W3:Y:S01]  /*81cc0*/  LDL.64 R162, [R1+0x328] ;  /* 0x0003280001a27983 */ /* 0x000ee20000100a00 */
[----:B0-----:R-:W-:-:S05]  /*81cd0*/  @!P3 IADD3 R20, P4, R16, R20, RZ ;  /* 0x000000141014b210 */ /* 0x001fca0007f9e0ff */
[----:B------:R-:W-:-:S05]  /*81ce0*/  @!P3 IMAD.X R21, R29, 0x1, R21, P4 ;  /* 0x000000011d15b824 */ /* 0x000fca00020e0615 */
[----:B------:R0:W-:Y:S01]  /*81cf0*/  @!P3 STG.E.U8 desc[UR26][R20.64+0x108], R17 ;  /* 0x000108111400b986 */ /* 0x0001e2000c10111a */
[----:B------:R-:W-:-:S13]  /*81d00*/  ISETP.LT.OR P3, PT, R27, 0x10a, !P5 ;  /* 0x0000010a1b00780c */ /* 0x000fda0006f61670 */
[----:B0-----:R-:W0:Y:S01]  /*81d10*/  @!P3 LDC.64 R20, c[0x0][0x5c0] ;  /* 0x00017000ff14bb82 */ /* 0x001e220000000a00 */
[----:B--2---:R-:W-:Y:S02]  /*81d20*/  FMUL R17, R28, UR8 ;  /* 0x000000081c117c20 */ /* 0x004fe40008400000 */
[----:B------:R-:W2:Y:S01]  /*81d30*/  LDL.LU R28, [R1+0xeb4] ;  /* 0x000eb400011c7983 */ /* 0x000ea20000300800 */
[----:B------:R-:W-:-:S04]  /*81d40*/  LOP3.LUT R10, R10, 0xffefffff, RZ, 0xc0, !PT ;  /* 0xffefffff0a0a7812 */ /* 0x000fc800078ec0ff */
[----:B------:R-:W-:Y:S02]  /*81d50*/  @P6 LOP3.LUT R10, R10, 0x100000, RZ, 0xfc, !PT ;  /* 0x001000000a0a6812 */ /* 0x000fe400078efcff */
[----:B------:R-:W-:Y:S02]  /*81d60*/  ISETP.LT.OR P6, PT, R27, 0x122, !P0 ;  /* 0x000001221b00780c */ /* 0x000fe400047c1670 */
[----:B0-----:R-:W-:Y:S02]  /*81d70*/  @!P3 IADD3 R20, P4, R16, R20, RZ ;  /* 0x000000141014b210 */ /* 0x001fe40007f9e0ff */
[----:B------:R-:W-:-:S03]  /*81d80*/  F2FP.SATFINITE.E4M3.F32.PACK_AB_MERGE_C R17, RZ, R17, RZ ;  /* 0x00000011ff11723e */ /* 0x000fc600048070ff */
[----:B------:R-:W-:Y:S01]  /*81d90*/  @!P3 IMAD.X R21, R29, 0x1, R21, P4 ;  /* 0x000000011d15b824 */ /* 0x000fe200020e0615 */
[----:B------:R-:W-:-:S04]  /*81da0*/  LOP3.LUT R10, R10, 0xfff7ffff, RZ, 0xc0, !PT ;  /* 0xfff7ffff0a0a7812 */ /* 0x000fc800078ec0ff */
[----:B------:R0:W-:Y:S01]  /*81db0*/  @!P3 STG.E.U8 desc[UR26][R20.64+0x109], R17 ;  /* 0x000109111400b986 */ /* 0x0001e2000c10111a */
[----:B------:R-:W-:Y:S02]  /*81dc0*/  @!P6 IADD3 R208, P3, P4, R3, R16, R5 ;  /* 0x0000001003d0e210 */ /* 0x000fe40007c7e005 */
[----:B------:R-:W-:Y:S02]  /*81dd0*/  @P6 LOP3.LUT R10, R10, 0x80000, RZ, 0xfc, !PT ;  /* 0x000800000a0a6812 */ /* 0x000fe400078efcff */
[----:B------:R-:W-:Y:S02]  /*81de0*/  @!P6 IADD3.X R211, R2, R29, R4, P3, P4 ;  /* 0x0000001d02d3e210 */ /* 0x000fe40001fe8404 */
[----:B------:R-:W-:-:S13]  /*81df0*/  ISETP.LT.OR P6, PT, R27, 0x129, !P0 ;  /* 0x000001291b00780c */ /* 0x000fda00047c1670 */
[----:B0-----:R-:W-:-:S04]  /*81e00*/  @!P6 IADD3 R20, P3, P4, R3, R16, R5 ;  /* 0x000000100314e210 */ /* 0x001fc80007c7e005 */
[----:B------:R-:W-:Y:S01]  /*81e10*/  @!P6 IADD3.X R13, R2, R29, R4, P3, P4 ;  /* 0x0000001d020de210 */ /* 0x000fe20001fe8404 */
[----:B------:R-:W-:Y:S04]  /*81e20*/  @!P6 STL [R1+0x6c], R20 ;  /* 0x00006c140100e387 */ /* 0x000fe80000100800 */
[----:B------:R-:W-:Y:S04]  /*81e30*/  @!P6 STL [R1+0x150], R13 ;  /* 0x0001500d0100e387 */ /* 0x000fe80000100800 */
[----:B------:R-:W2:Y:S01]  /*81e40*/  LDL.LU R166, [R1+0xeb8] ;  /* 0x000eb80001a67983 */ /* 0x000ea20000300800 */
[----:B------:R-:W-:Y:S01]  /*81e50*/  LOP3.LUT R10, R10, 0xfffbffff, RZ, 0xc0, !PT ;  /* 0xfffbffff0a0a7812 */ /* 0x000fe200078ec0ff */
[----:B------:R-:W-:-:S05]  /*81e60*/  FMUL R17, R164, UR8 ;  /* 0x00000008a4117c20 */ /* 0x000fca0008400000 */
[----:B------:R-:W-:Y:S02]  /*81e70*/  F2FP.SATFINITE.E4M3.F32.PACK_AB_MERGE_C R17, RZ, R17, RZ ;  /* 0x00000011ff11723e */ /* 0x000fe400048070ff */
[----:B------:R-:W-:Y:S02]  /*81e80*/  @P6 LOP3.LUT R10, R10, 0x40000, RZ, 0xfc, !PT ;  /* 0x000400000a0a6812 */ /* 0x000fe400078efcff */
[----:B------:R-:W-:Y:S01]  /*81e90*/  ISETP.LT.OR P6, PT, R27, 0x12a, !P0 ;  /* 0x0000012a1b00780c */ /* 0x000fe200047c1670 */
[----:B----4-:R3:W-:Y:S02]  /*81ea0*/  @!P1 STG.E.U8 desc[UR26][R160.64+0x108], R17 ;  /* 0x00010811a0009986 */ /* 0x0107e4000c10111a */
[----:B---3--:R-:W-:Y:S02]  /*81eb0*/  FMUL R17, R12, UR8 ;  /* 0x000000080c117c20 */ /* 0x008fe40008400000 */
[----:B------:R-:W3:Y:S01]  /*81ec0*/  LDL.LU R12, [R1+0xebc] ;  /* 0x000ebc00010c7983 */ /* 0x000ee20000300800 */
[----:B------:R-:W-:-:S02]  /*81ed0*/  LOP3.LUT P1, RZ, R10, 0x20, RZ, 0xc0, !PT ;  /* 0x000000200aff7812 */ /* 0x000fc4000782c0ff */
[----:B------:R-:W-:-:S05]  /*81ee0*/  LOP3.LUT R10, R10, 0xfffdffff, RZ, 0xc0, !PT ;  /* 0xfffdffff0a0a7812 */ /* 0x000fca00078ec0ff */
[----:B------:R-:W-:Y:S02]  /*81ef0*/  @!P6 IADD3 R160, P3, P4, R3, R16, R5 ;  /* 0x0000001003a0e210 */ /* 0x000fe40007c7e005 */
[----:B------:R-:W-:Y:S02]  /*81f00*/  @P6 LOP3.LUT R10, R10, 0x20000, RZ, 0xfc, !PT ;  /* 0x000200000a0a6812 */ /* 0x000fe400078efcff */
[----:B------:R-:W-:Y:S02]  /*81f10*/  @!P6 IADD3.X R161, R2, R29, R4, P3, P4 ;  /* 0x0000001d02a1e210 */ /* 0x000fe40001fe8404 */
[----:B------:R-:W-:Y:S02]  /*81f20*/  ISETP.LT.OR P6, PT, R27, 0x131, !P0 ;  /* 0x000001311b00780c */ /* 0x000fe400047c1670 */
[----:B------:R-:W-:Y:S02]  /*81f30*/  LOP3.LUT P2, RZ, R0, 0x800000, RZ, 0xc0, !PT ;  /* 0x0080000000ff7812 */ /* 0x000fe4000784c0ff */
[----:B------:R-:W-:-:S09]  /*81f40*/  F2FP.SATFINITE.E4M3.F32.PACK_AB_MERGE_C R17, RZ, R17, RZ ;  /* 0x00000011ff11723e */ /* 0x000fd200048070ff */
[----:B------:R-:W-:Y:S02]  /*81f50*/  @!P6 IADD3 R20, P3, P4, R3, R16, R5 ;  /* 0x000000100314e210 */ /* 0x000fe40007c7e005 */
[----:B------:R0:W-:Y:S02]  /*81f60*/  @!P2 STG.E.U8 desc[UR26][R162.64+0x109], R17 ;  /* 0x00010911a200a986 */ /* 0x0001e4000c10111a */
[----:B------:R-:W-:Y:S02]  /*81f70*/  @!P6 IADD3.X R13, R2, R29, R4, P3, P4 ;  /* 0x0000001d020de210 */ /* 0x000fe40001fe8404 */
[----:B0-----:R-:W4:Y:S04]  /*81f80*/  LDL.64 R162, [R1+0x340] ;  /* 0x0003400001a27983 */ /* 0x001f280000100a00 */
[----:B------:R0:W-:Y:S04]  /*81f90*/  @!P6 STL [R1+0x174], R20 ;  /* 0x000174140100e387 */ /* 0x0001e80000100800 */
[----:B------:R-:W-:Y:S01]  /*81fa0*/  @!P6 STL [R1+0x1c8], R13 ;  /* 0x0001c80d0100e387 */ /* 0x000fe20000100800 */
[----:B------:R-:W-:-:S13]  /*81fb0*/  ISETP.LT.OR P3, PT, R27, 0x111, !P5 ;  /* 0x000001111b00780c */ /* 0x000fda0006f61670 */
[----:B0-----:R-:W0:Y:S01]  /*81fc0*/  @!P3 LDC.64 R20, c[0x0][0x5c0] ;  /* 0x00017000ff14bb82 */ /* 0x001e220000000a00 */
[----:B--2---:R-:W-:Y:S02]  /*81fd0*/  FMUL R17, R28, UR8 ;  /* 0x000000081c117c20 */ /* 0x004fe40008400000 */
[----:B------:R-:W2:Y:S01]  /*81fe0*/  LDL.LU R28, [R1+0xec0] ;  /* 0x000ec000011c7983 */ /* 0x000ea20000300800 */
[----:B0-----:R-:W-:Y:S02]  /*81ff0*/  @!P3 IADD3 R20, P4, R16, R20, RZ ;  /* 0x000000141014b210 */ /* 0x001fe40007f9e0ff */
[----:B------:R-:W-:Y:S01]  /*82000*/  F2FP.SATFINITE.E4M3.F32.PACK_AB_MERGE_C R17, RZ, R17, RZ ;  /* 0x00000011ff11723e */ /* 0x000fe200048070ff */
[----:B------:R-:W2:Y:S02]  /*82010*/  LDL.64 R164, [R1+0x308] ;  /* 0x0003080001a47983 */ /* 0x000ea40000100a00 */
[----:B------:R-:W-:-:S05]  /*82020*/  @!P3 IMAD.X R21, R29, 0x1, R21, P4 ;  /* 0x000000011d15b824 */ /* 0x000fca00020e0615 */
[----:B------:R0:W-:Y:S01]  /*82030*/  @!P3 STG.E.U8 desc[UR26][R20.64+0x110], R17 ;  /* 0x000110111400b986 */ /* 0x0001e2000c10111a */
[----:B------:R-:W-:-:S13]  /*82040*/  ISETP.LT.OR P3, PT, R27, 0x112, !P5 ;  /* 0x000001121b00780c */ /* 0x000fda0006f61670 */
[----:B0-----:R-:W0:Y:S01]  /*82050*/  @!P3 LDC.64 R20, c[0x0][0x5c0] ;  /* 0x00017000ff14bb82 */ /* 0x001e220000000a00 */
[----:B------:R-:W-:-:S04]  /*82060*/  LOP3.LUT R10, R10, 0xfffeffff, RZ, 0xc0, !PT ;  /* 0xfffeffff0a0a7812 */ /* 0x000fc800078ec0ff */
[----:B------:R-:W-:Y:S02]  /*82070*/  @P6 LOP3.LUT R10, R10, 0x10000, RZ, 0xfc, !PT ;  /* 0x000100000a0a6812 */ /* 0x000fe400078efcff */
[----:B------:R-:W-:Y:S01]  /*82080*/  ISETP.LT.OR P6, PT, R27, 0x132, !P0 ;  /* 0x000001321b00780c */ /* 0x000fe200047c1670 */
[----:B------:R-:W-:Y:S02]  /*82090*/  FMUL R17, R166, UR8 ;  /* 0x00000008a6117c20 */ /* 0x000fe40008400000 */
[----:B------:R-:W2:Y:S01]  /*820a0*/  LDL.LU R166, [R1+0xec4] ;  /* 0x000ec40001a67983 */ /* 0x000ea20000300800 */
[----:B0-----:R-:W-:Y:S02]  /*820b0*/  @!P3 IADD3 R20, P4, R16, R20, RZ ;  /* 0x000000141014b210 */ /* 0x001fe40007f9e0ff */
[----:B------:R-:W-:-:S03]  /*820c0*/  F2FP.SATFINITE.E4M3.F32.PACK_AB_MERGE_C R17, RZ, R17, RZ ;  /* 0x00000011ff11723e */ /* 0x000fc600048070ff */
[----:B------:R-:W-:-:S05]  /*820d0*/  @!P3 IMAD.X R21, R29, 0x1, R21, P4 ;  /* 0x000000011d15b824 */ /* 0x000fca00020e0615 */
[----:B------:R0:W-:Y:S01]  /*820e0*/  @!P3 STG.E.U8 desc[UR26][R20.64+0x111], R17 ;  /* 0x000111111400b986 */ /* 0x0001e2000c10111a */
[----:B------:R-:W-:Y:S02]  /*820f0*/  LOP3.LUT R10, R10, 0xffff7fff, RZ, 0xc0, !PT ;  /* 0xffff7fff0a0a7812 */ /* 0x000fe400078ec0ff */
[----:B0-----:R-:W-:-:S04]  /*82100*/  @!P6 IADD3 R20, P3, P4, R3, R16, R5 ;  /* 0x000000100314e210 */ /* 0x001fc80007c7e005 */
[----:B------:R-:W-:Y:S01]  /*82110*/  @!P6 IADD3.X R13, R2, R29, R4, P3, P4 ;  /* 0x0000001d020de210 */ /* 0x000fe20001fe8404 */
[----:B------:R0:W-:Y:S01]  /*82120*/  @!P6 STL [R1+0xe0], R20 ;  /* 0x0000e0140100e387 */ /* 0x0001e20000100800 */
[----:B------:R-:W-:-:S03]  /*82130*/  @P6 LOP3.LUT R10, R10, 0x8000, RZ, 0xfc, !PT ;  /* 0x000080000a0a6812 */ /* 0x000fc600078efcff */
[----:B------:R1:W-:Y:S01]  /*82140*/  @!P6 STL [R1+0x154], R13 ;  /* 0x0001540d0100e387 */ /* 0x0003e20000100800 */
[----:B------:R-:W-:-:S13]  /*82150*/  ISETP.LT.OR P6, PT, R27, 0x139, !P0 ;  /* 0x000001391b00780c */ /* 0x000fda00047c1670 */
[----:B0-----:R-:W-:-:S04]  /*82160*/  @!P6 IADD3 R20, P3, P4, R3, R16, R5 ;  /* 0x000000100314e210 */ /* 0x001fc80007c7e005 */
[----:B-1----:R-:W-:Y:S01]  /*82170*/  @!P6 IADD3.X R13, R2, R29, R4, P3, P4 ;  /* 0x0000001d020de210 */ /* 0x002fe20001fe8404 */
[----:B------:R-:W-:Y:S01]  /*82180*/  @!P6 STL [R1+0x254], R20 ;  /* 0x000254140100e387 */ /* 0x000fe20000100800 */
[----:B---3--:R-:W-:-:S03]  /*82190*/  FMUL R17, R12, UR8 ;  /* 0x000000080c117c20 */ /* 0x008fc60008400000 */
[----:B------:R-:W-:Y:S04]  /*821a0*/  @!P6 STL [R1+0x2bc], R13 ;  /* 0x0002bc0d0100e387 */ /* 0x000fe80000100800 */
[----:B------:R-:W3:Y:S01]  /*821b0*/  LDL.LU R12, [R1+0xec8] ;  /* 0x000ec800010c7983 */ /* 0x000ee20000300800 */
[----:B------:R-:W-:-:S05]  /*821c0*/  F2FP.SATFINITE.E4M3.F32.PACK_AB_MERGE_C R17, RZ, R17, RZ ;  /* 0x00000011ff11723e */ /* 0x000fca00048070ff */
[----:B----4-:R2:W-:Y:S01]  /*821d0*/  @!P1 STG.E.U8 desc[UR26][R162.64+0x110], R17 ;  /* 0x00011011a2009986 */ /* 0x0105e2000c10111a */
[----:B------:R-:W-:-:S04]  /*821e0*/  LOP3.LUT R10, R10, 0xffffbfff, RZ, 0xc0, !PT ;  /* 0xffffbfff0a0a7812 */ /* 0x000fc800078ec0ff */
[----:B------:R-:W-:Y:S02]  /*821f0*/  @P6 LOP3.LUT R10, R10, 0x4000, RZ, 0xfc, !PT ;  /* 0x000040000a0a6812 */ /* 0x000fe400078efcff */
[----:B------:R-:W-:Y:S01]  /*82200*/  ISETP.LT.OR P6, PT, R27, 0x13a, !P0 ;  /* 0x0000013a1b00780c */ /* 0x000fe200047c1670 */
[----:B--2---:R-:W-:Y:S02]  /*82210*/  FMUL R17, R28, UR8 ;  /* 0x000000081c117c20 */ /* 0x004fe40008400000 */
[----:B------:R-:W2:Y:S01]  /*82220*/  LDL.LU R28, [R1+0xecc] ;  /* 0x000ecc00011c7983 */ /* 0x000ea20000300800 */
[C---:B------:R-:W-:Y:S02]  /*82230*/  LOP3.LUT P1, RZ, R10.reuse, 0x40, RZ, 0xc0, !PT ;  /* 0x000000400aff7812 */ /* 0x040fe4000782c0ff */
[----:B------:R-:W-:-:S07]  /*82240*/  LOP3.LUT R10, R10, 0xffffdfff, RZ, 0xc0, !PT ;  /* 0xffffdfff0a0a7812 */ /* 0x000fce00078ec0ff */
[----:B------:R-:W-:Y:S02]  /*82250*/  @!P6 IADD3 R162, P3, P4, R3, R16, R5 ;  /* 0x0000001003a2e210 */ /* 0x000fe40007c7e005 */
[----:B------:R-:W-:Y:S02]  /*82260*/  @P6 LOP3.LUT R10, R10, 0x2000, RZ, 0xfc, !PT ;  /* 0x000020000a0a6812 */ /* 0x000fe400078efcff */
[----:B------:R-:W-:Y:S02]  /*82270*/  @!P6 IADD3.X R163, R2, R29, R4, P3, P4 ;  /* 0x0000001d02a3e210 */ /* 0x000fe40001fe8404 */
[----:B------:R-:W-:Y:S02]  /*82280*/  ISETP.LT.OR P6, PT, R27, 0x141, !P0 ;  /* 0x000001411b00780c */ /* 0x000fe400047c1670 */
[----:B------:R-:W-:-:S11]  /*82290*/  LOP3.LUT P2, RZ, R8, 0x40000, RZ, 0xc0, !PT ;  /* 0x0004000008ff7812 */ /* 0x000fd6000784c0ff */
[----:B------:R-:W-:-:S04]  /*822a0*/  @!P6 IADD3 R20, P3, P4, R3, R16, R5 ;  /* 0x000000100314e210 */ /* 0x000fc80007c7e005 */
[----:B------:R-:W-:Y:S02]  /*822b0*/  @!P6 IADD3.X R13, R2, R29, R4, P3, P4 ;  /* 0x0000001d020de210 */ /* 0x000fe40001fe8404 */
[----:B------:R-:W-:Y:S02]  /*822c0*/  ISETP.LT.OR P3, PT, R27, 0x119, !P5 ;  /* 0x000001191b00780c */ /* 0x000fe40006f61670 */
[----:B------:R-:W-:-:S05]  /*822d0*/  F2FP.SATFINITE.E4M3.F32.PACK_AB_MERGE_C R17, RZ, R17, RZ ;  /* 0x00000011ff11723e */ /* 0x000fca00048070ff */
[----:B------:R0:W-:Y:S04]  /*822e0*/  @!P2 STG.E.U8 desc[UR26][R164.64+0x111], R17 ;  /* 0x00011111a400a986 */ /* 0x0001e8000c10111a */
[----:B0-----:R-:W4:Y:S04]  /*822f0*/  LDL.64 R164, [R1+0x320] ;  /* 0x0003200001a47983 */ /* 0x001f280000100a00 */
[----:B------:R0:W-:Y:S02]  /*82300*/  @!P6 STL [R1+0x2f0], R20 ;  /* 0x0002f0140100e387 */ /* 0x0001e40000100800 */
[----:B0-----:R-:W0:Y:S01]  /*82310*/  @!P3 LDC.64 R20, c[0x0][0x5c0] ;  /* 0x00017000ff14bb82 */ /* 0x001e220000000a00 */
[----:B------:R-:W-:-:S05]  /*82320*/  FMUL R17, R166, UR8 ;  /* 0x00000008a6117c20 */ /* 0x000fca0008400000 */
[----:B------:R-:W-:Y:S02]  /*82330*/  F2FP.SATFINITE.E4M3.F32.PACK_AB_MERGE_C R17, RZ, R17, RZ ;  /* 0x00000011ff11723e */ /* 0x000fe400048070ff */
[----:B0-----:R-:W-:-:S05]  /*82340*/  @!P3 IADD3 R20, P4, R16, R20, RZ ;  /* 0x000000141014b210 */ /* 0x001fca0007f9e0ff */
[----:B------:R-:W-:-:S05]  /*82350*/  @!P3 IMAD.X R21, R29, 0x1, R21, P4 ;  /* 0x000000011d15b824 */ /* 0x000fca00020e0615 */
[----:B------:R0:W-:Y:S01]  /*82360*/  @!P3 STG.E.U8 desc[UR26][R20.64+0x118], R17 ;  /* 0x000118111400b986 */ /* 0x0001e2000c10111a */
[----:B------:R-:W-:-:S13]  /*82370*/  ISETP.LT.OR P3, PT, R27, 0x11a, !P5 ;  /* 0x0000011a1b00780c */ /* 0x000fda0006f61670 */
[----:B0-----:R-:W0:Y:S01]  /*82380*/  @!P3 LDC.64 R20, c[0x0][0x5c0] ;  /* 0x00017000ff14bb82 */ /* 0x001e220000000a00 */
[----:B------:R-:W-:Y:S04]  /*82390*/  @!P6 STL [R1+0x30c], R13 ;  /* 0x00030c0d0100e387 */ /* 0x000fe80000100800 */
[----:B------:R-:W4:Y:S01]  /*823a0*/  LDL.LU R168, [R1+0xed0] ;  /* 0x000ed00001a87983 */ /* 0x000f220000300800 */
[----:B------:R-:W-:Y:S01]  /*823b0*/  LOP3.LUT R10, R10, 0xffffefff, RZ, 0xc0, !PT ;  /* 0xffffefff0a0a7812 */ /* 0x000fe200078ec0ff */
[----:B---3--:R-:W-:Y:S02]  /*823c0*/  FMUL R17, R12, UR8 ;  /* 0x000000080c117c20 */ /* 0x008fe40008400000 */
[----:B------:R-:W3:Y:S01]  /*823d0*/  LDL.64 R166, [R1+0x300] ;  /* 0x0003000001a67983 */ /* 0x000ee20000100a00 */
[----:B------:R-:W-:-:S02]  /*823e0*/  @P6 LOP3.LUT R10, R10, 0x1000, RZ, 0xfc, !PT ;  /* 0x000010000a0a6812 */ /* 0x000fc400078efcff */
[----:B------:R-:W-:Y:S01]  /*823f0*/  ISETP.LT.OR P6, PT, R27, 0x142, !P0 ;  /* 0x000001421b00780c */ /* 0x000fe200047c1670 */
[----:B------:R-:W3:Y:S01]  /*82400*/  LDL.LU R12, [R1+0xed4] ;  /* 0x000ed400010c7983 */ /* 0x000ee20000300800 */
[----:B------:R-:W-:Y:S02]  /*82410*/  F2FP.SATFINITE.E4M3.F32.PACK_AB_MERGE_C R17, RZ, R17, RZ ;  /* 0x00000011ff11723e */ /* 0x000fe400048070ff */
[----:B0-----:R-:W-:-:S05]  /*82420*/  @!P3 IADD3 R20, P4, R16, R20, RZ ;  /* 0x000000141014b210 */ /* 0x001fca0007f9e0ff */
        /* <DEDUP_REMOVED lines=11> */
[----:B------:R-:W-:Y:S04]  /*824e0*/  @!P6 STL [R1+0x308], R20 ;  /* 0x000308140100e387 */ /* 0x000fe80000100800 */
[----:B------:R-:W-:Y:S01]  /*824f0*/  @!P6 STL [R1+0x31c], R13 ;  /* 0x00031c0d0100e387 */ /* 0x000fe20000100800 */
[----:B--2---:R-:W-:-:S03]  /*82500*/  FMUL R17, R28, UR8 ;  /* 0x000000081c117c20 */ /* 0x004fc60008400000 */
[----:B------:R-:W2:Y:S01]  /*82510*/  LDL.LU R28, [R1+0xed8] ;  /* 0x000ed800011c7983 */ /* 0x000ea20000300800 */
[----:B------:R-:W-:Y:S02]  /*82520*/  LOP3.LUT R10, R10, 0xfffffbff, RZ, 0xc0, !PT ;  /* 0xfffffbff0a0a7812 */ /* 0x000fe400078ec0ff */
[----:B------:R-:W-:Y:S01]  /*82530*/  F2FP.SATFINITE.E4M3.F32.PACK_AB_MERGE_C R17, RZ, R17, RZ ;  /* 0x00000011ff11723e */ /* 0x000fe200048070ff */
[----:B------:R-:W2:Y:S01]  /*82540*/  LDL.LU R170, [R1+0xedc] ;  /* 0x000edc0001aa7983 */ /* 0x000ea20000300800 */
[----:B------:R-:W-:Y:S02]  /*82550*/  @P6 LOP3.LUT R10, R10, 0x400, RZ, 0xfc, !PT ;  /* 0x000004000a0a6812 */ /* 0x000fe400078efcff */
[----:B------:R-:W-:Y:S02]  /*82560*/  ISETP.LT.OR P6, PT, R27, 0x14a, !P0 ;  /* 0x0000014a1b00780c */ /* 0x000fe400047c1670 */
[----:B------:R-:W-:Y:S02]  /*82570*/  LOP3.LUT R10, R10, 0xfffffdff, RZ, 0xc0, !PT ;  /* 0xfffffdff0a0a7812 */ /* 0x000fe400078ec0ff */
[----:B------:R-:W-:-:S09]  /*82580*/  LOP3.LUT P2, RZ, R0, 0x400, RZ, 0xc0, !PT ;  /* 0x0000040000ff7812 */ /* 0x000fd2000784c0ff */
[----:B------:R-:W-:Y:S01]  /*82590*/  @P6 LOP3.LUT R10, R10, 0x200, RZ, 0xfc, !PT ;  /* 0x000002000a0a6812 */ /* 0x000fe200078efcff */
[----:B----4-:R0:W-:Y:S02]  /*825a0*/  @!P1 STG.E.U8 desc[UR26][R164.64+0x118], R17 ;  /* 0x00011811a4009986 */ /* 0x0101e4000c10111a */
[----:B0-----:R-:W-:-:S04]  /*825b0*/  @!P6 IADD3 R164, P3, P4, R3, R16, R5 ;  /* 0x0000001003a4e210 */ /* 0x001fc80007c7e005 */
[----:B------:R-:W-:Y:S02]  /*825c0*/  @!P6 IADD3.X R165, R2, R29, R4, P3, P4 ;  /* 0x0000001d02a5e210 */ /* 0x000fe40001fe8404 */
[----:B------:R-:W-:-:S13]  /*825d0*/  ISETP.LT.OR P6, PT, R27, 0x151, !P0 ;  /* 0x000001511b00780c */ /* 0x000fda00047c1670 */
[----:B------:R-:W-:-:S04]  /*825e0*/  @!P6 IADD3 R20, P3, P4, R3, R16, R5 ;  /* 0x000000100314e210 */ /* 0x000fc80007c7e005 */
[----:B------:R-:W-:Y:S02]  /*825f0*/  @!P6 IADD3.X R13, R2, R29, R4, P3, P4 ;  /* 0x0000001d020de210 */ /* 0x000fe40001fe8404 */
[----:B------:R-:W-:Y:S01]  /*82600*/  ISETP.LT.OR P3, PT, R27, 0x121, !P5 ;  /* 0x000001211b00780c */ /* 0x000fe20006f61670 */
[----:B------:R-:W-:-:S05]  /*82610*/  FMUL R17, R168, UR8 ;  /* 0x00000008a8117c20 */ /* 0x000fca0008400000 */
[----:B------:R-:W-:-:S05]  /*82620*/  F2FP.SATFINITE.E4M3.F32.PACK_AB_MERGE_C R17, RZ, R17, RZ ;  /* 0x00000011ff11723e */ /* 0x000fca00048070ff */
[----:B---3--:R0:W-:Y:S04]  /*82630*/  @!P2 STG.E.U8 desc[UR26][R166.64+0x119], R17 ;  /* 0x00011911a600a986 */ /* 0x0081e8000c10111a */
[----:B0-----:R-:W3:Y:S01]  /*82640*/  LDL.LU.64 R166, [R1+0x310] ;  /* 0x0003100001a67983 */ /* 0x001ee20000300a00 */
[----:B------:R-:W-:-:S03]  /*82650*/  FMUL R17, R12, UR8 ;  /* 0x000000080c117c20 */ /* 0x000fc60008400000 */
[----:B------:R0:W-:Y:S04]  /*82660*/  @!P6 STL [R1+0x300], R20 ;  /* 0x000300140100e387 */ /* 0x0001e80000100800 */
[----:B------:R-:W-:Y:S04]  /*82670*/  @!P6 STL [R1+0x324], R13 ;  /* 0x0003240d0100e387 */ /* 0x000fe80000100800 */
[----:B------:R-:W4:Y:S01]  /*82680*/  LDL.LU R12, [R1+0xee0] ;  /* 0x000ee000010c7983 */ /* 0x000f220000300800 */
[----:B0-----:R-:W0:Y:S01]  /*82690*/  @!P3 LDC.64 R20, c[0x0][0x5c0] ;  /* 0x00017000ff14bb82 */ /* 0x001e220000000a00 */
[----:B------:R-:W-:-:S02]  /*826a0*/  F2FP.SATFINITE.E4M3.F32.PACK_AB_MERGE_C R17, RZ, R17, RZ ;  /* 0x00000011ff11723e */ /* 0x000fc400048070ff */
[----:B------:R-:W4:Y:S01]  /*826b0*/  LDL.64 R168, [R1+0x2e0] ;  /* 0x0002e00001a87983 */ /* 0x000f220000100a00 */
[----:B0-----:R-:W-:-:S05]  /*826c0*/  @!P3 IADD3 R20, P4, R16, R20, RZ ;  /* 0x000000141014b210 */ /* 0x001fca0007f9e0ff */
[----:B------:R-:W-:-:S05]  /*826d0*/  @!P3 IMAD.X R21, R29, 0x1, R21, P4 ;  /* 0x000000011d15b824 */ /* 0x000fca00020e0615 */
[----:B------:R2:W-:Y:S02]  /*826e0*/  @!P3 STG.E.U8 desc[UR26][R20.64+0x120], R17 ;  /* 0x000120111400b986 */ /* 0x0005e4000c10111a */
[----:B--2---:R-:W-:Y:S02]  /*826f0*/  FMUL R17, R28, UR8 ;  /* 0x000000081c117c20 */ /* 0x004fe40008400000 */
[----:B------:R-:W2:Y:S01]  /*82700*/  LDL.LU R28, [R1+0xee4] ;  /* 0x000ee400011c7983 */ /* 0x000ea20000300800 */
[----:B------:R-:W-:-:S13]  /*82710*/  ISETP.LT.OR P3, PT, R27, 0x122, !P5 ;  /* 0x000001221b00780c */ /* 0x000fda0006f61670 */
[----:B------:R-:W0:Y:S01]  /*82720*/  @!P3 LDC.64 R20, c[0x0][0x5c0] ;  /* 0x00017000ff14bb82 */ /* 0x000e220000000a00 */
[----:B------:R-:W-:-:S04]  /*82730*/  LOP3.LUT R10, R10, 0xfffffeff, RZ, 0xc0, !PT ;  /* 0xfffffeff0a0a7812 */ /* 0x000fc800078ec0ff */
[----:B------:R-:W-:Y:S02]  /*82740*/  @P6 LOP3.LUT R10, R10, 0x100, RZ, 0xfc, !PT ;  /* 0x000001000a0a6812 */ /* 0x000fe400078efcff */
[----:B------:R-:W-:Y:S02]  /*82750*/  ISETP.LT.OR P6, PT, R27, 0x152, !P0 ;  /* 0x000001521b00780c */ /* 0x000fe400047c1670 */
        /* <DEDUP_REMOVED lines=14> */
[----:B------:R-:W-:Y:S04]  /*82840*/  @!P6 STL [R1+0x328], R13 ;  /* 0x0003280d0100e387 */ /* 0x000fe80000100800 */
[----:B------:R-:W2:Y:S01]  /*82850*/  LDL.LU R172, [R1+0xee8] ;  /* 0x000ee80001ac7983 */ /* 0x000ea20000300800 */
[----:B------:R-:W-:Y:S01]  /*82860*/  LOP3.LUT P1, RZ, R11, 0x800, RZ, 0xc0, !PT ;  /* 0x000008000bff7812 */ /* 0x000fe2000782c0ff */
[----:B------:R-:W-:Y:S01]  /*82870*/  FMUL R17, R170, UR8 ;  /* 0x00000008aa117c20 */ /* 0x000fe20008400000 */
[----:B------:R-:W-:-:S04]  /*82880*/  LOP3.LUT R10, R10, 0xffffffbf, RZ, 0xc0, !PT ;  /* 0xffffffbf0a0a7812 */ /* 0x000fc800078ec0ff */
[----:B------:R-:W-:Y:S02]  /*82890*/  F2FP.SATFINITE.E4M3.F32.PACK_AB_MERGE_C R17, RZ, R17, RZ ;  /* 0x00000011ff11723e */ /* 0x000fe400048070ff */
[----:B------:R-:W-:Y:S02]  /*828a0*/  @P6 LOP3.LUT R10, R10, 0x40, RZ, 0xfc, !PT ;  /* 0x000000400a0a6812 */ /* 0x000fe400078efcff */
[----:B------:R-:W-:Y:S02]  /*828b0*/  ISETP.LT.OR P6, PT, R27, 0x15a, !P0 ;  /* 0x0000015a1b00780c */ /* 0x000fe400047c1670 */
[----:B------:R-:W-:Y:S01]  /*828c0*/  LOP3.LUT R10, R10, 0xffffffdf, RZ, 0xc0, !PT ;  /* 0xffffffdf0a0a7812 */ /* 0x000fe200078ec0ff */
[----:B---3--:R4:W-:Y:S02]  /*828d0*/  @!P1 STG.E.U8 desc[UR26][R166.64+0x120], R17 ;  /* 0x00012011a6009986 */ /* 0x0089e4000c10111a */
[----:B----4-:R-:W-:Y:S02]  /*828e0*/  FMUL R17, R12, UR8 ;  /* 0x000000080c117c20 */ /* 0x010fe40008400000 */
[----:B------:R-:W3:Y:S06]  /*828f0*/  LDL.LU R12, [R1+0xeec] ;  /* 0x000eec00010c7983 */ /* 0x000eec0000300800 */
[----:B------:R-:W-:-:S02]  /*82900*/  @!P6 IADD3 R166, P3, P4, R3, R16, R5 ;  /* 0x0000001003a6e210 */ /* 0x000fc40007c7e005 */
        /* <DEDUP_REMOVED lines=8> */
[----:B0-----:R-:W4:Y:S04]  /*82990*/  LDL.LU.64 R168, [R1+0x2f8] ;  /* 0x0002f80001a87983 */ /* 0x001f280000300a00 */
[----:B------:R0:W-:Y:S04]  /*829a0*/  @!P6 STL [R1+0x32c], R20 ;  /* 0x00032c140100e387 */ /* 0x0001e80000100800 */
[----:B------:R-:W-:Y:S01]  /*829b0*/  @!P6 STL [R1+0x334], R13 ;  /* 0x0003340d0100e387 */ /* 0x000fe20000100800 */
[----:B--2---:R-:W-:-:S03]  /*829c0*/  FMUL R17, R28, UR8 ;  /* 0x000000081c117c20 */ /* 0x004fc60008400000 */
[----:B------:R-:W2:Y:S01]  /*829d0*/  LDL.LU R28, [R1+0xef0] ;  /* 0x000ef000011c7983 */ /* 0x000ea20000300800 */
[----:B------:R-:W-:Y:S02]  /*829e0*/  ISETP.LT.OR P3, PT, R27, 0x129, !P5 ;  /* 0x000001291b00780c */ /* 0x000fe40006f61670 */
[----:B------:R-:W-:Y:S01]  /*829f0*/  F2FP.SATFINITE.E4M3.F32.PACK_AB_MERGE_C R17, RZ, R17, RZ ;  /* 0x00000011ff11723e */ /* 0x000fe200048070ff */
[----:B------:R-:W2:Y:S10]  /*82a00*/  LDL.64 R170, [R1+0x2d8] ;  /* 0x0002d80001aa7983 */ /* 0x000eb40000100a00 */
[----:B0-----:R-:W0:Y:S02]  /*82a10*/  @!P3 LDC.64 R20, c[0x0][0x5c0] ;  /* 0x00017000ff14bb82 */ /* 0x001e240000000a00 */
[----:B0-----:R-:W-:-:S05]  /*82a20*/  @!P3 IADD3 R20, P4, R16, R20, RZ ;  /* 0x000000141014b210 */ /* 0x001fca0007f9e0ff */
[----:B------:R-:W-:-:S05]  /*82a30*/  @!P3 IMAD.X R21, R29, 0x1, R21, P4 ;  /* 0x000000011d15b824 */ /* 0x000fca00020e0615 */
[----:B------:R0:W-:Y:S01]  /*82a40*/  @!P3 STG.E.U8 desc[UR26][R20.64+0x128], R17 ;  /* 0x000128111400b986 */ /* 0x0001e2000c10111a */
[----:B------:R-:W-:-:S13]  /*82a50*/  ISETP.LT.OR P3, PT, R27, 0x12a, !P5 ;  /* 0x0000012a1b00780c */ /* 0x000fda0006f61670 */
[----:B0-----:R-:W0:Y:S01]  /*82a60*/  @!P3 LDC.64 R20, c[0x0][0x5c0] ;  /* 0x00017000ff14bb82 */ /* 0x001e220000000a00 */
[----:B------:R-:W-:-:S04]  /*82a70*/  LOP3.LUT R10, R10, 0xffffffef, RZ, 0xc0, !PT ;  /* 0xffffffef0a0a7812 */ /* 0x000fc800078ec0ff */
[----:B------:R-:W-:Y:S02]  /*82a80*/  @P6 LOP3.LUT R10, R10, 0x10, RZ, 0xfc, !PT ;  /* 0x000000100a0a6812 */ /* 0x000fe400078efcff */
[----:B------:R-:W-:Y:S02]  /*82a90*/  ISETP.LT.OR P6, PT, R27, 0x162, !P0 ;  /* 0x000001621b00780c */ /* 0x000fe400047c1670 */
[----:B0-----:R-:W-:Y:S01]  /*82aa0*/  @!P3 IADD3 R20, P4, R16, R20, RZ ;  /* 0x000000141014b210 */ /* 0x001fe20007f9e0ff */
[----:B------:R-:W-:Y:S02]  /*82ab0*/  FMUL R17, R172, UR8 ;  /* 0x00000008ac117c20 */ /* 0x000fe40008400000 */
[----:B------:R-:W2:Y:S02]  /*82ac0*/  LDL.LU R172, [R1+0xef4] ;  /* 0x000ef40001ac7983 */ /* 0x000ea40000300800 */
[----:B------:R-:W-:Y:S01]  /*82ad0*/  @!P3 IMAD.X R21, R29, 0x1, R21, P4 ;  /* 0x000000011d15b824 */ /* 0x000fe200020e0615 */
[----:B------:R-:W-:-:S05]  /*82ae0*/  F2FP.SATFINITE.E4M3.F32.PACK_AB_MERGE_C R17, RZ, R17, RZ ;  /* 0x00000011ff11723e */ /* 0x000fca00048070ff */
        /* <DEDUP_REMOVED lines=14> */
[----:B------:R-:W-:Y:S02]  /*82bd0*/  LOP3.LUT P1, RZ, R11, 0x4000, RZ, 0xc0, !PT ;  /* 0x000040000bff7812 */ /* 0x000fe4000782c0ff */
[----:B------:R-:W-:-:S11]  /*82be0*/  F2FP.SATFINITE.E4M3.F32.PACK_AB_MERGE_C R17, RZ, R17, RZ ;  /* 0x00000011ff11723e */ /* 0x000fd600048070ff */
[----:B----4-:R2:W-:Y:S02]  /*82bf0*/  @!P1 STG.E.U8 desc[UR26][R168.64+0x128], R17 ;  /* 0x00012811a8009986 */ /* 0x0105e4000c10111a */
[----:B--2---:R-:W-:Y:S02]  /*82c00*/  FMUL R17, R28, UR8 ;  /* 0x000000081c117c20 */ /* 0x004fe40008400000 */
[----:B------:R-:W2:Y:S01]  /*82c10*/  LDL.LU R28, [R1+0xefc] ;  /* 0x000efc00011c7983 */ /* 0x000ea20000300800 */
[----:B------:R-:W-:-:S04]  /*82c20*/  LOP3.LUT R10, R10, 0xfffffffb, RZ, 0xc0, !PT ;  /* 0xfffffffb0a0a7812 */ /* 0x000fc800078ec0ff */
[----:B------:R-:W-:Y:S02]  /*82c30*/  @P6 LOP3.LUT R10, R10, 0x4, RZ, 0xfc, !PT ;  /* 0x000000040a0a6812 */ /* 0x000fe400078efcff */
[----:B------:R-:W-:Y:S02]  /*82c40*/  ISETP.LT.OR P6, PT, R27, 0x16a, !P0 ;  /* 0x0000016a1b00780c */ /* 0x000fe400047c1670 */
[----:B------:R-:W-:-:S11]  /*82c50*/  LOP3.LUT R10, R10, 0xfffffffd, RZ, 0xc0, !PT ;  /* 0xfffffffd0a0a7812 */ /* 0x000fd600078ec0ff */
        /* <DEDUP_REMOVED lines=10> */
[----:B0-----:R-:W4:Y:S04]  /*82d00*/  LDL.LU.64 R170, [R1+0x2e8] ;  /* 0x0002e80001aa7983 */ /* 0x001f280000300a00 */
[----:B------:R0:W-:Y:S02]  /*82d10*/  @!P6 STL [R1+0x33c], R20 ;  /* 0x00033c140100e387 */ /* 0x0001e40000100800 */
[----:B0-----:R-:W0:Y:S01]  /*82d20*/  @!P3 LDC.64 R20, c[0x0][0x5c0] ;  /* 0x00017000ff14bb82 */ /* 0x001e220000000a00 */
[----:B------:R-:W-:Y:S01]  /*82d30*/  FMUL R17, R172, UR8 ;  /* 0x00000008ac117c20 */ /* 0x000fe20008400000 */
[----:B0-----:R-:W-:-:S04]  /*82d40*/  @!P3 IADD3 R20, P4, R16, R20, RZ ;  /* 0x000000141014b210 */ /* 0x001fc80007f9e0ff */
[----:B------:R-:W-:Y:S01]  /*82d50*/  F2FP.SATFINITE.E4M3.F32.PACK_AB_MERGE_C R17, RZ, R17, RZ ;  /* 0x00000011ff11723e */ /* 0x000fe200048070ff */
[----:B------:R-:W-:-:S05]  /*82d60*/  @!P3 IMAD.X R21, R29, 0x1, R21, P4 ;  /* 0x000000011d15b824 */ /* 0x000fca00020e0615 */
[----:B------:R0:W-:Y:S01]  /*82d70*/  @!P3 STG.E.U8 desc[UR26][R20.64+0x130], R17 ;  /* 0x000130111400b986 */ /* 0x0001e2000c10111a */
[----:B------:R-:W-:-:S13]  /*82d80*/  ISETP.LT.OR P3, PT, R27, 0x132, !P5 ;  /* 0x000001321b00780c */ /* 0x000fda0006f61670 */
[----:B0-----:R-:W0:Y:S01]  /*82d90*/  @!P3 LDC.64 R20, c[0x0][0x5c0] ;  /* 0x00017000ff14bb82 */ /* 0x001e220000000a00 */
[----:B------:R-:W-:Y:S04]  /*82da0*/  @!P6 STL [R1+0x344], R13 ;  /* 0x0003440d0100e387 */ /* 0x000fe80000100800 */
[----:B------:R-:W4:Y:S01]  /*82db0*/  LDL.LU R178, [R1+0xf00] ;  /* 0x000f000001b27983 */ /* 0x000f220000300800 */
[----:B------:R-:W-:-:S03]  /*82dc0*/  LOP3.LUT R10, R10, 0xfffffffe, RZ, 0xc0, !PT ;  /* 0xfffffffe0a0a7812 */ /* 0x000fc600078ec0ff */
[----:B------:R-:W4:Y:S01]  /*82dd0*/  LDL.64 R172, [R1+0x2a0] ;  /* 0x0002a00001ac7983 */ /* 0x000f220000100a00 */
[----:B------:R-:W-:Y:S02]  /*82de0*/  @P6 LOP3.LUT R10, R10, 0x1, RZ, 0xfc, !PT ;  /* 0x000000010a0a6812 */ /* 0x000fe400078efcff */
[----:B------:R-:W-:Y:S02]  /*82df0*/  ISETP.LT.OR P6, PT, R27, 0x172, !P0 ;  /* 0x000001721b00780c */ /* 0x000fe400047c1670 */
[----:B0-----:R-:W-:Y:S01]  /*82e00*/  @!P3 IADD3 R20, P4, R16, R20, RZ ;  /* 0x000000141014b210 */ /* 0x001fe20007f9e0ff */
[----:B---3--:R-:W-:Y:S02]  /*82e10*/  FMUL R17, R12, UR8 ;  /* 0x000000080c117c20 */ /* 0x008fe40008400000 */
[----:B------:R-:W3:Y:S02]  /*82e20*/  LDL.LU R12, [R1+0xf04] ;  /* 0x000f0400010c7983 */ /* 0x000ee40000300800 */
        /* <DEDUP_REMOVED lines=17> */
[----:B------:R-:W-:Y:S01]  /*82f40*/  LOP3.LUT P1, RZ, R11, 0x20000, RZ, 0xc0, !PT ;  /* 0x000200000bff7812 */ /* 0x000fe2000782c0ff */
[----:B------:R-:W2:Y:S01]  /*82f50*/  LDL.LU R180, [R1+0xf0c] ;  /* 0x000f0c0001b47983 */ /* 0x000ea20000300800 */
[----:B------:R-:W-:Y:S02]  /*82f60*/  @P6 LOP3.LUT R9, R9, 0x40000000, RZ, 0xfc, !PT ;  /* 0x4000000009096812 */ /* 0x000fe400078efcff */
[----:B------:R-:W-:Y:S02]  /*82f70*/  ISETP.LT.OR P6, PT, R27, 0x17a, !P0 ;  /* 0x0000017a1b00780c */ /* 0x000fe400047c1670 */
[----:B------:R-:W-:Y:S02]  /*82f80*/  F2FP.SATFINITE.E4M3.F32.PACK_AB_MERGE_C R17, RZ, R17, RZ ;  /* 0x00000011ff11723e */ /* 0x000fe400048070ff */
[----:B------:R-:W-:-:S09]  /*82f90*/  LOP3.LUT R9, R9, 0xdfffffff, RZ, 0xc0, !PT ;  /* 0xdfffffff09097812 */ /* 0x000fd200078ec0ff */
[----:B------:R-:W-:Y:S02]  /*82fa0*/  @P6 LOP3.LUT R9, R9, 0x20000000, RZ, 0xfc, !PT ;  /* 0x2000000009096812 */ /* 0x000fe400078efcff */
[----:B------:R-:W-:Y:S01]  /*82fb0*/  LOP3.LUT P2, RZ, R8, 0x100000, RZ, 0xc0, !PT ;  /* 0x0010000008ff7812 */ /* 0x000fe2000784c0ff */
        /* <DEDUP_REMOVED lines=9> */
[----:B------:R0:W-:Y:S04]  /*83050*/  @!P2 STG.E.U8 desc[UR26][R172.64+0x131], R17 ;  /* 0x00013111ac00a986 */ /* 0x0001e8000c10111a */
[----:B0-----:R-:W4:Y:S01]  /*83060*/  LDL.LU.64 R172, [R1+0x2c0] ;  /* 0x0002c00001ac7983 */ /* 0x001f220000300a00 */
[----:B---3--:R-:W-:-:S03]  /*83070*/  FMUL R17, R12, UR8 ;  /* 0x000000080c117c20 */ /* 0x008fc60008400000 */
[----:B------:R0:W-:Y:S04]  /*83080*/  @!P6 STL [R1+0x34c], R20 ;  /* 0x00034c140100e387 */ /* 0x0001e80000100800 */
[----:B------:R-:W-:Y:S04]  /*83090*/  @!P6 STL [R1+0x354], R13 ;  /* 0x0003540d0100e387 */ /* 0x000fe80000100800 */
[----:B------:R-:W3:Y:S01]  /*830a0*/  LDL.LU R12, [R1+0xf10] ;  /* 0x000f1000010c7983 */ /* 0x000ee20000300800 */
[----:B0-----:R-:W0:Y:S01]  /*830b0*/  @!P3 LDC.64 R20, c[0x0][0x5c0] ;  /* 0x00017000ff14bb82 */ /* 0x001e220000000a00 */
[----:B------:R-:W-:-:S02]  /*830c0*/  F2FP.SATFINITE.E4M3.F32.PACK_AB_MERGE_C R17, RZ, R17, RZ ;  /* 0x00000011ff11723e */ /* 0x000fc400048070ff */
[----:B------:R-:W3:Y:S01]  /*830d0*/  LDL.64 R178, [R1+0x298] ;  /* 0x0002980001b27983 */ /* 0x000ee20000100a00 */
        /* <DEDUP_REMOVED lines=32> */
[----:B------:R-:W-:Y:S02]  /*832e0*/  LOP3.LUT R9, R9, 0xfdffffff, RZ, 0xc0, !PT ;  /* 0xfdffffff09097812 */ /* 0x000fe400078ec0ff */
[----:B------:R-:W-:-:S09]  /*832f0*/  LOP3.LUT P2, RZ, R0, 0x1000000, RZ, 0xc0, !PT ;  /* 0x0100000000ff7812 */ /* 0x000fd2000784c0ff */
[----:B------:R-:W-:Y:S01]  /*83300*/  @P6 LOP3.LUT R9, R9, 0x2000000, RZ, 0xfc, !PT ;  /* 0x0200000009096812 */ /* 0x000fe200078efcff */
[----:B----4-:R3:W-:Y:S02]  /*83310*/  @!P1 STG.E.U8 desc[UR26][R172.64+0x138], R17 ;  /* 0x00013811ac009986 */ /* 0x0107e4000c10111a */
[----:B---3--:R-:W-:Y:S02]  /*83320*/  FMUL R17, R12, UR8 ;  /* 0x000000080c117c20 */ /* 0x008fe40008400000 */
[----:B------:R-:W3:Y:S01]  /*83330*/  LDL.LU R12, [R1+0xf1c] ;  /* 0x000f1c00010c7983 */ /* 0x000ee20000300800 */
[----:B------:R-:W-:-:S04]  /*83340*/  @!P6 IADD3 R172, P3, P4, R3, R16, R5 ;  /* 0x0000001003ace210 */ /* 0x000fc80007c7e005 */
[----:B------:R-:W-:Y:S02]  /*83350*/  @!P6 IADD3.X R173, R2, R29, R4, P3, P4 ;  /* 0x0000001d02ade210 */ /* 0x000fe40001fe8404 */
[----:B------:R-:W-:Y:S02]  /*83360*/  ISETP.LT.OR P6, PT, R27, 0x191, !P0 ;  /* 0x000001911b00780c */ /* 0x000fe400047c1670 */
[----:B------:R-:W-:-:S05]  /*83370*/  F2FP.SATFINITE.E4M3.F32.PACK_AB_MERGE_C R17, RZ, R17, RZ ;  /* 0x00000011ff11723e */ /* 0x000fca00048070ff */
[----:B------:R0:W-:Y:S06]  /*83380*/  @!P2 STG.E.U8 desc[UR26][R178.64+0x139], R17 ;  /* 0x00013911b200a986 */ /* 0x0001ec000c10111a */
[----:B------:R-:W-:-:S04]  /*83390*/  @!P6 IADD3 R20, P3, P4, R3, R16, R5 ;  /* 0x000000100314e210 */ /* 0x000fc80007c7e005 */
[----:B------:R-:W-:Y:S01]  /*833a0*/  @!P6 IADD3.X R13, R2, R29, R4, P3, P4 ;  /* 0x0000001d020de210 */ /* 0x000fe20001fe8404 */
        /* <DEDUP_REMOVED lines=34> */
[----:B---3--:R-:W-:-:S03]  /*835d0*/  FMUL R17, R12, UR8 ;  /* 0x000000080c117c20 */ /* 0x008fc60008400000 */
        /* <DEDUP_REMOVED lines=30> */
[----:B------:R-:W-:Y:S01]  /*837c0*/  LOP3.LUT R9, R9, 0xffefffff, RZ, 0xc0, !PT ;  /* 0xffefffff09097812 */ /* 0x000fe200078ec0ff */
[----:B------:R-:W-:Y:S03]  /*837d0*/  @!P6 STL [R1+0x374], R13 ;  /* 0x0003740d0100e387 */ /* 0x000fe60000100800 */
[----:B------:R-:W-:Y:S01]  /*837e0*/  @P6 LOP3.LUT R9, R9, 0x100000, RZ, 0xfc, !PT ;  /* 0x0010000009096812 */ /* 0x000fe200078efcff */
[----:B------:R-:W4:Y:S01]  /*837f0*/  LDL.LU R184, [R1+0xf30] ;  /* 0x000f300001b87983 */ /* 0x000f220000300800 */
[----:B------:R-:W-:-:S03]  /*83800*/  ISETP.LT.OR P6, PT, R27, 0x1a2, !P0 ;  /* 0x000001a21b00780c */ /* 0x000fc600047c1670 */
[----:B------:R-:W4:Y:S01]  /*83810*/  LDL.64 R182, [R1+0x220] ;  /* 0x0002200001b67983 */ /* 0x000f220000100a00 */
[----:B0-----:R-:W-:-:S05]  /*83820*/  @!P3 IADD3 R20, P4, R16, R20, RZ ;  /* 0x000000141014b210 */ /* 0x001fca0007f9e0ff */
[----:B------:R-:W-:Y:S02]  /*83830*/  @!P3 IMAD.X R21, R29, 0x1, R21, P4 ;  /* 0x000000011d15b824 */ /* 0x000fe400020e0615 */
[----:B---3--:R-:W-:Y:S01]  /*83840*/  FMUL R17, R12, UR8 ;  /* 0x000000080c117c20 */ /* 0x008fe20008400000 */
[----:B------:R-:W-:Y:S01]  /*83850*/  LOP3.LUT R9, R9, 0xfff7ffff, RZ, 0xc0, !PT ;  /* 0xfff7ffff09097812 */ /* 0x000fe200078ec0ff */
[----:B------:R-:W3:Y:S03]  /*83860*/  LDL.LU R12, [R1+0xf34] ;  /* 0x000f3400010c7983 */ /* 0x000ee60000300800 */
[----:B------:R-:W-:-:S05]  /*83870*/  F2FP.SATFINITE.E4M3.F32.PACK_AB_MERGE_C R17, RZ, R17, RZ ;  /* 0x00000011ff11723e */ /* 0x000fca00048070ff */
[----:B------:R0:W-:Y:S01]  /*83880*/  @!P3 STG.E.U8 desc[UR26][R20.64+0x149], R17 ;  /* 0x000149111400b986 */ /* 0x0001e2000c10111a */
[----:B------:R-:W-:Y:S02]  /*83890*/  @P6 LOP3.LUT R9, R9, 0x80000, RZ, 0xfc, !PT ;  /* 0x0008000009096812 */ /* 0x000fe400078efcff */
[----:B0-----:R-:W-:-:S04]  /*838a0*/  @!P6 IADD3 R20, P3, P4, R3, R16, R5 ;  /* 0x000000100314e210 */ /* 0x001fc80007c7e005 */
[----:B------:R-:W-:Y:S01]  /*838b0*/  @!P6 IADD3.X R13, R2, R29, R4, P3, P4 ;  /* 0x0000001d020de210 */ /* 0x000fe20001fe8404 */
[----:B------:R0:W-:Y:S04]  /*838c0*/  @!P6 STL [R1+0x228], R20 ;  /* 0x000228140100e387 */ /* 0x0001e80000100800 */
        /* <DEDUP_REMOVED lines=27> */
[----:B0-----:R-:W4:Y:S04]  /*83a80*/  LDL.LU.64 R182, [R1+0x248] ;  /* 0x0002480001b67983 */ /* 0x001f280000300a00 */
[----:B------:R0:W-:Y:S02]  /*83a90*/  @!P6 STL [R1+0x37c], R20 ;  /* 0x00037c140100e387 */ /* 0x0001e40000100800 */
[----:B0-----:R-:W0:Y:S02]  /*83aa0*/  @!P3 LDC.64 R20, c[0x0][0x5c0] ;  /* 0x00017000ff14bb82 */ /* 0x001e240000000a00 */
[----:B------:R-:W-:Y:S01]  /*83ab0*/  @!P6 STL [R1+0x384], R13 ;  /* 0x0003840d0100e387 */ /* 0x000fe20000100800 */
[----:B---3--:R-:W-:-:S03]  /*83ac0*/  FMUL R17, R12, UR8 ;  /* 0x000000080c117c20 */ /* 0x008fc60008400000 */
[----:B------:R-:W3:Y:S02]  /*83ad0*/  LDL.LU R12, [R1+0xf40] ;  /* 0x000f4000010c7983 */ /* 0x000ee40000300800 */
[----:B------:R-:W-:Y:S02]  /*83ae0*/  F2FP.SATFINITE.E4M3.F32.PACK_AB_MERGE_C R17, RZ, R17, RZ ;  /* 0x00000011ff11723e */ /* 0x000fe400048070ff */
[----:B------:R-:W3:Y:S01]  /*83af0*/  LDL.LU.64 R184, [R1+0x1a0] ;  /* 0x0001a00001b87983 */ /* 0x000ee20000300a00 */
        /* <DEDUP_REMOVED lines=20> */
[----:B------:R-:W-:Y:S01]  /*83c40*/  ISETP.LT.OR P6, PT, R27, 0x1b9, !P0 ;  /* 0x000001b91b00780c */ /* 0x000fe200047c1670 */
[----:B------:R-:W-:-:S12]  /*83c50*/  FMUL R17, R25, UR8 ;  /* 0x0000000819117c20 */ /* 0x000fd80008400000 */
[----:B0-----:R-:W-:-:S04]  /*83c60*/  @!P6 IADD3 R20, P3, P4, R3, R16, R5 ;  /* 0x000000100314e210 */ /* 0x001fc80007c7e005 */
[----:B-1----:R-:W-:Y:S01]  /*83c70*/  @!P6 IADD3.X R13, R2, R29, R4, P3, P4 ;  /* 0x0000001d020de210 */ /* 0x002fe20001fe8404 */
[----:B------:R-:W-:Y:S04]  /*83c80*/  @!P6 STL [R1+0x380], R20 ;  /* 0x000380140100e387 */ /* 0x000fe80000100800 */
[----:B------:R-:W-:Y:S04]  /*83c90*/  @!P6 STL [R1+0x388], R13 ;  /* 0x0003880d0100e387 */ /* 0x000fe80000100800 */
[----:B------:R-:W2:Y:S01]  /*83ca0*/  LDL.LU R25, [R1+0xf48] ;  /* 0x000f480001197983 */ /* 0x000ea20000300800 */
[----:B------:R-:W-:-:S02]  /*83cb0*/  LOP3.LUT R9, R9, 0xffffbfff, RZ, 0xc0, !PT ;  /* 0xffffbfff09097812 */ /* 0x000fc400078ec0ff */
[----:B------:R-:W-:Y:S02]  /*83cc0*/  LOP3.LUT P1, RZ, R11, 0x20000000, RZ, 0xc0, !PT ;  /* 0x200000000bff7812 */ /* 0x000fe4000782c0ff */
[----:B------:R-:W-:Y:S02]  /*83cd0*/  @P6 LOP3.LUT R9, R9, 0x4000, RZ, 0xfc, !PT ;  /* 0x0000400009096812 */ /* 0x000fe400078efcff */
[----:B------:R-:W-:Y:S02]  /*83ce0*/  ISETP.LT.OR P6, PT, R27, 0x1ba, !P0 ;  /* 0x000001ba1b00780c */ /* 0x000fe400047c1670 */
[----:B------:R-:W-:Y:S02]  /*83cf0*/  F2FP.SATFINITE.E4M3.F32.PACK_AB_MERGE_C R17, RZ, R17, RZ ;  /* 0x00000011ff11723e */ /* 0x000fe400048070ff */
[----:B------:R-:W-:Y:S02]  /*83d00*/  LOP3.LUT R9, R9, 0xffffdfff, RZ, 0xc0, !PT ;  /* 0xffffdfff09097812 */ /* 0x000fe400078ec0ff */
[----:B------:R-:W-:-:S07]  /*83d10*/  LOP3.LUT P2, RZ, R8, 0x400000, RZ, 0xc0, !PT ;  /* 0x0040000008ff7812 */ /* 0x000fce000784c0ff */
[----:B------:R-:W-:Y:S01]  /*83d20*/  @P6 LOP3.LUT R9, R9, 0x2000, RZ, 0xfc, !PT ;  /* 0x0000200009096812 */ /* 0x000fe200078efcff */
[----:B----4-:R0:W-:Y:S02]  /*83d30*/  @!P1 STG.E.U8 desc[UR26][R182.64+0x150], R17 ;  /* 0x00015011b6009986 */ /* 0x0101e4000c10111a */
[----:B0-----:R-:W-:-:S04]  /*83d40*/  @!P6 IADD3 R182, P3, P4, R3, R16, R5 ;  /* 0x0000001003b6e210 */ /* 0x001fc80007c7e005 */
[----:B------:R-:W-:Y:S02]  /*83d50*/  @!P6 IADD3.X R183, R2, R29, R4, P3, P4 ;  /* 0x0000001d02b7e210 */ /* 0x000fe40001fe8404 */
[----:B------:R-:W-:Y:S01]  /*83d60*/  ISETP.LT.OR P6, PT, R27, 0x1c1, !P0 ;  /* 0x000001c11b00780c */ /* 0x000fe200047c1670 */
[----:B---3--:R-:W-:Y:S02]  /*83d70*/  FMUL R17, R12, UR8 ;  /* 0x000000080c117c20 */ /* 0x008fe40008400000 */
[----:B------:R-:W3:Y:S03]  /*83d80*/  LDL.LU R12, [R1+0xf4c] ;  /* 0x000f4c00010c7983 */ /* 0x000ee60000300800 */
[----:B------:R-:W-:-:S07]  /*83d90*/  F2FP.SATFINITE.E4M3.F32.PACK_AB_MERGE_C R17, RZ, R17, RZ ;  /* 0x00000011ff11723e */ /* 0x000fce00048070ff */
[----:B------:R-:W-:Y:S01]  /*83da0*/  @!P6 IADD3 R13, P3, P4, R3, R16, R5 ;  /* 0x00000010030de210 */ /* 0x000fe20007c7e005 */
[----:B------:R0:W-:Y:S04]  /*83db0*/  @!P2 STG.E.U8 desc[UR26][R184.64+0x151], R17 ;  /* 0x00015111b800a986 */ /* 0x0001e8000c10111a */
[----:B0-----:R-:W4:Y:S04]  /*83dc0*/  LDL.LU.64 R184, [R1+0x1f0] ;  /* 0x0001f00001b87983 */ /* 0x001f280000300a00 */
[----:B------:R-:W-:Y:S01]  /*83dd0*/  @!P6 STL [R1+0x38c], R13 ;  /* 0x00038c0d0100e387 */ /* 0x000fe20000100800 */
[----:B--2---:R-:W-:-:S03]  /*83de0*/  FMUL R17, R28, UR8 ;  /* 0x000000081c117c20 */ /* 0x004fc60008400000 */
[----:B------:R-:W2:Y:S01]  /*83df0*/  LDL.LU R28, [R1+0xf50] ;  /* 0x000f5000011c7983 */ /* 0x000ea20000300800 */
[----:B------:R-:W-:Y:S02]  /*83e00*/  @!P6 IADD3.X R30, R2, R29, R4, P3, P4 ;  /* 0x0000001d021ee210 */ /* 0x000fe40001fe8404 */
[----:B------:R-:W-:Y:S01]  /*83e10*/  ISETP.LT.OR P3, PT, R27, 0x159, !P5 ;  /* 0x000001591b00780c */ /* 0x000fe20006f61670 */
[----:B------:R-:W2:-:S12]  /*83e20*/  LDL.LU.64 R186, [R1+0x198] ;  /* 0x0001980001ba7983 */ /* 0x000e980000300a00 */
[----:B------:R-:W0:Y:S01]  /*83e30*/  @!P3 LDC.64 R20, c[0x0][0x5c0] ;  /* 0x00017000ff14bb82 */ /* 0x000e220000000a00 */
[----:B------:R-:W-:Y:S02]  /*83e40*/  F2FP.SATFINITE.E4M3.F32.PACK_AB_MERGE_C R17, RZ, R17, RZ ;  /* 0x00000011ff11723e */ /* 0x000fe400048070ff */
[----:B0-----:R-:W-:-:S05]  /*83e50*/  @!P3 IADD3 R20, P4, R16, R20, RZ ;  /* 0x000000141014b210 */ /* 0x001fca0007f9e0ff */
[----:B------:R-:W-:-:S05]  /*83e60*/  @!P3 IMAD.X R21, R29, 0x1, R21, P4 ;  /* 0x000000011d15b824 */ /* 0x000fca00020e0615 */
[----:B------:R0:W-:Y:S01]  /*83e70*/  @!P3 STG.E.U8 desc[UR26][R20.64+0x158], R17 ;  /* 0x000158111400b986 */ /* 0x0001e2000c10111a */
[----:B------:R-:W-:-:S13]  /*83e80*/  ISETP.LT.OR P3, PT, R27, 0x15a, !P5 ;  /* 0x0000015a1b00780c */ /* 0x000fda0006f61670 */
[----:B0-----:R-:W0:Y:S01]  /*83e90*/  @!P3 LDC.64 R20, c[0x0][0x5c0] ;  /* 0x00017000ff14bb82 */ /* 0x001e220000000a00 */
[----:B------:R-:W-:Y:S02]  /*83ea0*/  FMUL R17, R25, UR8 ;  /* 0x0000000819117c20 */ /* 0x000fe40008400000 */
[----:B------:R-:W2:Y:S01]  /*83eb0*/  LDL.LU R25, [R1+0xf54] ;  /* 0x000f540001197983 */ /* 0x000ea20000300800 */
[----:B0-----:R-:W-:Y:S02]  /*83ec0*/  @!P3 IADD3 R20, P4, R16, R20, RZ ;  /* 0x000000141014b210 */ /* 0x001fe40007f9e0ff */
[----:B------:R-:W-:-:S03]  /*83ed0*/  F2FP.SATFINITE.E4M3.F32.PACK_AB_MERGE_C R17, RZ, R17, RZ ;  /* 0x00000011ff11723e */ /* 0x000fc600048070ff */
[----:B------:R-:W-:Y:S01]  /*83ee0*/  @!P3 IMAD.X R21, R29, 0x1, R21, P4 ;  /* 0x000000011d15b824 */ /* 0x000fe200020e0615 */
[----:B------:R-:W-:-:S04]  /*83ef0*/  LOP3.LUT P1, RZ, R14, 0x1, RZ, 0xc0, !PT ;  /* 0x000000010eff7812 */ /* 0x000fc8000782c0ff */
[----:B------:R3:W-:Y:S02]  /*83f00*/  @!P3 STG.E.U8 desc[UR26][R20.64+0x159], R17 ;  /* 0x000159111400b986 */ /* 0x0007e4000c10111a */
[----:B---3--:R-:W-:Y:S02]  /*83f10*/  FMUL R17, R12, UR8 ;  /* 0x000000080c117c20 */ /* 0x008fe40008400000 */
[----:B------:R-:W3:Y:S03]  /*83f20*/  LDL.LU R12, [R1+0xf58] ;  /* 0x000f5800010c7983 */ /* 0x000ee60000300800 */
[----:B------:R-:W-:-:S05]  /*83f30*/  F2FP.SATFINITE.E4M3.F32.PACK_AB_MERGE_C R17, RZ, R17, RZ ;  /* 0x00000011ff11723e */ /* 0x000fca00048070ff */
        /* <DEDUP_REMOVED lines=10> */
[C---:B------:R-:W-:Y:S02]  /*83fe0*/  ISETP.LT.OR P6, PT, R27.reuse, 0x1c9, !P0 ;  /* 0x000001c91b00780c */ /* 0x040fe400047c1670 */
[----:B------:R-:W-:Y:S02]  /*83ff0*/  ISETP.LT.OR P1, PT, R27, 0x1ca, !P0 ;  /* 0x000001ca1b00780c */ /* 0x000fe40004721670 */
[----:B------:R-:W-:-:S09]  /*84000*/  LOP3.LUT R9, R9, 0xfffffbff, RZ, 0xc0, !PT ;  /* 0xfffffbff09097812 */ /* 0x000fd200078ec0ff */
[-CC-:B------:R-:W-:Y:S02]  /*84010*/  @!P6 IADD3 R33, P3, P4, R3, R16.reuse, R5.reuse ;  /* 0x000000100321e210 */ /* 0x180fe40007c7e005 */
[----:B------:R-:W-:Y:S02]  /*84020*/  @P6 LOP3.LUT R9, R9, 0x400, RZ, 0xfc, !PT ;  /* 0x0000040009096812 */ /* 0x000fe400078efcff */
[----:B------:R-:W-:Y:S02]  /*84030*/  @!P6 IADD3.X R34, R2, R29, R4, P3, P4 ;  /* 0x0000001d0222e210 */ /* 0x000fe40001fe8404 */
[----:B------:R-:W-:Y:S02]  /*84040*/  LOP3.LUT R9, R9, 0xfffffdff, RZ, 0xc0, !PT ;  /* 0xfffffdff09097812 */ /* 0x000fe400078ec0ff */
[----:B------:R-:W-:Y:S02]  /*84050*/  @!P1 IADD3 R184, P3, P4, R3, R16, R5 ;  /* 0x0000001003b89210 */ /* 0x000fe40007c7e005 */
[----:B------:R-:W-:-:S02]  /*84060*/  @P1 LOP3.LUT R9, R9, 0x200, RZ, 0xfc, !PT ;  /* 0x0000020009091812 */ /* 0x000fc400078efcff */
[----:B------:R-:W-:Y:S02]  /*84070*/  @!P1 IADD3.X R185, R2, R29, R4, P3, P4 ;  /* 0x0000001d02b99210 */ /* 0x000fe40001fe8404 */
[----:B------:R-:W-:-:S13]  /*84080*/  ISETP.LT.OR P1, PT, R27, 0x1d1, !P0 ;  /* 0x000001d11b00780c */ /* 0x000fda0004721670 */
[----:B------:R-:W-:-:S04]  /*84090*/  @!P1 IADD3 R35, P3, P4, R3, R16, R5 ;  /* 0x0000001003239210 */ /* 0x000fc80007c7e005 */
[----:B------:R-:W-:Y:S02]  /*840a0*/  @!P1 IADD3.X R36, R2, R29, R4, P3, P4 ;  /* 0x0000001d02249210 */ /* 0x000fe40001fe8404 */
[----:B------:R-:W-:Y:S02]  /*840b0*/  ISETP.LT.OR P3, PT, R27, 0x161, !P5 ;  /* 0x000001611b00780c */ /* 0x000fe40006f61670 */
[----:B------:R-:W-:Y:S02]  /*840c0*/  LOP3.LUT P2, RZ, R0, 0x10, RZ, 0xc0, !PT ;  /* 0x0000001000ff7812 */ /* 0x000fe4000784c0ff */
[----:B------:R-:W-:-:S09]  /*840d0*/  F2FP.SATFINITE.E4M3.F32.PACK_AB_MERGE_C R17, RZ, R17, RZ ;  /* 0x00000011ff11723e */ /* 0x000fd200048070ff */
[----:B------:R-:W0:Y:S02]  /*840e0*/  @!P3 LDC.64 R20, c[0x0][0x5c0] ;  /* 0x00017000ff14bb82 */ /* 0x000e240000000a00 */
[----:B------:R1:W-:Y:S04]  /*840f0*/  @!P2 STG.E.U8 desc[UR26][R186.64+0x159], R17 ;  /* 0x00015911ba00a986 */ /* 0x0003e8000c10111a */
[----:B-1----:R-:W4:Y:S01]  /*84100*/  LDL.LU.64 R186, [R1+0x1c0] ;  /* 0x0001c00001ba7983 */ /* 0x002f220000300a00 */
[----:B------:R-:W-:-:S03]  /*84110*/  FMUL R17, R25, UR8 ;  /* 0x0000000819117c20 */ /* 0x000fc60008400000 */
[----:B------:R-:W4:Y:S01]  /*84120*/  LDL.LU R25, [R1+0xf60] ;  /* 0x000f600001197983 */ /* 0x000f220000300800 */
[----:B0-----:R-:W-:-:S03]  /*84130*/  @!P3 IADD3 R20, P4, R16, R20, RZ ;  /* 0x000000141014b210 */ /* 0x001fc60007f9e0ff */
[----:B------:R-:W4:Y:S01]  /*84140*/  LDL.LU.64 R192, [R1+0x128] ;  /* 0x0001280001c07983 */ /* 0x000f220000300a00 */
[----:B------:R-:W-:Y:S01]  /*84150*/  F2FP.SATFINITE.E4M3.F32.PACK_AB_MERGE_C R17, RZ, R17, RZ ;  /* 0x00000011ff11723e */ /* 0x000fe200048070ff */
[----:B------:R-:W-:-:S05]  /*84160*/  @!P3 IMAD.X R21, R29, 0x1, R21, P4 ;  /* 0x000000011d15b824 */ /* 0x000fca00020e0615 */
[----:B------:R0:W-:Y:S01]  /*84170*/  @!P3 STG.E.U8 desc[UR26][R20.64+0x160], R17 ;  /* 0x000160111400b986 */ /* 0x0001e2000c10111a */
[----:B------:R-:W-:-:S13]  /*84180*/  ISETP.LT.OR P3, PT, R27, 0x162, !P5 ;  /* 0x000001621b00780c */ /* 0x000fda0006f61670 */
[----:B0-----:R-:W0:Y:S02]  /*84190*/  @!P3 LDC.64 R20, c[0x0][0x5c0] ;  /* 0x00017000ff14bb82 */ /* 0x001e240000000a00 */
[----:B0-----:R-:W-:-:S05]  /*841a0*/  @!P3 IADD3 R20, P4, R16, R20, RZ ;  /* 0x000000141014b210 */ /* 0x001fca0007f9e0ff */
[----:B------:R-:W-:Y:S02]  /*841b0*/  @!P3 IMAD.X R21, R29, 0x1, R21, P4 ;  /* 0x000000011d15b824 */ /* 0x000fe400020e0615 */
[----:B---3--:R-:W-:Y:S02]  /*841c0*/  FMUL R17, R12, UR8 ;  /* 0x000000080c117c20 */ /* 0x008fe40008400000 */
[----:B------:R-:W3:Y:S03]  /*841d0*/  LDL.LU R12, [R1+0xf64] ;  /* 0x000f6400010c7983 */ /* 0x000ee60000300800 */
[----:B------:R-:W-:-:S05]  /*841e0*/  F2FP.SATFINITE.E4M3.F32.PACK_AB_MERGE_C R17, RZ, R17, RZ ;  /* 0x00000011ff11723e */ /* 0x000fca00048070ff */
[----:B------:R2:W-:Y:S02]  /*841f0*/  @!P3 STG.E.U8 desc[UR26][R20.64+0x161], R17 ;  /* 0x000161111400b986 */ /* 0x0005e4000c10111a */
[----:B--2---:R-:W-:Y:S02]  /*84200*/  FMUL R17, R28, UR8 ;  /* 0x000000081c117c20 */ /* 0x004fe40008400000 */
[----:B------:R-:W2:Y:S01]  /*84210*/  LDL.LU R28, [R1+0xf68] ;  /* 0x000f6800011c7983 */ /* 0x000ea20000300800 */
[----:B------:R-:W-:Y:S02]  /*84220*/  ISETP.LT.OR P2, PT, R27, 0x1d2, !P0 ;  /* 0x000001d21b00780c */ /* 0x000fe40004741670 */
[----:B------:R-:W-:-:S04]  /*84230*/  LOP3.LUT R9, R9, 0xfffffeff, RZ, 0xc0, !PT ;  /* 0xfffffeff09097812 */ /* 0x000fc800078ec0ff */
[----:B------:R-:W-:-:S04]  /*84240*/  @P1 LOP3.LUT R9, R9, 0x100, RZ, 0xfc, !PT ;  /* 0x0000010009091812 */ /* 0x000fc800078efcff */
[----:B------:R-:W-:-:S03]  /*84250*/  LOP3.LUT R9, R9, 0xffffff7f, RZ, 0xc0, !PT ;  /* 0xffffff7f09097812 */ /* 0x000fc600078ec0ff */
[----:B------:R-:W-:Y:S02]  /*84260*/  @!P2 IADD3 R37, P3, P4, R3, R16, R5 ;  /* 0x000000100325a210 */ /* 0x000fe40007c7e005 */
[----:B------:R-:W-:Y:S02]  /*84270*/  @P2 LOP3.LUT R9, R9, 0x80, RZ, 0xfc, !PT ;  /* 0x0000008009092812 */ /* 0x000fe400078efcff */
[----:B------:R-:W-:Y:S02]  /*84280*/  @!P2 IADD3.X R13, R2, R29, R4, P3, P4 ;  /* 0x0000001d020da210 */ /* 0x000fe40001fe8404 */
[----:B------:R-:W-:Y:S02]  /*84290*/  ISETP.LT.OR P2, PT, R27, 0x1d9, !P0 ;  /* 0x000001d91b00780c */ /* 0x000fe40004741670 */
[----:B------:R-:W-:Y:S02]  /*842a0*/  LOP3.LUT R15, R15, 0xfffff7ff, RZ, 0xc0, !PT ;  /* 0xfffff7ff0f0f7812 */ /* 0x000fe400078ec0ff */
[----:B------:R-:W-:-:S09]  /*842b0*/  LOP3.LUT P6, RZ, R14, 0x8, RZ, 0xc0, !PT ;  /* 0x000000080eff7812 */ /* 0x000fd200078cc0ff */
[----:B------:R-:W-:Y:S02]  /*842c0*/  @!P2 IADD3 R38, P3, P4, R3, R16, R5 ;  /* 0x000000100326a210 */ /* 0x000fe40007c7e005 */
[----:B------:R-:W-:Y:S02]  /*842d0*/  @P2 LOP3.LUT R15, R15, 0x800, RZ, 0xfc, !PT ;  /* 0x000008000f0f2812 */ /* 0x000fe400078efcff */
[----:B------:R-:W-:Y:S02]  /*842e0*/  @!P2 IADD3.X R39, R2, R29, R4, P3, P4 ;  /* 0x0000001d0227a210 */ /* 0x000fe40001fe8404 */
[----:B------:R-:W-:Y:S02]  /*842f0*/  ISETP.LT.OR P2, PT, R27, 0x1da, !P0 ;  /* 0x000001da1b00780c */ /* 0x000fe40004741670 */
[----:B------:R-:W-:Y:S02]  /*84300*/  F2FP.SATFINITE.E4M3.F32.PACK_AB_MERGE_C R17, RZ, R17, RZ ;  /* 0x00000011ff11723e */ /* 0x000fe400048070ff */
[----:B------:R-:W-:-:S09]  /*84310*/  LOP3.LUT R9, R9, 0xffffffdf, RZ, 0xc0, !PT ;  /* 0xffffffdf09097812 */ /* 0x000fd200078ec0ff */
[----:B------:R-:W-:Y:S01]  /*84320*/  @P2 LOP3.LUT R9, R9, 0x20, RZ, 0xfc, !PT ;  /* 0x0000002009092812 */ /* 0x000fe200078efcff */
[----:B----4-:R0:W-:Y:S02]  /*84330*/  @!P6 STG.E.U8 desc[UR26][R186.64+0x160], R17 ;  /* 0x00016011ba00e986 */ /* 0x0101e4000c10111a */
[----:B0-----:R-:W-:-:S04]  /*84340*/  @!P2 IADD3 R186, P3, P4, R3, R16, R5 ;  /* 0x0000001003baa210 */ /* 0x001fc80007c7e005 */
[----:B------:R-:W-:Y:S02]  /*84350*/  @!P2 IADD3.X R187, R2, R29, R4, P3, P4 ;  /* 0x0000001d02bba210 */ /* 0x000fe40001fe8404 */
[----:B------:R-:W-:-:S13]  /*84360*/  ISETP.LT.OR P2, PT, R27, 0x1e1, !P0 ;  /* 0x000001e11b00780c */ /* 0x000fda0004741670 */
[----:B------:R-:W-:-:S04]  /*84370*/  @!P2 IADD3 R40, P3, P4, R3, R16, R5 ;  /* 0x000000100328a210 */ /* 0x000fc80007c7e005 */
[----:B------:R-:W-:Y:S02]  /*84380*/  @!P2 IADD3.X R41, R2, R29, R4, P3, P4 ;  /* 0x0000001d0229a210 */ /* 0x000fe40001fe8404 */
[----:B------:R-:W-:Y:S02]  /*84390*/  ISETP.LT.OR P3, PT, R27, 0x169, !P5 ;  /* 0x000001691b00780c */ /* 0x000fe40006f61670 */
[----:B------:R-:W-:-:S11]  /*843a0*/  LOP3.LUT P1, RZ, R8, 0x800000, RZ, 0xc0, !PT ;  /* 0x0080000008ff7812 */ /* 0x000fd6000782c0ff */
[----:B------:R-:W0:Y:S01]  /*843b0*/  @!P3 LDC.64 R20, c[0x0][0x5c0] ;  /* 0x00017000ff14bb82 */ /* 0x000e220000000a00 */
[----:B------:R-:W-:Y:S02]  /*843c0*/  FMUL R17, R25, UR8 ;  /* 0x0000000819117c20 */ /* 0x000fe40008400000 */
[----:B------:R-:W4:Y:S03]  /*843d0*/  LDL.LU R25, [R1+0xf6c] ;  /* 0x000f6c0001197983 */ /* 0x000f260000300800 */
[----:B------:R-:W-:Y:S01]  /*843e0*/  F2FP.SATFINITE.E4M3.F32.PACK_AB_MERGE_C R17, RZ, R17, RZ ;  /* 0x00000011ff11723e */ /* 0x000fe200048070ff */
[----:B------:R-:W4:Y:S04]  /*843f0*/  LDL.LU.64 R194, [R1+0x168] ;  /* 0x0001680001c27983 */ /* 0x000f280000300a00 */
[----:B------:R3:W-:Y:S02]  /*84400*/  @!P1 STG.E.U8 desc[UR26][R192.64+0x161], R17 ;  /* 0x00016111c0009986 */ /* 0x0007e4000c10111a */
[----:B---3--:R-:W-:Y:S01]  /*84410*/  FMUL R17, R12, UR8 ;  /* 0x000000080c117c20 */ /* 0x008fe20008400000 */
[----:B0-----:R-:W-:Y:S01]  /*84420*/  @!P3 IADD3 R20, P4, R16, R20, RZ ;  /* 0x000000141014b210 */ /* 0x001fe20007f9e0ff */
[----:B------:R-:W3:Y:S03]  /*84430*/  LDL.LU R12, [R1+0xf70] ;  /* 0x000f7000010c7983 */ /* 0x000ee60000300800 */
[----:B------:R-:W-:Y:S01]  /*84440*/  F2FP.SATFINITE.E4M3.F32.PACK_AB_MERGE_C R17, RZ, R17, RZ ;  /* 0x00000011ff11723e */ /* 0x000fe200048070ff */
[----:B------:R-:W-:Y:S01]  /*84450*/  @!P3 IMAD.X R21, R29, 0x1, R21, P4 ;  /* 0x000000011d15b824 */ /* 0x000fe200020e0615 */
[----:B------:R-:W3:Y:S04]  /*84460*/  LDL.LU.64 R192, [R1+0x120] ;  /* 0x0001200001c07983 */ /* 0x000ee80000300a00 */
[----:B------:R2:W-:Y:S02]  /*84470*/  @!P3 STG.E.U8 desc[UR26][R20.64+0x168], R17 ;  /* 0x000168111400b986 */ /* 0x0005e4000c10111a */
[----:B--2---:R-:W-:-:S02]  /*84480*/  FMUL R17, R28, UR8 ;  /* 0x000000081c117c20 */ /* 0x004fc40008400000 */
[----:B------:R-:W2:Y:S01]  /*84490*/  LDL.LU R28, [R1+0xf74] ;  /* 0x000f7400011c7983 */ /* 0x000ea20000300800 */
[----:B------:R-:W-:-:S13]  /*844a0*/  ISETP.LT.OR P3, PT, R27, 0x16a, !P5 ;  /* 0x0000016a1b00780c */ /* 0x000fda0006f61670 */
[----:B------:R-:W0:Y:S01]  /*844b0*/  @!P3 LDC.64 R20, c[0x0][0x5c0] ;  /* 0x00017000ff14bb82 */ /* 0x000e220000000a00 */
[----:B------:R-:W-:Y:S02]  /*844c0*/  F2FP.SATFINITE.E4M3.F32.PACK_AB_MERGE_C R17, RZ, R17, RZ ;  /* 0x00000011ff11723e */ /* 0x000fe400048070ff */
[----:B------:R-:W-:Y:S02]  /*844d0*/  LOP3.LUT P6, RZ, R14, 0x40, RZ, 0xc0, !PT ;  /* 0x000000400eff7812 */ /* 0x000fe400078cc0ff */
[----:B------:R-:W-:Y:S02]  /*844e0*/  LOP3.LUT P1, RZ, R0, 0x40, RZ, 0xc0, !PT ;  /* 0x0000004000ff7812 */ /* 0x000fe4000782c0ff */
[----:B0-----:R-:W-:-:S05]  /*844f0*/  @!P3 IADD3 R20, P4, R16, R20, RZ ;  /* 0x000000141014b210 */ /* 0x001fca0007f9e0ff */
[----:B------:R-:W-:-:S05]  /*84500*/  @!P3 IMAD.X R21, R29, 0x1, R21, P4 ;  /* 0x000000011d15b824 */ /* 0x000fca00020e0615 */
[----:B------:R4:W-:Y:S02]  /*84510*/  @!P3 STG.E.U8 desc[UR26][R20.64+0x169], R17 ;  /* 0x000169111400b986 */ /* 0x0009e4000c10111a */
[----:B----4-:R-:W-:Y:S02]  /*84520*/  FMUL R17, R25, UR8 ;  /* 0x0000000819117c20 */ /* 0x010fe40008400000 */
[----:B------:R-:W4:Y:S03]  /*84530*/  LDL.LU R25, [R1+0xf78] ;  /* 0x000f780001197983 */ /* 0x000f260000300800 */
[----:B------:R-:W-:-:S05]  /*84540*/  F2FP.SATFINITE.E4M3.F32.PACK_AB_MERGE_C R17, RZ, R17, RZ ;  /* 0x00000011ff11723e */ /* 0x000fca00048070ff */
[----:B------:R3:W-:Y:S02]  /*84550*/  @!P6 STG.E.U8 desc[UR26][R194.64+0x168], R17 ;  /* 0x00016811c200e986 */ /* 0x0007e4000c10111a */
[----:B---3--:R-:W-:Y:S02]  /*84560*/  FMUL R17, R12, UR8 ;  /* 0x000000080c117c20 */ /* 0x008fe40008400000 */
[----:B------:R-:W3:Y:S03]  /*84570*/  LDL.LU R12, [R1+0xf7c] ;  /* 0x000f7c00010c7983 */ /* 0x000ee60000300800 */
[----:B------:R-:W-:Y:S01]  /*84580*/  F2FP.SATFINITE.E4M3.F32.PACK_AB_MERGE_C R17, RZ, R17, RZ ;  /* 0x00000011ff11723e */ /* 0x000fe200048070ff */
[----:B------:R-:W3:Y:S04]  /*84590*/  LDL.LU.64 R190, [R1+0x148] ;  /* 0x0001480001be7983 */ /* 0x000ee80000300a00 */
[----:B------:R2:W-:Y:S02]  /*845a0*/  @!P1 STG.E.U8 desc[UR26][R192.64+0x169], R17 ;  /* 0x00016911c0009986 */ /* 0x0005e4000c10111a */
[----:B--2---:R-:W-:-:S02]  /*845b0*/  FMUL R17, R28, UR8 ;  /* 0x000000081c117c20 */ /* 0x004fc40008400000 */
[----:B------:R-:W2:Y:S04]  /*845c0*/  LDL.LU R28, [R1+0xf80] ;  /* 0x000f8000011c7983 */ /* 0x000ea80000300800 */
[----:B------:R-:W2:Y:S01]  /*845d0*/  LDL.LU.64 R192, [R1+0xb8] ;  /* 0x0000b80001c07983 */ /* 0x000ea20000300a00 */
[----:B------:R-:W-:Y:S02]  /*845e0*/  LOP3.LUT R9, R9, 0xffffffef, RZ, 0xc0, !PT ;  /* 0xffffffef09097812 */ /* 0x000fe400078ec0ff */
[----:B------:R-:W-:Y:S01]  /*845f0*/  ISETP.LT.OR P6, PT, R27, 0x1ea, !P0 ;  /* 0x000001ea1b00780c */ /* 0x000fe200047c1670 */
[----:B------:R-:W2:Y:S01]  /*84600*/  LDL.LU R194, [R1+0xf84] ;  /* 0x000f840001c27983 */ /* 0x000ea20000300800 */
[----:B------:R-:W-:Y:S02]  /*84610*/  @P2 LOP3.LUT R9, R9, 0x10, RZ, 0xfc, !PT ;  /* 0x0000001009092812 */ /* 0x000fe400078efcff */
[----:B------:R-:W-:-:S02]  /*84620*/  ISETP.LT.OR P2, PT, R27, 0x1e2, !P0 ;  /* 0x000001e21b00780c */ /* 0x000fc40004741670 */
[----:B------:R-:W-:-:S11]  /*84630*/  LOP3.LUT R9, R9, 0xfffffff7, RZ, 0xc0, !PT ;  /* 0xfffffff709097812 */ /* 0x000fd600078ec0ff */
[----:B------:R-:W-:Y:S02]  /*84640*/  @!P2 IADD3 R42, P3, P4, R3, R16, R5 ;  /* 0x00000010032aa210 */ /* 0x000fe40007c7e005 */
[----:B------:R-:W-:Y:S02]  /*84650*/  @P2 LOP3.LUT R9, R9, 0x8, RZ, 0xfc, !PT ;  /* 0x0000000809092812 */ /* 0x000fe400078efcff */
[----:B------:R-:W-:Y:S02]  /*84660*/  @!P2 IADD3.X R43, R2, R29, R4, P3, P4 ;  /* 0x0000001d022ba210 */ /* 0x000fe40001fe8404 */
[C---:B------:R-:W-:Y:S02]  /*84670*/  ISETP.LT.OR P2, PT, R27.reuse, 0x1e9, !P0 ;  /* 0x000001e91b00780c */ /* 0x040fe40004741670 */
[----:B------:R-:W-:-:S11]  /*84680*/  ISETP.LT.OR P1, PT, R27, 0x1f1, !P0 ;  /* 0x000001f11b00780c */ /* 0x000fd60004721670 */
[----:B------:R-:W-:-:S04]  /*84690*/  @!P2 IADD3 R44, P3, P4, R3, R16, R5 ;  /* 0x00000010032ca210 */ /* 0x000fc80007c7e005 */
[----:B------:R-:W-:Y:S02]  /*846a0*/  @!P2 IADD3.X R45, R2, R29, R4, P3, P4 ;  /* 0x0000001d022da210 */ /* 0x000fe40001fe8404 */
[----:B------:R-:W-:-:S04]  /*846b0*/  @!P6 IADD3 R46, P3, P4, R3, R16, R5 ;  /* 0x00000010032ee210 */ /* 0x000fc80007c7e005 */
[----:B------:R-:W-:Y:S02]  /*846c0*/  @!P6 IADD3.X R47, R2, R29, R4, P3, P4 ;  /* 0x0000001d022fe210 */ /* 0x000fe40001fe8404 */
[----:B------:R-:W-:-:S04]  /*846d0*/  @!P1 IADD3 R48, P3, P4, R3, R16, R5 ;  /* 0x0000001003309210 */ /* 0x000fc80007c7e005 */
[----:B------:R-:W-:Y:S02]  /*846e0*/  @!P1 IADD3.X R49, R2, R29, R4, P3, P4 ;  /* 0x0000001d02319210 */ /* 0x000fe40001fe8404 */
[----:B------:R-:W-:-:S13]  /*846f0*/  ISETP.LT.OR P3, PT, R27, 0x171, !P5 ;  /* 0x000001711b00780c */ /* 0x000fda0006f61670 */
[----:B------:R-:W0:Y:S01]  /*84700*/  @!P3 LDC.64 R20, c[0x0][0x5c0] ;  /* 0x00017000ff14bb82 */ /* 0x000e220000000a00 */
[----:B------:R-:W-:Y:S02]  /*84710*/  F2FP.SATFINITE.E4M3.F32.PACK_AB_MERGE_C R17, RZ, R17, RZ ;  /* 0x00000011ff11723e */ /* 0x000fe400048070ff */
[----:B0-----:R-:W-:-:S05]  /*84720*/  @!P3 IADD3 R20, P4, R16, R20, RZ ;  /* 0x000000141014b210 */ /* 0x001fca0007f9e0ff */
[----:B------:R-:W-:-:S05]  /*84730*/  @!P3 IMAD.X R21, R29, 0x1, R21, P4 ;  /* 0x000000011d15b824 */ /* 0x000fca00020e0615 */
[----:B------:R0:W-:Y:S01]  /*84740*/  @!P3 STG.E.U8 desc[UR26][R20.64+0x170], R17 ;  /* 0x000170111400b986 */ /* 0x0001e2000c10111a */
[----:B------:R-:W-:-:S13]  /*84750*/  ISETP.LT.OR P3, PT, R27, 0x172, !P5 ;  /* 0x000001721b00780c */ /* 0x000fda0006f61670 */
[----:B0-----:R-:W0:Y:S01]  /*84760*/  @!P3 LDC.64 R20, c[0x0][0x5c0] ;  /* 0x00017000ff14bb82 */ /* 0x001e220000000a00 */
[----:B------:R-:W-:-:S04]  /*84770*/  LOP3.LUT R9, R9, 0xfffffffb, RZ, 0xc0, !PT ;  /* 0xfffffffb09097812 */ /* 0x000fc800078ec0ff */
[----:B------:R-:W-:Y:S02]  /*84780*/  @P2 LOP3.LUT R9, R9, 0x4, RZ, 0xfc, !PT ;  /* 0x0000000409092812 */ /* 0x000fe400078efcff */
[----:B------:R-:W-:Y:S02]  /*84790*/  LOP3.LUT P2, RZ, R14, 0x200, RZ, 0xc0, !PT ;  /* 0x000002000eff7812 */ /* 0x000fe4000784c0ff */
[----:B------:R-:W-:Y:S02]  /*847a0*/  LOP3.LUT R9, R9, 0xfffffffd, RZ, 0xc0, !PT ;  /* 0xfffffffd09097812 */ /* 0x000fe400078ec0ff */
[----:B0-----:R-:W-:Y:S01]  /*847b0*/  @!P3 IADD3 R20, P4, R16, R20, RZ ;  /* 0x000000141014b210 */ /* 0x001fe20007f9e0ff */
[----:B----4-:R-:W-:-:S04]  /*847c0*/  FMUL R17, R25, UR8 ;  /* 0x0000000819117c20 */ /* 0x010fc80008400000 */
[----:B------:R-:W-:Y:S01]  /*847d0*/  @!P3 IMAD.X R21, R29, 0x1, R21, P4 ;  /* 0x000000011d15b824 */ /* 0x000fe200020e0615 */
[----:B------:R-:W-:-:S05]  /*847e0*/  F2FP.SATFINITE.E4M3.F32.PACK_AB_MERGE_C R17, RZ, R17, RZ ;  /* 0x00000011ff11723e */ /* 0x000fca00048070ff */
[----:B------:R3:W-:Y:S01]  /*847f0*/  @!P3 STG.E.U8 desc[UR26][R20.64+0x171], R17 ;  /* 0x000171111400b986 */ /* 0x0007e2000c10111a */
[----:B------:R-:W-:Y:S02]  /*84800*/  @P6 LOP3.LUT R9, R9, 0x2, RZ, 0xfc, !PT ;  /* 0x0000000209096812 */ /* 0x000fe400078efcff */
[----:B------:R-:W-:Y:S01]  /*84810*/  LOP3.LUT P6, RZ, R8, 0x1000000, RZ, 0xc0, !PT ;  /* 0x0100000008ff7812 */ /* 0x000fe200078cc0ff */
[----:B---3--:R-:W-:Y:S02]  /*84820*/  FMUL R17, R12, UR8 ;  /* 0x000000080c117c20 */ /* 0x008fe40008400000 */
[----:B------:R-:W3:Y:S03]  /*84830*/  LDL.LU R12, [R1+0xf88] ;  /* 0x000f8800010c7983 */ /* 0x000ee60000300800 */
[----:B------:R-:W-:Y:S01]  /*84840*/  F2FP.SATFINITE.E4M3.F32.PACK_AB_MERGE_C R17, RZ, R17, RZ ;  /* 0x00000011ff11723e */ /* 0x000fe200048070ff */
[----:B------:R-:W4:Y:S04]  /*84850*/  LDL.LU R25, [R1+0xf8c] ;  /* 0x000f8c0001197983 */ /* 0x000f280000300800 */
[----:B------:R2:W-:Y:S02]  /*84860*/  @!P2 STG.E.U8 desc[UR26][R190.64+0x170], R17 ;  /* 0x00017011be00a986 */ /* 0x0005e4000c10111a */
[----:B--2---:R-:W-:-:S05]  /*84870*/  FMUL R17, R28, UR8 ;  /* 0x000000081c117c20 */ /* 0x004fca0008400000 */
[----:B------:R-:W-:-:S05]  /*84880*/  F2FP.SATFINITE.E4M3.F32.PACK_AB_MERGE_C R17, RZ, R17, RZ ;  /* 0x00000011ff11723e */ /* 0x000fca00048070ff */
[----:B------:R0:W-:Y:S04]  /*84890*/  @!P6 STG.E.U8 desc[UR26][R192.64+0x171], R17 ;  /* 0x00017111c000e986 */ /* 0x0001e8000c10111a */
[----:B0-----:R-:W2:Y:S04]  /*848a0*/  LDL.LU.64 R192, [R1+0xf8] ;  /* 0x0000f80001c07983 */ /* 0x001ea80000300a00 */
[----:B------:R-:W2:Y:S01]  /*848b0*/  LDL.LU R28, [R1+0xf90] ;  /* 0x000f9000011c7983 */ /* 0x000ea20000300800 */
[----:B------:R-:W-:Y:S02]  /*848c0*/  LOP3.LUT R9, R9, 0xfffffffe, RZ, 0xc0, !PT ;  /* 0xfffffffe09097812 */ /* 0x000fe400078ec0ff */
[----:B------:R-:W-:Y:S01]  /*848d0*/  LOP3.LUT R8, R8, 0x7fffffff, RZ, 0xc0, !PT ;  /* 0x7fffffff08087812 */ /* 0x000fe200078ec0ff */
[----:B------:R-:W2:Y:S01]  /*848e0*/  LDL.LU.64 R190, [R1+0xb0] ;  /* 0x0000b00001be7983 */ /* 0x000ea20000300a00 */
[----:B------:R-:W-:-:S02]  /*848f0*/  @P1 LOP3.LUT R9, R9, 0x1, RZ, 0xfc, !PT ;  /* 0x0000000109091812 */ /* 0x000fc400078efcff */
[----:B------:R-:W-:-:S13]  /*84900*/  ISETP.LT.OR P1, PT, R27, 0x1f2, !P0 ;  /* 0x000001f21b00780c */ /* 0x000fda0004721670 */
[----:B------:R-:W-:Y:S02]  /*84910*/  @!P1 IADD3 R50, P3, P4, R3, R16, R5 ;  /* 0x0000001003329210 */ /* 0x000fe40007c7e005 */
[----:B------:R-:W-:Y:S02]  /*84920*/  @P1 LOP3.LUT R8, R8, 0x80000000, RZ, 0xfc, !PT ;  /* 0x8000000008081812 */ /* 0x000fe400078efcff */
[----:B------:R-:W-:Y:S02]  /*84930*/  @!P1 IADD3.X R51, R2, R29, R4, P3, P4 ;  /* 0x0000001d02339210 */ /* 0x000fe40001fe8404 */
[----:B------:R-:W-:-:S13]  /*84940*/  ISETP.LT.OR P1, PT, R27, 0x1f9, !P0 ;  /* 0x000001f91b00780c */ /* 0x000fda0004721670 */
[----:B------:R-:W-:-:S04]  /*84950*/  @!P1 IADD3 R52, P3, P4, R3, R16, R5 ;  /* 0x0000001003349210 */ /* 0x000fc80007c7e005 */
[----:B------:R-:W-:Y:S02]  /*84960*/  @!P1 IADD3.X R53, R2, R29, R4, P3, P4 ;  /* 0x0000001d02359210 */ /* 0x000fe40001fe8404 */
[----:B------:R-:W-:Y:S02]  /*84970*/  ISETP.LT.OR P4, PT, R27, 0x1fa, !P0 ;  /* 0x000001fa1b00780c */ /* 0x000fe40004781670 */
[----:B------:R-:W-:Y:S02]  /*84980*/  LOP3.LUT R8, R8, 0xbfffffff, RZ, 0xc0, !PT ;  /* 0xbfffffff08087812 */ /* 0x000fe400078ec0ff */
[----:B------:R-:W-:Y:S02]  /*84990*/  LOP3.LUT R0, R0, 0xfffffff7, RZ, 0xc0, !PT ;  /* 0xfffffff700007812 */ /* 0x000fe400078ec0ff */
[----:B------:R-:W-:Y:S02]  /*849a0*/  @P1 LOP3.LUT R8, R8, 0x40000000, RZ, 0xfc, !PT ;  /* 0x4000000008081812 */ /* 0x000fe400078efcff */
[----:B------:R-:W-:-:S05]  /*849b0*/  LOP3.LUT P1, RZ, R15, 0x4000000, RZ, 0xc0, !PT ;  /* 0x040000000fff7812 */ /* 0x000fca000782c0ff */
[----:B------:R-:W-:Y:S02]  /*849c0*/  @!P4 IADD3 R54, P0, P3, R3, R16, R5 ;  /* 0x000000100336c210 */ /* 0x000fe40007b1e005 */
[----:B------:R-:W-:Y:S02]  /*849d0*/  @P4 LOP3.LUT R0, R0, 0x8, RZ, 0xfc, !PT ;  /* 0x0000000800004812 */ /* 0x000fe400078efcff */
[----:B------:R-:W-:Y:S02]  /*849e0*/  @!P4 IADD3.X R55, R2, R29, R4, P0, P3 ;  /* 0x0000001d0237c210 */ /* 0x000fe400007e6404 */
[----:B------:R-:W-:-:S13]  /*849f0*/  ISETP.LT.OR P4, PT, R27, 0x101, !P1 ;  /* 0x000001011b00780c */ /* 0x000fda0004f81670 */
[----:B------:R-:W-:-:S04]  /*84a00*/  @!P4 IADD3 R56, P0, P3, R3, R16, R7 ;  /* 0x000000100338c210 */ /* 0x000fc80007b1e007 */
[----:B------:R-:W-:Y:S02]  /*84a10*/  @!P4 IADD3.X R57, R2, R29, R6, P0, P3 ;  /* 0x0000001d0239c210 */ /* 0x000fe400007e6406 */
[----:B------:R-:W-:-:S13]  /*84a20*/  ISETP.LT.OR P0, PT, R27, 0x179, !P5 ;  /* 0x000001791b00780c */ /* 0x000fda0006f01670 */
[----:B------:R-:W0:Y:S01]  /*84a30*/  @!P0 LDC.64 R20, c[0x0][0x5c0] ;  /* 0x00017000ff148b82 */ /* 0x000e220000000a00 */
[----:B------:R-:W-:Y:S02]  /*84a40*/  FMUL R17, R194, UR8 ;  /* 0x00000008c2117c20 */ /* 0x000fe40008400000 */
[----:B------:R-:W2:Y:S03]  /*84a50*/  LDL.LU R194, [R1+0xf94] ;  /* 0x000f940001c27983 */ /* 0x000ea60000300800 */
[----:B------:R-:W-:Y:S02]  /*84a60*/  F2FP.SATFINITE.E4M3.F32.PACK_AB_MERGE_C R17, RZ, R17, RZ ;  /* 0x00000011ff11723e */ /* 0x000fe400048070ff */
[----:B0-----:R-:W-:-:S05]  /*84a70*/  @!P0 IADD3 R20, P3, R16, R20, RZ ;  /* 0x0000001410148210 */ /* 0x001fca0007f7e0ff */
[----:B------:R-:W-:-:S05]  /*84a80*/  @!P0 IMAD.X R21, R29, 0x1, R21, P3 ;  /* 0x000000011d158824 */ /* 0x000fca00018e0615 */
[----:B------:R0:W-:Y:S01]  /*84a90*/  @!P0 STG.E.U8 desc[UR26][R20.64+0x178], R17 ;  /* 0x0001781114008986 */ /* 0x0001e2000c10111a */
[----:B------:R-:W-:-:S13]  /*84aa0*/  ISETP.LT.OR P0, PT, R27, 0x17a, !P5 ;  /* 0x0000017a1b00780c */ /* 0x000fda0006f01670 */
[----:B0-----:R-:W0:Y:S01]  /*84ab0*/  @!P0 LDC.64 R20, c[0x0][0x5c0] ;  /* 0x00017000ff148b82 */ /* 0x001e220000000a00 */
[----:B---3--:R-:W-:Y:S02]  /*84ac0*/  FMUL R17, R12, UR8 ;  /* 0x000000080c117c20 */ /* 0x008fe40008400000 */
[----:B------:R-:W3:Y:S03]  /*84ad0*/  LDL.LU R12, [R1+0xf98] ;  /* 0x000f9800010c7983 */ /* 0x000ee60000300800 */
[----:B------:R-:W-:Y:S02]  /*84ae0*/  F2FP.SATFINITE.E4M3.F32.PACK_AB_MERGE_C R17, RZ, R17, RZ ;  /* 0x00000011ff11723e */ /* 0x000fe400048070ff */
[----:B------:R-:W-:Y:S02]  /*84af0*/  LOP3.LUT P2, RZ, R14, 0x1000, RZ, 0xc0, !PT ;  /* 0x000010000eff7812 */ /* 0x000fe4000784c0ff */
[----:B0-----:R-:W-:-:S05]  /*84b00*/  @!P0 IADD3 R20, P3, R16, R20, RZ ;  /* 0x0000001410148210 */ /* 0x001fca0007f7e0ff */
[----:B------:R-:W-:-:S05]  /*84b10*/  @!P0 IMAD.X R21, R29, 0x1, R21, P3 ;  /* 0x000000011d158824 */ /* 0x000fca00018e0615 */
[----:B------:R4:W-:Y:S02]  /*84b20*/  @!P0 STG.E.U8 desc[UR26][R20.64+0x179], R17 ;  /* 0x0001791114008986 */ /* 0x0009e4000c10111a */
[----:B----4-:R-:W-:Y:S02]  /*84b30*/  FMUL R17, R25, UR8 ;  /* 0x0000000819117c20 */ /* 0x010fe40008400000 */
[----:B------:R-:W4:Y:S03]  /*84b40*/  LDL.LU R25, [R1+0xf9c] ;  /* 0x000f9c0001197983 */ /* 0x000f260000300800 */
[----:B------:R-:W-:Y:S01]  /*84b50*/  F2FP.SATFINITE.E4M3.F32.PACK_AB_MERGE_C R17, RZ, R17, RZ ;  /* 0x00000011ff11723e */ /* 0x000fe200048070ff */
[----:B------:R-:W4:Y:S04]  /*84b60*/  LDL.LU.64 R174, [R1+0xd8] ;  /* 0x0000d80001ae7983 */ /* 0x000f280000300a00 */
[----:B--2---:R0:W-:Y:S02]  /*84b70*/  @!P2 STG.E.U8 desc[UR26][R192.64+0x178], R17 ;  /* 0x00017811c000a986 */ /* 0x0041e4000c10111a */
[----:B0-----:R-:W-:-:S02]  /*84b80*/  FMUL R17, R28, UR8 ;  /* 0x000000081c117c20 */ /* 0x001fc40008400000 */
[----:B------:R-:W2:Y:S01]  /*84b90*/  LDL.LU R28, [R1+0xfa0] ;  /* 0x000fa000011c7983 */ /* 0x000ea20000300800 */
[----:B------:R-:W-:-:S03]  /*84ba0*/  ISETP.LT.OR P4, PT, R27, 0x102, !P1 ;  /* 0x000001021b00780c */ /* 0x000fc60004f81670 */
[----:B------:R-:W2:Y:S01]  /*84bb0*/  LDL.LU.64 R176, [R1+0x38] ;  /* 0x0000380001b07983 */ /* 0x000ea20000300a00 */
[----:B------:R-:W-:Y:S02]  /*84bc0*/  LOP3.LUT P6, RZ, R0, 0x4000000, RZ, 0xc0, !PT ;  /* 0x0400000000ff7812 */ /* 0x000fe400078cc0ff */
[----:B------:R-:W-:Y:S01]  /*84bd0*/  F2FP.SATFINITE.E4M3.F32.PACK_AB_MERGE_C R17, RZ, R17, RZ ;  /* 0x00000011ff11723e */ /* 0x000fe200048070ff */
[----:B------:R-:W2:Y:S06]  /*84be0*/  LDL.LU R189, [R1+0xfa4] ;  /* 0x000fa40001bd7983 */ /* 0x000eac0000300800 */
        /* <DEDUP_REMOVED lines=12> */
[----:B------:R-:W0:Y:S01]  /*84cb0*/  @!P0 LDC.64 R20, c[0x0][0x5c0] ;  /* 0x00017000ff148b82 */ /* 0x000e220000000a00 */
[----:B------:R1:W-:Y:S02]  /*84cc0*/  @!P6 STG.E.U8 desc[UR26][R190.64+0x179], R17 ;  /* 0x00017911be00e986 */ /* 0x0003e4000c10111a */
[----:B-1----:R-:W-:-:S05]  /*84cd0*/  FMUL R17, R194, UR8 ;  /* 0x00000008c2117c20 */ /* 0x002fca0008400000 */
        /* <DEDUP_REMOVED lines=17> */
[----:B------:R2:W-:Y:S02]  /*84df0*/  @!P2 STG.E.U8 desc[UR26][R174.64+0x180], R17 ;  /* 0x00018011ae00a986 */ /* 0x0005e4000c10111a */
[----:B--2---:R-:W-:-:S02]  /*84e00*/  FMUL R17, R28, UR8 ;  /* 0x000000081c117c20 */ /* 0x004fc40008400000 */
[----:B------:R-:W2:Y:S01]  /*84e10*/  LDL.LU R28, [R1+0xfb0] ;  /* 0x000fb000011c7983 */ /* 0x000ea20000300800 */
[----:B------:R-:W-:Y:S02]  /*84e20*/  ISETP.LT.OR P4, PT, R27, 0x112, !P1 ;  /* 0x000001121b00780c */ /* 0x000fe40004f81670 */
[----:B------:R-:W-:Y:S01]  /*84e30*/  LOP3.LUT P6, RZ, R14, 0x2000, RZ, 0xc0, !PT ;  /* 0x000020000eff7812 */ /* 0x000fe200078cc0ff */
[----:B------:R-:W2:Y:S01]  /*84e40*/  LDL.LU.64 R124, [R1+0x30] ;  /* 0x00003000017c7983 */ /* 0x000ea20000300a00 */
[----:B------:R-:W-:-:S03]  /*84e50*/  F2FP.SATFINITE.E4M3.F32.PACK_AB_MERGE_C R17, RZ, R17, RZ ;  /* 0x00000011ff11723e */ /* 0x000fc600048070ff */
        /* <DEDUP_REMOVED lines=9> */
[----:B------:R-:W-:Y:S01]  /*84ef0*/  ISETP.LT.OR P4, PT, R27, 0x121, !P1 ;  /* 0x000001211b00780c */ /* 0x000fe20004f81670 */
[----:B------:R0:W-:-:S12]  /*84f00*/  @!P6 STG.E.U8 desc[UR26][R176.64+0x181], R17 ;  /* 0x00018111b000e986 */ /* 0x0001d8000c10111a */
        /* <DEDUP_REMOVED lines=27> */
[----:B------:R-:W2:Y:S10]  /*850c0*/  LDL.LU R119, [R1+0xfc4] ;  /* 0x000fc40001777983 */ /* 0x000eb40000300800 */
        /* <DEDUP_REMOVED lines=8> */
[----:B------:R-:W-:Y:S02]  /*85150*/  ISETP.LT.OR P4, PT, R27, 0x131, !P1 ;  /* 0x000001311b00780c */ /* 0x000fe40004f81670 */
[----:B------:R-:W-:-:S05]  /*85160*/  F2FP.SATFINITE.E4M3.F32.PACK_AB_MERGE_C R17, RZ, R17, RZ ;  /* 0x00000011ff11723e */ /* 0x000fca00048070ff */
[----:B------:R0:W-:Y:S06]  /*85170*/  @!P6 STG.E.U8 desc[UR26][R124.64+0x189], R17 ;  /* 0x000189117c00e986 */ /* 0x0001ec000c10111a */
        /* <DEDUP_REMOVED lines=22> */
[----:B--2---:R-:W-:Y:S02]  /*852e0*/  FMUL R17, R28, UR8 ;  /* 0x000000081c117c20 */ /* 0x004fe40008400000 */
        /* <DEDUP_REMOVED lines=90> */
[----:B------:R-:W-:-:S11]  /*85890*/  LOP3.LUT P6, RZ, R14, 0x8000000, RZ, 0xc0, !PT ;  /* 0x080000000eff7812 */ /* 0x000fd600078cc0ff */
[----:B------:R-:W0:Y:S01]  /*858a0*/  @!P0 LDC.64 R20, c[0x0][0x5c0] ;  /* 0x00017000ff148b82 */ /* 0x000e220000000a00 */
[----:B------:R-:W-:-:S05]  /*858b0*/  F2FP.SATFINITE.E4M3.F32.PACK_AB_MERGE_C R17, RZ, R17, RZ ;  /* 0x00000011ff11723e */ /* 0x000fca00048070ff */
[----:B------:R1:W-:Y:S02]  /*858c0*/  @!P6 STG.E.U8 desc[UR26][R128.64+0x1a1], R17 ;  /* 0x0001a1118000e986 */ /* 0x0003e4000c10111a */
[----:B-1----:R-:W-:Y:S02]  /*858d0*/  FMUL R17, R117, UR8 ;  /* 0x0000000875117c20 */ /* 0x002fe40008400000 */
[----:B------:R-:W2:Y:S01]  /*858e0*/  LDL.LU R117, [R1+0xff4] ;  /* 0x000ff40001757983 */ /* 0x000ea20000300800 */
[----:B0-----:R-:W-:Y:S02]  /*858f0*/  @!P0 IADD3 R20, P3, R16, R20, RZ ;  /* 0x0000001410148210 */ /* 0x001fe40007f7e0ff */
[----:B------:R-:W-:-:S03]  /*85900*/  F2FP.SATFINITE.E4M3.F32.PACK_AB_MERGE_C R17, RZ, R17, RZ ;  /* 0x00000011ff11723e */ /* 0x000fc600048070ff */
        /* <DEDUP_REMOVED lines=157> */
[----:B---3--:R-:W-:Y:S01]  /*862e0*/  FMUL R17, R12, UR8 ;  /* 0x000000080c117c20 */ /* 0x008fe20008400000 */
[----:B------:R-:W-:-:S04]  /*862f0*/  LOP3.LUT P2, RZ, R18, 0x20000, RZ, 0xc0, !PT ;  /* 0x0002000012ff7812 */ /* 0x000fc8000784c0ff */
[----:B------:R-:W-:Y:S02]  /*86300*/  F2FP.SATFINITE.E4M3.F32.PACK_AB_MERGE_C R17, RZ, R17, RZ ;  /* 0x00000011ff11723e */ /* 0x000fe400048070ff */
[----:B0-----:R-:W-:-:S05]  /*86310*/  @!P0 IADD3 R20, P3, R16, R20, RZ ;  /* 0x0000001410148210 */ /* 0x001fca0007f7e0ff */
[----:B------:R-:W-:-:S05]  /*86320*/  @!P0 IMAD.X R21, R29, 0x1, R21, P3 ;  /* 0x000000011d158824 */ /* 0x000fca00018e0615 */
[----:B------:R4:W-:Y:S02]  /*86330*/  @!P0 STG.E.U8 desc[UR26][R20.64+0x1c9], R17 ;  /* 0x0001c91114008986 */ /* 0x0009e4000c10111a */
[----:B----4-:R-:W-:Y:S02]  /*86340*/  FMUL R17, R25, UR8 ;  /* 0x0000000819117c20 */ /* 0x010fe40008400000 */
[----:B------:R-:W3:Y:S03]  /*86350*/  LDL.LU R25, [R1+0x103c] ;  /* 0x00103c0001197983 */ /* 0x000ee60000300800 */
[----:B------:R-:W-:Y:S01]  /*86360*/  F2FP.SATFINITE.E4M3.F32.PACK_AB_MERGE_C R17, RZ, R17, RZ ;  /* 0x00000011ff11723e */ /* 0x000fe200048070ff */
[----:B------:R-:W4:Y:S04]  /*86370*/  LDL.LU.64 R22, [R1+0x10] ;  /* 0x0000100001167983 */ /* 0x000f280000300a00 */
[----:B------:R2:W-:Y:S02]  /*86380*/  @!P2 STG.E.U8 desc[UR26][R224.64+0x1c8], R17 ;  /* 0x0001c811e000a986 */ /* 0x0005e4000c10111a */
[----:B--2---:R-:W-:-:S02]  /*86390*/  FMUL R17, R28, UR8 ;  /* 0x000000081c117c20 */ /* 0x004fc40008400000 */
        /* <DEDUP_REMOVED lines=17> */
[----:B------:R1:W-:Y:S02]  /*864b0*/  @!P6 STG.E.U8 desc[UR26][R212.64+0x1c9], R17 ;  /* 0x0001c911d400e986 */ /* 0x0003e4000c10111a */
[----:B-1----:R-:W-:Y:S02]  /*864c0*/  FMUL R17, R116, UR8 ;  /* 0x0000000874117c20 */ /* 0x002fe40008400000 */
[----:B------:R-:W2:Y:S03]  /*864d0*/  LDL.LU R116, [R1+0x1044] ;  /* 0x0010440001747983 */ /* 0x000ea60000300800 */
[----:B------:R-:W-:Y:S02]  /*864e0*/  F2FP.SATFINITE.E4M3.F32.PACK_AB_MERGE_C R17, RZ, R17, RZ ;  /* 0x00000011ff11723e */ /* 0x000fe400048070ff */
[----:B0-----:R-:W-:-:S05]  /*864f0*/  @!P0 IADD3 R20, P3, R16, R20, RZ ;  /* 0x0000001410148210 */ /* 0x001fca0007f7e0ff */
[----:B------:R-:W-:-:S05]  /*86500*/  @!P0 IMAD.X R21, R29, 0x1, R21, P3 ;  /* 0x000000011d158824 */ /* 0x000fca00018e0615 */
[----:B------:R0:W-:Y:S01]  /*86510*/  @!P0 STG.E.U8 desc[UR26][R20.64+0x1d0], R17 ;  /* 0x0001d01114008986 */ /* 0x0001e2000c10111a */
[----:B------:R-:W-:-:S13]  /*86520*/  ISETP.LT.OR P0, PT, R27, 0x1d2, !P5 ;  /* 0x000001d21b00780c */ /* 0x000fda0006f01670 */
[----:B0-----:R-:W0:Y:S01]  /*86530*/  @!P0 LDC.64 R20, c[0x0][0x5c0] ;  /* 0x00017000ff148b82 */ /* 0x001e220000000a00 */
[----:B------:R-:W-:Y:S02]  /*86540*/  FMUL R17, R117, UR8 ;  /* 0x0000000875117c20 */ /* 0x000fe40008400000 */
[----:B------:R-:W2:Y:S03]  /*86550*/  LDL.LU R117, [R1+0x1048] ;  /* 0x0010480001757983 */ /* 0x000ea60000300800 */
[----:B------:R-:W-:Y:S02]  /*86560*/  F2FP.SATFINITE.E4M3.F32.PACK_AB_MERGE_C R17, RZ, R17, RZ ;  /* 0x00000011ff11723e */ /* 0x000fe400048070ff */
[----:B------:R-:W-:Y:S02]  /*86570*/  LOP3.LUT P2, RZ, R18, 0x200000, RZ, 0xc0, !PT ;  /* 0x0020000012ff7812 */ /* 0x000fe4000784c0ff */
[----:B0-----:R-:W-:-:S05]  /*86580*/  @!P0 IADD3 R20, P3, R16, R20, RZ ;  /* 0x0000001410148210 */ /* 0x001fca0007f7e0ff */
[----:B------:R-:W-:-:S05]  /*86590*/  @!P0 IMAD.X R21, R29, 0x1, R21, P3 ;  /* 0x000000011d158824 */ /* 0x000fca00018e0615 */
[----:B------:R3:W-:Y:S02]  /*865a0*/  @!P0 STG.E.U8 desc[UR26][R20.64+0x1d1], R17 ;  /* 0x0001d11114008986 */ /* 0x0007e4000c10111a */
[----:B---3--:R-:W-:Y:S02]  /*865b0*/  FMUL R17, R25, UR8 ;  /* 0x0000000819117c20 */ /* 0x008fe40008400000 */
[----:B------:R-:W3:Y:S03]  /*865c0*/  LDL.LU R25, [R1+0x104c] ;  /* 0x00104c0001197983 */ /* 0x000ee60000300800 */
[----:B------:R-:W-:-:S05]  /*865d0*/  F2FP.SATFINITE.E4M3.F32.PACK_AB_MERGE_C R17, RZ, R17, RZ ;  /* 0x00000011ff11723e */ /* 0x000fca00048070ff */
[----:B----4-:R0:W-:Y:S04]  /*865e0*/  @!P2 STG.E.U8 desc[UR26][R22.64+0x1d0], R17 ;  /* 0x0001d0111600a986 */ /* 0x0101e8000c10111a */
[----:B0-----:R-:W4:Y:S01]  /*865f0*/  LDL.LU.64 R22, [R1] ;  /* 0x0000000001167983 */ /* 0x001f220000300a00 */
[----:B--2---:R-:W-:-:S03]  /*86600*/  FMUL R17, R28, UR8 ;  /* 0x000000081c117c20 */ /* 0x004fc60008400000 */
        /* <DEDUP_REMOVED lines=37> */
[----:B0-----:R-:W4:Y:S01]  /*86860*/  LDL.LU.64 R22, [R1+0x48] ;  /* 0x0000480001167983 */ /* 0x001f220000300a00 */
        /* <DEDUP_REMOVED lines=34> */
[----:B---3--:R-:W-:-:S05]  /*86a90*/  FMUL R17, R25, UR8 ;  /* 0x0000000819117c20 */ /* 0x008fca0008400000 */
[----:B------:R-:W-:-:S05]  /*86aa0*/  F2FP.SATFINITE.E4M3.F32.PACK_AB_MERGE_C R17, RZ, R17, RZ ;  /* 0x00000011ff11723e */ /* 0x000fca00048070ff */
[----:B----4-:R2:W-:Y:S02]  /*86ab0*/  @!P2 STG.E.U8 desc[UR26][R22.64+0x1e0], R17 ;  /* 0x0001e0111600a986 */ /* 0x0105e4000c10111a */
[----:B--2---:R-:W-:Y:S02]  /*86ac0*/  FMUL R17, R28, UR8 ;  /* 0x000000081c117c20 */ /* 0x004fe40008400000 */
[----:B------:R-:W2:Y:S04]  /*86ad0*/  LDL.LU R28, [R1+0x106c] ;  /* 0x00106c00011c7983 */ /* 0x000ea80000300800 */
[----:B------:R-:W3:Y:S04]  /*86ae0*/  LDL.LU.64 R222, [R1+0x28] ;  /* 0x0000280001de7983 */ /* 0x000ee80000300a00 */
[----:B------:R-:W4:Y:S04]  /*86af0*/  LDL.LU R25, [R1+0x1070] ;  /* 0x0010700001197983 */ /* 0x000f280000300800 */
[----:B------:R-:W4:Y:S04]  /*86b00*/  LDL.LU R23, [R1+0x1074] ;  /* 0x0010740001177983 */ /* 0x000f280000300800 */
[----:B------:R-:W4:Y:S01]  /*86b10*/  LDL.LU R22, [R1+0x1078] ;  /* 0x0010780001167983 */ /* 0x000f220000300800 */
[----:B------:R-:W-:-:S13]  /*86b20*/  ISETP.LT.OR P4, PT, R27, 0x1d2, !P1 ;  /* 0x000001d21b00780c */ /* 0x000fda0004f81670 */
[----:B------:R-:W-:-:S04]  /*86b30*/  @!P4 IADD3 R140, P0, P3, R3, R16, R7 ;  /* 0x00000010038cc210 */ /* 0x000fc80007b1e007 */
[----:B------:R-:W-:Y:S02]  /*86b40*/  @!P4 IADD3.X R139, R2, R29, R6, P0, P3 ;  /* 0x0000001d028bc210 */ /* 0x000fe400007e6406 */
[C---:B------:R-:W-:Y:S02]  /*86b50*/  ISETP.LT.OR P4, PT, R27.reuse, 0x1d9, !P1 ;  /* 0x000001d91b00780c */ /* 0x040fe40004f81670 */
[----:B------:R-:W-:-:S11]  /*86b60*/  ISETP.LT.OR P2, PT, R27, 0x1da, !P1 ;  /* 0x000001da1b00780c */ /* 0x000fd60004f41670 */
[----:B------:R-:W-:-:S04]  /*86b70*/  @!P4 IADD3 R138, P0, P3, R3, R16, R7 ;  /* 0x00000010038ac210 */ /* 0x000fc80007b1e007 */
[----:B------:R-:W-:Y:S02]  /*86b80*/  @!P4 IADD3.X R135, R2, R29, R6, P0, P3 ;  /* 0x0000001d0287c210 */ /* 0x000fe400007e6406 */
[----:B------:R-:W-:Y:S02]  /*86b90*/  ISETP.LT.OR P4, PT, R27, 0x1e1, !P1 ;  /* 0x000001e11b00780c */ /* 0x000fe40004f81670 */
[----:B------:R-:W-:-:S04]  /*86ba0*/  @!P2 IADD3 R134, P0, P3, R3, R16, R7 ;  /* 0x000000100386a210 */ /* 0x000fc80007b1e007 */
[----:B------:R-:W-:-:S07]  /*86bb0*/  @!P2 IADD3.X R133, R2, R29, R6, P0, P3 ;  /* 0x0000001d0285a210 */ /* 0x000fce00007e6406 */
[----:B------:R-:W-:-:S04]  /*86bc0*/  @!P4 IADD3 R132, P0, P3, R3, R16, R7 ;  /* 0x000000100384c210 */ /* 0x000fc80007b1e007 */
[----:B------:R-:W-:Y:S02]  /*86bd0*/  @!P4 IADD3.X R129, R2, R29, R6, P0, P3 ;  /* 0x0000001d0281c210 */ /* 0x000fe400007e6406 */
[----:B------:R-:W-:Y:S02]  /*86be0*/  ISETP.LT.OR P0, PT, R27, 0x1e9, !P5 ;  /* 0x000001e91b00780c */ /* 0x000fe40006f01670 */
[----:B------:R-:W-:-:S11]  /*86bf0*/  LOP3.LUT P6, RZ, R18, 0x4000000, RZ, 0xc0, !PT ;  /* 0x0400000012ff7812 */ /* 0x000fd600078cc0ff */
        /* <DEDUP_REMOVED lines=10> */
[----:B------:R-:W-:Y:S01]  /*86ca0*/  ISETP.LT.OR P4, PT, R27, 0x1e2, !P1 ;  /* 0x000001e21b00780c */ /* 0x000fe20004f81670 */
[----:B------:R-:W-:-:S05]  /*86cb0*/  FMUL R17, R117, UR8 ;  /* 0x0000000875117c20 */ /* 0x000fca0008400000 */
[----:B------:R-:W-:Y:S02]  /*86cc0*/  F2FP.SATFINITE.E4M3.F32.PACK_AB_MERGE_C R17, RZ, R17, RZ ;  /* 0x00000011ff11723e */ /* 0x000fe400048070ff */
[----:B------:R-:W-:Y:S02]  /*86cd0*/  ISETP.LT.OR P5, PT, R27, 0x1e9, !P1 ;  /* 0x000001e91b00780c */ /* 0x000fe40004fa1670 */
[----:B0-----:R-:W-:-:S05]  /*86ce0*/  @!P0 IADD3 R20, P3, R16, R20, RZ ;  /* 0x0000001410148210 */ /* 0x001fca0007f7e0ff */
[----:B------:R-:W-:-:S05]  /*86cf0*/  @!P0 IMAD.X R21, R29, 0x1, R21, P3 ;  /* 0x000000011d158824 */ /* 0x000fca00018e0615 */
[----:B------:R2:W-:Y:S01]  /*86d00*/  @!P0 STG.E.U8 desc[UR26][R20.64+0x1e9], R17 ;  /* 0x0001e91114008986 */ /* 0x0005e2000c10111a */
[----:B------:R-:W-:-:S04]  /*86d10*/  @!P4 IADD3 R128, P0, P3, R3, R16, R7 ;  /* 0x000000100380c210 */ /* 0x000fc80007b1e007 */
[CCC-:B------:R-:W-:Y:S02]  /*86d20*/  @!P4 IADD3.X R127, R2.reuse, R29.reuse, R6.reuse, P0, P3 ;  /* 0x0000001d027fc210 */ /* 0x1c0fe400007e6406 */
[----:B------:R-:W-:Y:S02]  /*86d30*/  ISETP.LT.OR P4, PT, R27, 0x1ea, !P1 ;  /* 0x000001ea1b00780c */ /* 0x000fe40004f81670 */
[----:B------:R-:W-:Y:S02]  /*86d40*/  @!P5 IADD3 R126, P0, P3, R3, R16, R7 ;  /* 0x00000010037ed210 */ /* 0x000fe40007b1e007 */
[C---:B------:R-:W-:Y:S02]  /*86d50*/  LOP3.LUT P2, RZ, R15.reuse, 0x1, RZ, 0xc0, !PT ;  /* 0x000000010fff7812 */ /* 0x040fe4000784c0ff */
[----:B------:R-:W-:Y:S02]  /*86d60*/  @!P5 IADD3.X R117, R2, R29, R6, P0, P3 ;  /* 0x0000001d0275d210 */ /* 0x000fe400007e6406 */
[----:B------:R-:W-:-:S05]  /*86d70*/  LOP3.LUT R15, R15, 0xfffffff7, RZ, 0xc0, !PT ;  /* 0xfffffff70f0f7812 */ /* 0x000fca00078ec0ff */
[----:B------:R-:W-:Y:S02]  /*86d80*/  @!P4 IADD3 R116, P0, P3, R3, R16, R7 ;  /* 0x000000100374c210 */ /* 0x000fe40007b1e007 */
[----:B------:R-:W-:-:S04]  /*86d90*/  @P5 LOP3.LUT R15, R15, 0x8, RZ, 0xfc, !PT ;  /* 0x000000080f0f5812 */ /* 0x000fc800078efcff */
[----:B------:R-:W-:-:S04]  /*86da0*/  LOP3.LUT R15, R15, 0xffffffef, RZ, 0xc0, !PT ;  /* 0xffffffef0f0f7812 */ /* 0x000fc800078ec0ff */
[----:B------:R-:W-:Y:S02]  /*86db0*/  @P4 LOP3.LUT R15, R15, 0x10, RZ, 0xfc, !PT ;  /* 0x000000100f0f4812 */ /* 0x000fe400078efcff */
[----:B------:R-:W-:Y:S01]  /*86dc0*/  LOP3.LUT P6, RZ, R18, 0x80000000, RZ, 0xc0, !PT ;  /* 0x8000000012ff7812 */ /* 0x000fe200078cc0ff */
[----:B--2---:R-:W-:Y:S01]  /*86dd0*/  FMUL R17, R28, UR8 ;  /* 0x000000081c117c20 */ /* 0x004fe20008400000 */
[----:B------:R-:W-:Y:S02]  /*86de0*/  @!P4 IADD3.X R28, R2, R29, R6, P0, P3 ;  /* 0x0000001d021cc210 */ /* 0x000fe400007e6406 */
[----:B------:R-:W-:Y:S02]  /*86df0*/  ISETP.LT.OR P0, PT, R27, 0x1f1, !P1 ;  /* 0x000001f11b00780c */ /* 0x000fe40004f01670 */
[----:B------:R-:W-:-:S05]  /*86e00*/  F2FP.SATFINITE.E4M3.F32.PACK_AB_MERGE_C R17, RZ, R17, RZ ;  /* 0x00000011ff11723e */ /* 0x000fca00048070ff */
[----:B---3--:R4:W-:Y:S01]  /*86e10*/  @!P2 STG.E.U8 desc[UR26][R222.64+0x1e8], R17 ;  /* 0x0001e811de00a986 */ /* 0x0089e2000c10111a */
[C---:B------:R-:W-:Y:S02]  /*86e20*/  LOP3.LUT P2, RZ, R15.reuse, 0x2, RZ, 0xc0, !PT ;  /* 0x000000020fff7812 */ /* 0x040fe4000784c0ff */
[----:B------:R-:W-:-:S04]  /*86e30*/  LOP3.LUT R15, R15, 0xffffffbf, RZ, 0xc0, !PT ;  /* 0xffffffbf0f0f7812 */ /* 0x000fc800078ec0ff */
[----:B------:R-:W-:Y:S01]  /*86e40*/  @P0 LOP3.LUT R15, R15, 0x40, RZ, 0xfc, !PT ;  /* 0x000000400f0f0812 */ /* 0x000fe200078efcff */
[----:B----4-:R-:W-:Y:S01]  /*86e50*/  FMUL R17, R25, UR8 ;  /* 0x0000000819117c20 */ /* 0x010fe20008400000 */
[----:B------:R-:W-:Y:S01]  /*86e60*/  @!P0 IADD3 R25, P4, P3, R3, R16, R7 ;  /* 0x0000001003198210 */ /* 0x000fe20007b9e007 */
[----:B------:R-:W2:Y:S03]  /*86e70*/  LDL.LU R222, [R1+0x107c] ;  /* 0x00107c0001de7983 */ /* 0x000ea60000300800 */
[----:B------:R-:W-:Y:S01]  /*86e80*/  @!P0 IADD3.X R24, R2, R29, R6, P4, P3 ;  /* 0x0000001d02188210 */ /* 0x000fe200027e6406 */
[----:B------:R-:W3:Y:S01]  /*86e90*/  LDL.LU R223, [R1+0x1080] ;  /* 0x0010800001df7983 */ /* 0x000ee20000300800 */
[----:B------:R-:W-:Y:S02]  /*86ea0*/  ISETP.GE.AND P0, PT, R26, 0x1, PT ;  /* 0x000000011a00780c */ /* 0x000fe40003f06270 */
[----:B------:R-:W-:Y:S01]  /*86eb0*/  F2FP.SATFINITE.E4M3.F32.PACK_AB_MERGE_C R17, RZ, R17, RZ ;  /* 0x00000011ff11723e */ /* 0x000fe200048070ff */
[----:B------:R-:W4:Y:S01]  /*86ec0*/  LDL.LU R151, [R1+0x1084] ;  /* 0x0010840001977983 */ /* 0x000f220000300800 */
        /* <DEDUP_REMOVED lines=10> */
[----:B------:R-:W-:-:S05]  /*86f70*/  FMUL R17, R22, UR8 ;  /* 0x0000000816117c20 */ /* 0x000fca0008400000 */
[----:B------:R-:W-:Y:S02]  /*86f80*/  F2FP.SATFINITE.E4M3.F32.PACK_AB_MERGE_C R17, RZ, R17, RZ ;  /* 0x00000011ff11723e */ /* 0x000fe400048070ff */
[----:B0-----:R-:W-:-:S05]  /*86f90*/  @!P3 IADD3 R20, P4, R16, R20, RZ ;  /* 0x000000141014b210 */ /* 0x001fca0007f9e0ff */
[----:B------:R-:W-:-:S05]  /*86fa0*/  @!P3 IMAD.X R21, R29, 0x1, R21, P4 ;  /* 0x000000011d15b824 */ /* 0x000fca00020e0615 */
[----:B------:R0:W-:Y:S04]  /*86fb0*/  @!P3 STG.E.U8 desc[UR26][R20.64+0x1f1], R17 ;  /* 0x0001f1111400b986 */ /* 0x0001e8000c10111a */
[----:B0-----:R-:W3:Y:S01]  /*86fc0*/  LDL.LU.64 R20, [R1+0x80] ;  /* 0x0000800001147983 */ /* 0x001ee20000300a00 */
[----:B------:R-:W-:Y:S02]  /*86fd0*/  LOP3.LUT R15, R15, 0xffffff7f, RZ, 0xc0, !PT ;  /* 0xffffff7f0f0f7812 */ /* 0x000fe400078ec0ff */
[----:B------:R-:W-:Y:S02]  /*86fe0*/  ISETP.LT.OR P3, PT, R27, 0x1f2, !P1 ;  /* 0x000001f21b00780c */ /* 0x000fe40004f61670 */
[----:B------:R-:W-:Y:S02]  /*86ff0*/  @P1 LOP3.LUT R15, R15, 0x80, RZ, 0xfc, !PT ;  /* 0x000000800f0f1812 */ /* 0x000fe400078efcff */
[----:B------:R-:W-:-:S02]  /*87000*/  ISETP.LT.OR P1, PT, R27, 0x1f9, !P0 ;  /* 0x000001f91b00780c */ /* 0x000fc40004721670 */
[----:B------:R-:W-:Y:S01]  /*87010*/  LOP3.LUT P6, RZ, R18, 0x20000000, RZ, 0xc0, !PT ;  /* 0x2000000012ff7812 */ /* 0x000fe200078cc0ff */
[----:B--2---:R-:W-:Y:S02]  /*87020*/  FMUL R17, R222, UR8 ;  /* 0x00000008de117c20 */ /* 0x004fe40008400000 */
[----:B------:R-:W2:Y:S03]  /*87030*/  LDL.LU R222, [R1+0x108c] ;  /* 0x00108c0001de7983 */ /* 0x000ea60000300800 */
[----:B------:R-:W-:Y:S01]  /*87040*/  F2FP.SATFINITE.E4M3.F32.PACK_AB_MERGE_C R17, RZ, R17, RZ ;  /* 0x00000011ff11723e */ /* 0x000fe200048070ff */
[----:B------:R-:W2:Y:S04]  /*87050*/  LDL.LU R26, [R1+0x1090] ;  /* 0x00109000011a7983 */ /* 0x000ea80000300800 */
[----:B------:R-:W2:Y:S04]  /*87060*/  LDL.LU R150, [R1+0x1094] ;  /* 0x0010940001967983 */ /* 0x000ea80000300800 */
[----:B---3--:R0:W-:Y:S02]  /*87070*/  @!P2 STG.E.U8 desc[UR26][R20.64+0x1f0], R17 ;  /* 0x0001f0111400a986 */ /* 0x0081e4000c10111a */
[----:B0-----:R-:W0:Y:S01]  /*87080*/  @!P1 LDC.64 R20, c[0x0][0x5c0] ;  /* 0x00017000ff149b82 */ /* 0x001e220000000a00 */
[----:B------:R-:W-:-:S02]  /*87090*/  FMUL R17, R223, UR8 ;  /* 0x00000008df117c20 */ /* 0x000fc40008400000 */
[----:B------:R-:W3:Y:S03]  /*870a0*/  LDL.LU R223, [R1+0x1098] ;  /* 0x0010980001df7983 */ /* 0x000ee60000300800 */
[----:B------:R-:W-:-:S05]  /*870b0*/  F2FP.SATFINITE.E4M3.F32.PACK_AB_MERGE_C R17, RZ, R17, RZ ;  /* 0x00000011ff11723e */ /* 0x000fca00048070ff */
[----:B------:R4:W-:Y:S02]  /*870c0*/  @!P6 STG.E.U8 desc[UR26][R156.64+0x1f1], R17 ;  /* 0x0001f1119c00e986 */ /* 0x0009e4000c10111a */
[----:B----4-:R-:W-:Y:S01]  /*870d0*/  FMUL R17, R151, UR8 ;  /* 0x0000000897117c20 */ /* 0x010fe20008400000 */
[----:B0-----:R-:W-:Y:S01]  /*870e0*/  @!P1 IADD3 R20, P6, R16, R20, RZ ;  /* 0x0000001410149210 */ /* 0x001fe20007fde0ff */
[----:B------:R-:W4:Y:S03]  /*870f0*/  LDL.LU.64 R156, [R1+0x20] ;  /* 0x00002000019c7983 */ /* 0x000f260000300a00 */
[----:B------:R-:W-:Y:S01]  /*87100*/  F2FP.SATFINITE.E4M3.F32.PACK_AB_MERGE_C R17, RZ, R17, RZ ;  /* 0x00000011ff11723e */ /* 0x000fe200048070ff */
[----:B------:R-:W-:Y:S01]  /*87110*/  @!P1 IMAD.X R21, R29, 0x1, R21, P6 ;  /* 0x000000011d159824 */ /* 0x000fe200030e0615 */
[----:B------:R-:W3:Y:S04]  /*87120*/  LDL.LU R151, [R1+0x109c] ;  /* 0x00109c0001977983 */ /* 0x000ee80000300800 */
[----:B------:R0:W-:Y:S04]  /*87130*/  @!P1 STG.E.U8 desc[UR26][R20.64+0x1f8], R17 ;  /* 0x0001f81114009986 */ /* 0x0001e8000c10111a */
[----:B0-----:R-:W2:Y:S01]  /*87140*/  LDL.LU R17, [R1+0x1088] ;  /* 0x0010880001117983 */ /* 0x001ea20000300800 */
[----:B------:R-:W-:-:S13]  /*87150*/  ISETP.LT.OR P0, PT, R27, 0x1fa, !P0 ;  /* 0x000001fa1b00780c */ /* 0x000fda0004701670 */
[----:B------:R-:W0:Y:S02]  /*87160*/  @!P0 LDC.64 R20, c[0x0][0x5c0] ;  /* 0x00017000ff148b82 */ /* 0x000e240000000a00 */
[----:B0-----:R-:W-:-:S05]  /*87170*/  @!P0 IADD3 R20, P1, R16, R20, RZ ;  /* 0x0000001410148210 */ /* 0x001fca0007f3e0ff */
[----:B------:R-:W-:Y:S02]  /*87180*/  @!P0 IMAD.X R21, R29, 0x1, R21, P1 ;  /* 0x000000011d158824 */ /* 0x000fe400008e0615 */
[----:B--2---:R-:W-:-:S05]  /*87190*/  FMUL R17, R17, UR8 ;  /* 0x0000000811117c20 */ /* 0x004fca0008400000 */
[----:B------:R-:W-:-:S05]  /*871a0*/  F2FP.SATFINITE.E4M3.F32.PACK_AB_MERGE_C R17, RZ, R17, RZ ;  /* 0x00000011ff11723e */ /* 0x000fca00048070ff */
[----:B------:R0:W-:Y:S04]  /*871b0*/  @!P0 STG.E.U8 desc[UR26][R20.64+0x1f9], R17 ;  /* 0x0001f91114008986 */ /* 0x0001e8000c10111a */
[----:B0-----:R-:W2:Y:S01]  /*871c0*/  LDL.LU.64 R20, [R1+0x58] ;  /* 0x0000580001147983 */ /* 0x001ea20000300a00 */
[----:B------:R-:W-:Y:S02]  /*871d0*/  @!P3 IADD3 R23, P4, P5, R3, R16, R7 ;  /* 0x000000100317b210 */ /* 0x000fe40007d9e007 */
[----:B------:R-:W-:Y:S02]  /*871e0*/  LOP3.LUT P2, RZ, R18, 0x2000000, RZ, 0xc0, !PT ;  /* 0x0200000012ff7812 */ /* 0x000fe4000784c0ff */
[----:B------:R-:W-:Y:S02]  /*871f0*/  LOP3.LUT R15, R15, 0xfffffeff, RZ, 0xc0, !PT ;  /* 0xfffffeff0f0f7812 */ /* 0x000fe400078ec0ff */
[----:B------:R-:W-:-:S02]  /*87200*/  @!P3 IADD3.X R22, R2, R29, R6, P4, P5 ;  /* 0x0000001d0216b210 */ /* 0x000fc400027ea406 */
[----:B------:R-:W-:Y:S01]  /*87210*/  LOP3.LUT P5, RZ, R18, 0x40000000, RZ, 0xc0, !PT ;  /* 0x4000000012ff7812 */ /* 0x000fe200078ac0ff */
[----:B------:R-:W-:Y:S01]  /*87220*/  FMUL R17, R222, UR8 ;  /* 0x00000008de117c20 */ /* 0x000fe20008400000 */
[----:B------:R-:W-:Y:S01]  /*87230*/  @P3 LOP3.LUT R15, R15, 0x100, RZ, 0xfc, !PT ;  /* 0x000001000f0f3812 */ /* 0x000fe200078efcff */
[----:B------:R-:W3:Y:S03]  /*87240*/  LDL.LU R222, [R1+0x10a0] ;  /* 0x0010a00001de7983 */ /* 0x000ee60000300800 */
[----:B------:R-:W-:Y:S02]  /*87250*/  LOP3.LUT R15, R15, 0xfdffffff, RZ, 0xc0, !PT ;  /* 0xfdffffff0f0f7812 */ /* 0x000fe400078ec0ff */
[----:B------:R-:W-:Y:S02]  /*87260*/  F2FP.SATFINITE.E4M3.F32.PACK_AB_MERGE_C R17, RZ, R17, RZ ;  /* 0x00000011ff11723e */ /* 0x000fe400048070ff */
[----:B------:R-:W-:-:S02]  /*87270*/  @P2 LOP3.LUT R15, R15, 0x2000000, RZ, 0xfc, !PT ;  /* 0x020000000f0f2812 */ /* 0x000fc400078efcff */
[C---:B------:R-:W-:Y:S02]  /*87280*/  LOP3.LUT P2, RZ, R18.reuse, 0x10000000, RZ, 0xc0, !PT ;  /* 0x1000000012ff7812 */ /* 0x040fe4000784c0ff */
[----:B------:R-:W-:Y:S02]  /*87290*/  LOP3.LUT P3, RZ, R18, 0x800000, RZ, 0xc0, !PT ;  /* 0x0080000012ff7812 */ /* 0x000fe4000786c0ff */
[----:B------:R-:W-:Y:S01]  /*872a0*/  LOP3.LUT P4, RZ, R10, 0x8000000, RZ, 0xc0, !PT ;  /* 0x080000000aff7812 */ /* 0x000fe2000788c0ff */
[----:B--2---:R0:W-:Y:S02]  /*872b0*/  @!P5 STG.E.U8 desc[UR26][R20.64+0x1f8], R17 ;  /* 0x0001f8111400d986 */ /* 0x0041e4000c10111a */
[----:B0-----:R-:W-:-:S10]  /*872c0*/  FMUL R17, R26, UR8 ;  /* 0x000000081a117c20 */ /* 0x001fd40008400000 */
[----:B------:R-:W0:Y:S01]  /*872d0*/  @!P4 LDC.64 R20, c[0x0][0x5c0] ;  /* 0x00017000ff14cb82 */ /* 0x000e220000000a00 */
[----:B------:R-:W2:Y:S01]  /*872e0*/  LDL.LU R26, [R1+0x10a8] ;  /* 0x0010a800011a7983 */ /* 0x000ea20000300800 */
[----:B------:R-:W-:-:S05]  /*872f0*/  F2FP.SATFINITE.E4M3.F32.PACK_AB_MERGE_C R17, RZ, R17, RZ ;  /* 0x00000011ff11723e */ /* 0x000fca00048070ff */
[----:B----4-:R1:W-:Y:S01]  /*87300*/  @!P2 STG.E.U8 desc[UR26][R156.64+0x1f9], R17 ;  /* 0x0001f9119c00a986 */ /* 0x0103e2000c10111a */
[----:B------:R-:W-:Y:S01]  /*87310*/  LOP3.LUT P2, RZ, R15, 0x2000000, RZ, 0xc0, !PT ;  /* 0x020000000fff7812 */ /* 0x000fe2000784c0ff */
[----:B-1----:R-:W-:-:S05]  /*87320*/  FMUL R17, R150, UR8 ;  /* 0x0000000896117c20 */ /* 0x002fca0008400000 */
[----:B------:R-:W-:-:S07]  /*87330*/  F2FP.SATFINITE.E4M3.F32.PACK_AB_MERGE_C R17, RZ, R17, RZ ;  /* 0x00000011ff11723e */ /* 0x000fce00048070ff */
[----:B------:R1:W-:Y:S04]  /*87340*/  @!P2 STG.E.U8 desc[UR26][R158.64+0x100], R17 ;  /* 0x000100119e00a986 */ /* 0x0003e8000c10111a */
[----:B-1----:R-:W4:Y:S01]  /*87350*/  LDL.LU R159, [R1+0x10a4] ;  /* 0x0010a400019f7983 */ /* 0x002f220000300800 */
[----:B---3--:R-:W-:-:S03]  /*87360*/  FMUL R17, R223, UR8 ;  /* 0x00000008df117c20 */ /* 0x008fc60008400000 */
[----:B------:R-:W3:Y:S02]  /*87370*/  LDL.LU R223, [R1+0x10ac] ;  /* 0x0010ac0001df7983 */ /* 0x000ee40000300800 */
[----:B------:R-:W-:-:S05]  /*87380*/  F2FP.SATFINITE.E4M3.F32.PACK_AB_MERGE_C R17, RZ, R17, RZ ;  /* 0x00000011ff11723e */ /* 0x000fca00048070ff */
[----:B------:R1:W-:Y:S02]  /*87390*/  @!P3 STG.E.U8 desc[UR26][R130.64+0x101], R17 ;  /* 0x000101118200b986 */ /* 0x0003e4000c10111a */
[----:B-1----:R-:W-:Y:S02]  /*873a0*/  FMUL R17, R151, UR8 ;  /* 0x0000000897117c20 */ /* 0x002fe40008400000 */
[----:B------:R-:W3:Y:S04]  /*873b0*/  LDL.LU R151, [R1+0x10b0] ;  /* 0x0010b00001977983 */ /* 0x000ee80000300800 */
[----:B------:R-:W3:Y:S01]  /*873c0*/  LDL.LU R150, [R1+0x10b4] ;  /* 0x0010b40001967983 */ /* 0x000ee20000300800 */
[----:B------:R-:W-:Y:S02]  /*873d0*/  LOP3.LUT P6, RZ, R10, 0x4000000, RZ, 0xc0, !PT ;  /* 0x040000000aff7812 */ /* 0x000fe400078cc0ff */
[----:B0-----:R-:W-:Y:S01]  /*873e0*/  @!P4 IADD3 R20, P3, R196, R20, RZ ;  /* 0x00000014c414c210 */ /* 0x001fe20007f7e0ff */
[----:B------:R-:W3:Y:S01]  /*873f0*/  LDL.LU.64 R156, [R1+0x78] ;  /* 0x00007800019c7983 */ /* 0x000ee20000300a00 */
[----:B------:R-:W-:-:S03]  /*87400*/  F2FP.SATFINITE.E4M3.F32.PACK_AB_MERGE_C R17, RZ, R17, RZ ;  /* 0x00000011ff11723e */ /* 0x000fc600048070ff */
[----:B------:R-:W-:-:S05]  /*87410*/  @!P4 IMAD.X R21, R198, 0x1, R21, P3 ;  /* 0x00000001c615c824 */ /* 0x000fca00018e0615 */
[----:B------:R0:W-:Y:S02]  /*87420*/  @!P4 STG.E.U8 desc[UR26][R20.64+0x100], R17 ;  /* 0x000100111400c986 */ /* 0x0001e4000c10111a */
[----:B0-----:R-:W0:Y:S01]  /*87430*/  @!P6 LDC.64 R20, c[0x0][0x5c0] ;  /* 0x00017000ff14eb82 */ /* 0x001e220000000a00 */
[----:B------:R-:W-:Y:S02]  /*87440*/  FMUL R17, R222, UR8 ;  /* 0x00000008de117c20 */ /* 0x000fe40008400000 */
[----:B------:R-:W3:Y:S03]  /*87450*/  LDL.LU R222, [R1+0x10b8] ;  /* 0x0010b80001de7983 */ /* 0x000ee60000300800 */
[----:B------:R-:W-:Y:S02]  /*87460*/  F2FP.SATFINITE.E4M3.F32.PACK_AB_MERGE_C R17, RZ, R17, RZ ;  /* 0x00000011ff11723e */ /* 0x000fe400048070ff */
[----:B------:R-:W-:-:S02]  /*87470*/  LOP3.LUT P1, RZ, R18, 0x400000, RZ, 0xc0, !PT ;  /* 0x0040000012ff7812 */ /* 0x000fc4000782c0ff */
[----:B0-----:R-:W-:-:S05]  /*87480*/  @!P6 IADD3 R20, P4, R197, R20, RZ ;  /* 0x00000014c514e210 */ /* 0x001fca0007f9e0ff */
[----:B------:R-:W-:-:S05]  /*87490*/  @!P6 IMAD.X R21, R199, 0x1, R21, P4 ;  /* 0x00000001c715e824 */ /* 0x000fca00020e0615 */
[----:B------:R0:W-:Y:S01]  /*874a0*/  @!P6 STG.E.U8 desc[UR26][R20.64+0x101], R17 ;  /* 0x000101111400e986 */ /* 0x0001e2000c10111a */
[----:B------:R-:W-:Y:S02]  /*874b0*/  LOP3.LUT P5, RZ, R18, 0x100000, RZ, 0xc0, !PT ;  /* 0x0010000012ff7812 */ /* 0x000fe400078ac0ff */
[----:B------:R-:W-:-:S13]  /*874c0*/  LOP3.LUT P0, RZ, R10, 0x2000000, RZ, 0xc0, !PT ;  /* 0x020000000aff7812 */ /* 0x000fda000780c0ff */
[----:B0-----:R-:W0:Y:S01]  /*874d0*/  @!P0 LDC.64 R20, c[0x0][0x5c0] ;  /* 0x00017000ff148b82 */ /* 0x001e220000000a00 */
[----:B------:R-:W-:Y:S01]  /*874e0*/  LOP3.LUT P2, RZ, R10, 0x1000000, RZ, 0xc0, !PT ;  /* 0x010000000aff7812 */ /* 0x000fe2000784c0ff */
[----:B----4-:R-:W-:-:S05]  /*874f0*/  FMUL R17, R159, UR8 ;  /* 0x000000089f117c20 */ /* 0x010fca0008400000 */
[----:B------:R-:W-:-:S05]  /*87500*/  F2FP.SATFINITE.E4M3.F32.PACK_AB_MERGE_C R17, RZ, R17, RZ ;  /* 0x00000011ff11723e */ /* 0x000fca00048070ff */
[----:B------:R2:W-:Y:S02]  /*87510*/  @!P1 STG.E.U8 desc[UR26][R154.64+0x108], R17 ;  /* 0x000108119a009986 */ /* 0x0005e4000c10111a */
[----:B--2---:R-:W-:Y:S02]  /*87520*/  FMUL R17, R26, UR8 ;  /* 0x000000081a117c20 */ /* 0x004fe40008400000 */
[----:B------:R-:W2:Y:S03]  /*87530*/  LDL.LU R26, [R1+0x10bc] ;  /* 0x0010bc00011a7983 */ /* 0x000ea60000300800 */
[----:B------:R-:W-:-:S05]  /*87540*/  F2FP.SATFINITE.E4M3.F32.PACK_AB_MERGE_C R17, RZ, R17, RZ ;  /* 0x00000011ff11723e */ /* 0x000fca00048070ff */
[----:B------:R3:W-:Y:S02]  /*87550*/  @!P5 STG.E.U8 desc[UR26][R148.64+0x109], R17 ;  /* 0x000109119400d986 */ /* 0x0007e4000c10111a */
[----:B---3--:R-:W-:Y:S02]  /*87560*/  FMUL R17, R223, UR8 ;  /* 0x00000008df117c20 */ /* 0x008fe40008400000 */
[----:B------:R-:W3:Y:S01]  /*87570*/  LDL.LU R223, [R1+0x10c0] ;  /* 0x0010c00001df7983 */ /* 0x000ee20000300800 */
[----:B0-----:R-:W-:Y:S02]  /*87580*/  @!P0 IADD3 R20, P1, R202, R20, RZ ;  /* 0x00000014ca148210 */ /* 0x001fe40007f3e0ff */
[----:B------:R-:W-:-:S03]  /*87590*/  F2FP.SATFINITE.E4M3.F32.PACK_AB_MERGE_C R17, RZ, R17, RZ ;  /* 0x00000011ff11723e */ /* 0x000fc600048070ff */
[----:B------:R-:W-:-:S05]  /*875a0*/  @!P0 IMAD.X R21, R204, 0x1, R21, P1 ;  /* 0x00000001cc158824 */ /* 0x000fca00008e0615 */
[----:B------:R0:W-:Y:S02]  /*875b0*/  @!P0 STG.E.U8 desc[UR26][R20.64+0x108], R17 ;  /* 0x0001081114008986 */ /* 0x0001e4000c10111a */
[----:B0-----:R-:W0:Y:S01]  /*875c0*/  @!P2 LDC.64 R20, c[0x0][0x5c0] ;  /* 0x00017000ff14ab82 */ /* 0x001e220000000a00 */
[----:B------:R-:W-:Y:S02]  /*875d0*/  FMUL R17, R151, UR8 ;  /* 0x0000000897117c20 */ /* 0x000fe40008400000 */
[----:B------:R-:W4:Y:S03]  /*875e0*/  LDL.LU R151, [R1+0x10c4] ;  /* 0x0010c40001977983 */ /* 0x000f260000300800 */
[----:B------:R-:W-:Y:S02]  /*875f0*/  F2FP.SATFINITE.E4M3.F32.PACK_AB_MERGE_C R17, RZ, R17, RZ ;  /* 0x00000011ff11723e */ /* 0x000fe400048070ff */
[----:B0-----:R-:W-:-:S05]  /*87600*/  @!P2 IADD3 R20, P0, R201, R20, RZ ;  /* 0x00000014c914a210 */ /* 0x001fca0007f1e0ff */
[----:B------:R-:W-:-:S05]  /*87610*/  @!P2 IMAD.X R21, R203, 0x1, R21, P0 ;  /* 0x00000001cb15a824 */ /* 0x000fca00000e0615 */
[----:B------:R0:W-:Y:S02]  /*87620*/  @!P2 STG.E.U8 desc[UR26][R20.64+0x109], R17 ;  /* 0x000109111400a986 */ /* 0x0001e4000c10111a */
[----:B0-----:R-:W-:Y:S02]  /*87630*/  FMUL R17, R150, UR8 ;  /* 0x0000000896117c20 */ /* 0x001fe40008400000 */
[----:B------:R-:W4:Y:S01]  /*87640*/  LDL.LU R150, [R1+0x10c8] ;  /* 0x0010c80001967983 */ /* 0x000f220000300800 */
[----:B------:R-:W-:Y:S02]  /*87650*/  LOP3.LUT P3, RZ, R18, 0x80000, RZ, 0xc0, !PT ;  /* 0x0008000012ff7812 */ /* 0x000fe4000786c0ff */
[----:B------:R-:W-:Y:S02]  /*87660*/  F2FP.SATFINITE.E4M3.F32.PACK_AB_MERGE_C R17, RZ, R17, RZ ;  /* 0x00000011ff11723e */ /* 0x000fe400048070ff */
[----:B------:R-:W-:-:S09]  /*87670*/  LOP3.LUT P6, RZ, R15, 0x1000000, RZ, 0xc0, !PT ;  /* 0x010000000fff7812 */ /* 0x000fd200078cc0ff */
[----:B------:R0:W-:Y:S04]  /*87680*/  @!P3 STG.E.U8 desc[UR26][R156.64+0x110], R17 ;  /* 0x000110119c00b986 */ /* 0x0001e8000c10111a */
[----:B------:R-:W1:Y:S01]  /*87690*/  @!P6 LDC.64 R20, c[0x0][0x5c0] ;  /* 0x00017000ff14eb82 */ /* 0x000e620000000a00 */
[----:B0-----:R-:W4:Y:S01]  /*876a0*/  LDL.LU.64 R156, [R1+0x8] ;  /* 0x00000800019c7983 */ /* 0x001f220000300a00 */
[----:B------:R-:W-:-:S03]  /*876b0*/  FMUL R17, R222, UR8 ;  /* 0x00000008de117c20 */ /* 0x000fc60008400000 */
[----:B------:R-:W4:Y:S01]  /*876c0*/  LDL.LU R222, [R1+0x10cc] ;  /* 0x0010cc0001de7983 */ /* 0x000f220000300800 */
[----:B------:R-:W-:Y:S02]  /*876d0*/  LOP3.LUT P4, RZ, R18, 0x8000, RZ, 0xc0, !PT ;  /* 0x0000800012ff7812 */ /* 0x000fe4000788c0ff */
[----:B------:R-:W-:Y:S02]  /*876e0*/  F2FP.SATFINITE.E4M3.F32.PACK_AB_MERGE_C R17, RZ, R17, RZ ;  /* 0x00000011ff11723e */ /* 0x000fe400048070ff */
[----:B-1----:R-:W-:-:S09]  /*876f0*/  @!P6 IADD3 R20, P3, R205, R20, RZ ;  /* 0x00000014cd14e210 */ /* 0x002fd20007f7e0ff */
[----:B------:R2:W-:Y:S01]  /*87700*/  @!P4 STG.E.U8 desc[UR26][R146.64+0x111], R17 ;  /* 0x000111119200c986 */ /* 0x0005e2000c10111a */
[----:B------:R-:W-:Y:S01]  /*87710*/  @!P6 IMAD.X R21, R206, 0x1, R21, P3 ;  /* 0x00000001ce15e824 */ /* 0x000fe200018e0615 */
[----:B------:R-:W-:Y:S01]  /*87720*/  LOP3.LUT P5, RZ, R10, 0x800000, RZ, 0xc0, !PT ;  /* 0x008000000aff7812 */ /* 0x000fe200078ac0ff */
[----:B--2---:R-:W-:-:S05]  /*87730*/  FMUL R17, R26, UR8 ;  /* 0x000000081a117c20 */ /* 0x004fca0008400000 */
[----:B------:R-:W-:-:S05]  /*87740*/  F2FP.SATFINITE.E4M3.F32.PACK_AB_MERGE_C R17, RZ, R17, RZ ;  /* 0x00000011ff11723e */ /* 0x000fca00048070ff */
[----:B------:R3:W-:Y:S02]  /*87750*/  @!P6 STG.E.U8 desc[UR26][R20.64+0x110], R17 ;  /* 0x000110111400e986 */ /* 0x0007e4000c10111a */
[----:B---3--:R-:W-:Y:S01]  /*87760*/  FMUL R17, R223, UR8 ;  /* 0x00000008df117c20 */ /* 0x008fe20008400000 */
[----:B------:R-:W0:Y:S01]  /*87770*/  @!P5 LDC.64 R20, c[0x0][0x5c0] ;  /* 0x00017000ff14db82 */ /* 0x000e220000000a00 */
[----:B------:R-:W2:Y:S03]  /*87780*/  LDL.LU R223, [R1+0x10d0] ;  /* 0x0010d00001df7983 */ /* 0x000ea60000300800 */
[----:B------:R-:W-:Y:S02]  /*87790*/  F2FP.SATFINITE.E4M3.F32.PACK_AB_MERGE_C R17, RZ, R17, RZ ;  /* 0x00000011ff11723e */ /* 0x000fe400048070ff */
[----:B------:R-:W-:Y:S02]  /*877a0*/  LOP3.LUT P1, RZ, R18, 0x4000, RZ, 0xc0, !PT ;  /* 0x0000400012ff7812 */ /* 0x000fe4000782c0ff */
        /* <DEDUP_REMOVED lines=8> */
[----:B0-----:R-:W-:-:S02]  /*87830*/  FMUL R17, R150, UR8 ;  /* 0x0000000896117c20 */ /* 0x001fc40008400000 */
[----:B------:R-:W4:Y:S01]  /*87840*/  LDL.LU R150, [R1+0x10d8] ;  /* 0x0010d80001967983 */ /* 0x000f220000300800 */
[----:B------:R-:W-:Y:S02]  /*87850*/  LOP3.LUT P0, RZ, R18, 0x1000, RZ, 0xc0, !PT ;  /* 0x0000100012ff7812 */ /* 0x000fe4000780c0ff */
[----:B------:R-:W-:Y:S01]  /*87860*/  F2FP.SATFINITE.E4M3.F32.PACK_AB_MERGE_C R17, RZ, R17, RZ ;  /* 0x00000011ff11723e */ /* 0x000fe200048070ff */
[----:B------:R-:W4:Y:S01]  /*87870*/  LDL.LU R196, [R1+0x68] ;  /* 0x0000680001c47983 */ /* 0x000f220000300800 */
[----:B------:R-:W-:-:S13]  /*87880*/  LOP3.LUT P2, RZ, R10, 0x400000, RZ, 0xc0, !PT ;  /* 0x004000000aff7812 */ /* 0x000fda000784c0ff */
[----:B------:R-:W0:Y:S01]  /*87890*/  @!P2 LDC.64 R20, c[0x0][0x5c0] ;  /* 0x00017000ff14ab82 */ /* 0x000e220000000a00 */
[----:B------:R1:W-:Y:S02]  /*878a0*/  @!P0 STG.E.U8 desc[UR26][R156.64+0x119], R17 ;  /* 0x000119119c008986 */ /* 0x0003e4000c10111a */
[----:B-1----:R-:W-:Y:S02]  /*878b0*/  FMUL R17, R222, UR8 ;  /* 0x00000008de117c20 */ /* 0x002fe40008400000 */
[----:B------:R-:W4:Y:S01]  /*878c0*/  LDL.LU R222, [R1+0x10dc] ;  /* 0x0010dc0001de7983 */ /* 0x000f220000300800 */
[----:B0-----:R-:W-:-:S03]  /*878d0*/  @!P2 IADD3 R20, P6, R207, R20, RZ ;  /* 0x00000014cf14a210 */ /* 0x001fc60007fde0ff */
[----:B------:R-:W4:Y:S01]  /*878e0*/  LDL.LU R158, [R1+0x10e0] ;  /* 0x0010e000019e7983 */ /* 0x000f220000300800 */
[----:B------:R-:W-:Y:S01]  /*878f0*/  F2FP.SATFINITE.E4M3.F32.PACK_AB_MERGE_C R17, RZ, R17, RZ ;  /* 0x00000011ff11723e */ /* 0x000fe200048070ff */
[----:B------:R-:W-:-:S05]  /*87900*/  @!P2 IMAD.X R21, R210, 0x1, R21, P6 ;  /* 0x00000001d215a824 */ /* 0x000fca00030e0615 */
[----:B------:R0:W-:Y:S01]  /*87910*/  @!P2 STG.E.U8 desc[UR26][R20.64+0x118], R17 ;  /* 0x000118111400a986 */ /* 0x0001e2000c10111a */
[----:B------:R-:W-:Y:S02]  /*87920*/  LOP3.LUT P4, RZ, R18, 0x800, RZ, 0xc0, !PT ;  /* 0x0000080012ff7812 */ /* 0x000fe4000788c0ff */
[----:B------:R-:W-:-:S11]  /*87930*/  LOP3.LUT R15, R15, 0xff7fffff, RZ, 0xc0, !PT ;  /* 0xff7fffff0f0f7812 */ /* 0x000fd600078ec0ff */
[----:B------:R-:W-:Y:S02]  /*87940*/  @P4 LOP3.LUT R15, R15, 0x800000, RZ, 0xfc, !PT ;  /* 0x008000000f0f4812 */ /* 0x000fe400078efcff */
[----:B------:R-:W-:-:S13]  /*87950*/  LOP3.LUT P4, RZ, R10, 0x200000, RZ, 0xc0, !PT ;  /* 0x002000000aff7812 */ /* 0x000fda000788c0ff */
[----:B0-----:R-:W0:Y:S01]  /*87960*/  @!P4 LDC.64 R20, c[0x0][0x5c0] ;  /* 0x00017000ff14cb82 */ /* 0x001e220000000a00 */
[----:B--2---:R-:W-:Y:S02]  /*87970*/  FMUL R17, R223, UR8 ;  /* 0x00000008df117c20 */ /* 0x004fe40008400000 */
[----:B------:R-:W2:Y:S01]  /*87980*/  LDL.LU R223, [R1+0x10e4] ;  /* 0x0010e40001df7983 */ /* 0x000ea20000300800 */
[----:B0-----:R-:W-:Y:S02]  /*87990*/  @!P4 IADD3 R20, P6, R209, R20, RZ ;  /* 0x00000014d114c210 */ /* 0x001fe40007fde0ff */
[----:B------:R-:W-:Y:S01]  /*879a0*/  LOP3.LUT P1, RZ, R18, 0x40, RZ, 0xc0, !PT ;  /* 0x0000004012ff7812 */ /* 0x000fe2000782c0ff */
[----:B------:R-:W2:Y:S02]  /*879b0*/  LDL.LU.64 R156, [R1+0x18] ;  /* 0x00001800019c7983 */ /* 0x000ea40000300a00 */
[----:B------:R-:W-:Y:S01]  /*879c0*/  @!P4 IMAD.X R21, R232, 0x1, R21, P6 ;  /* 0x00000001e815c824 */ /* 0x000fe200030e0615 */
[----:B------:R-:W-:-:S02]  /*879d0*/  LOP3.LUT P6, RZ, R10, 0x200000, RZ, 0xc0, !PT ;  /* 0x002000000aff7812 */ /* 0x000fc400078cc0ff */
[----:B------:R-:W-:Y:S02]  /*879e0*/  LOP3.LUT R15, R15, 0xffbfffff, RZ, 0xc0, !PT ;  /* 0xffbfffff0f0f7812 */ /* 0x000fe400078ec0ff */
[----:B------:R-:W-:-:S05]  /*879f0*/  F2FP.SATFINITE.E4M3.F32.PACK_AB_MERGE_C R17, RZ, R17, RZ ;  /* 0x00000011ff11723e */ /* 0x000fca00048070ff */
[----:B------:R-:W-:-:S04]  /*87a00*/  @P1 LOP3.LUT R15, R15, 0x400000, RZ, 0xfc, !PT ;  /* 0x004000000f0f1812 */ /* 0x000fc800078efcff */
[----:B------:R-:W-:Y:S01]  /*87a10*/  LOP3.LUT P4, RZ, R15, 0x800000, RZ, 0xc0, !PT ;  /* 0x008000000fff7812 */ /* 0x000fe2000788c0ff */
[----:B------:R3:W-:Y:S02]  /*87a20*/  @!P6 STG.E.U8 desc[UR26][R20.64+0x119], R17 ;  /* 0x000119111400e986 */ /* 0x0007e4000c10111a */
[----:B---3--:R-:W-:Y:S02]  /*87a30*/  FMUL R17, R151, UR8 ;  /* 0x0000000897117c20 */ /* 0x008fe40008400000 */
[----:B------:R-:W3:Y:S03]  /*87a40*/  LDL.LU R151, [R1+0x10e8] ;  /* 0x0010e80001977983 */ /* 0x000ee60000300800 */
[----:B------:R-:W-:-:S05]  /*87a50*/  F2FP.SATFINITE.E4M3.F32.PACK_AB_MERGE_C R17, RZ, R17, RZ ;  /* 0x00000011ff11723e */ /* 0x000fca00048070ff */
[----:B----4-:R0:W-:Y:S04]  /*87a60*/  @!P4 STG.E.U8 desc[UR26][R130.64+0x120], R17 ;  /* 0x000120118200c986 */ /* 0x0101e8000c10111a */
[----:B0-----:R-:W4:Y:S01]  /*87a70*/  LDL.LU.64 R130, [R1+0x40] ;  /* 0x0000400001827983 */ /* 0x001f220000300a00 */
[----:B------:R-:W-:-:S03]  /*87a80*/  FMUL R17, R150, UR8 ;  /* 0x0000000896117c20 */ /* 0x000fc60008400000 */
[----:B------:R-:W4:Y:S04]  /*87a90*/  LDL.LU R159, [R1+0x6c] ;  /* 0x00006c00019f7983 */ /* 0x000f280000300800 */
[----:B------:R-:W4:Y:S04]  /*87aa0*/  LDL.LU R26, [R1+0x150] ;  /* 0x00015000011a7983 */ /* 0x000f280000300800 */
[----:B------:R-:W4:Y:S01]  /*87ab0*/  LDL.LU R150, [R1+0x10ec] ;  /* 0x0010ec0001967983 */ /* 0x000f220000300800 */
[----:B------:R-:W-:Y:S02]  /*87ac0*/  LOP3.LUT P5, RZ, R10, 0x100000, RZ, 0xc0, !PT ;  /* 0x001000000aff7812 */ /* 0x000fe400078ac0ff */
[----:B------:R-:W-:-:S11]  /*87ad0*/  LOP3.LUT P3, RZ, R18, 0x80, RZ, 0xc0, !PT ;  /* 0x0000008012ff7812 */ /* 0x000fd6000786c0ff */
[----:B------:R-:W0:Y:S01]  /*87ae0*/  @!P5 LDC.64 R20, c[0x0][0x5c0] ;  /* 0x00017000ff14db82 */ /* 0x000e220000000a00 */
[----:B------:R-:W-:Y:S02]  /*87af0*/  F2FP.SATFINITE.E4M3.F32.PACK_AB_MERGE_C R17, RZ, R17, RZ ;  /* 0x00000011ff11723e */ /* 0x000fe400048070ff */
[----:B------:R-:W-:-:S03]  /*87b00*/  LOP3.LUT P1, RZ, R10, 0x80000, RZ, 0xc0, !PT ;  /* 0x000800000aff7812 */ /* 0x000fc6000782c0ff */
[----:B------:R1:W-:Y:S02]  /*87b10*/  @!P3 STG.E.U8 desc[UR26][R152.64+0x121], R17 ;  /* 0x000121119800b986 */ /* 0x0003e4000c10111a */
[----:B-1----:R-:W-:Y:S02]  /*87b20*/  FMUL R17, R222, UR8 ;  /* 0x00000008de117c20 */ /* 0x002fe40008400000 */
[----:B------:R-:W4:Y:S01]  /*87b30*/  LDL.LU R222, [R1+0x10f0] ;  /* 0x0010f00001de7983 */ /* 0x000f220000300800 */
[----:B0-----:R-:W-:Y:S02]  /*87b40*/  @!P5 IADD3 R20, P6, R233, R20, RZ ;  /* 0x00000014e914d210 */ /* 0x001fe40007fde0ff */
[----:B------:R-:W-:-:S03]  /*87b50*/  F2FP.SATFINITE.E4M3.F32.PACK_AB_MERGE_C R17, RZ, R17, RZ ;  /* 0x00000011ff11723e */ /* 0x000fc600048070ff */
[----:B------:R-:W-:-:S05]  /*87b60*/  @!P5 IMAD.X R21, R196, 0x1, R21, P6 ;  /* 0x00000001c415d824 */ /* 0x000fca00030e0615 */
[----:B------:R0:W-:Y:S02]  /*87b70*/  @!P5 STG.E.U8 desc[UR26][R20.64+0x120], R17 ;  /* 0x000120111400d986 */ /* 0x0001e4000c10111a */
[----:B0-----:R-:W0:Y:S01]  /*87b80*/  @!P1 LDC.64 R20, c[0x0][0x5c0] ;  /* 0x00017000ff149b82 */ /* 0x001e220000000a00 */
[----:B------:R-:W-:-:S05]  /*87b90*/  FMUL R17, R158, UR8 ;  /* 0x000000089e117c20 */ /* 0x000fca0008400000 */
[----:B------:R-:W-:Y:S02]  /*87ba0*/  F2FP.SATFINITE.E4M3.F32.PACK_AB_MERGE_C R17, RZ, R17, RZ ;  /* 0x00000011ff11723e */ /* 0x000fe400048070ff */
[----:B0-----:R-:W-:-:S05]  /*87bb0*/  @!P1 IADD3 R20, P6, R208, R20, RZ ;  /* 0x00000014d0149210 */ /* 0x001fca0007fde0ff */
[----:B------:R-:W-:Y:S01]  /*87bc0*/  @!P1 IMAD.X R21, R211, 0x1, R21, P6 ;  /* 0x00000001d3159824 */ /* 0x000fe200030e0615 */
[----:B------:R-:W-:-:S13]  /*87bd0*/  LOP3.LUT P6, RZ, R10, 0x80000, RZ, 0xc0, !PT ;  /* 0x000800000aff7812 */ /* 0x000fda00078cc0ff */
[----:B------:R2:W-:Y:S02]  /*87be0*/  @!P6 STG.E.U8 desc[UR26][R20.64+0x121], R17 ;  /* 0x000121111400e986 */ /* 0x0005e4000c10111a */
[----:B--2---:R-:W-:Y:S02]  /*87bf0*/  FMUL R17, R223, UR8 ;  /* 0x00000008df117c20 */ /* 0x004fe40008400000 */
[----:B------:R-:W2:Y:S01]  /*87c00*/  LDL.LU R223, [R1+0x10f4] ;  /* 0x0010f40001df7983 */ /* 0x000ea20000300800 */
[----:B------:R-:W-:Y:S02]  /*87c10*/  LOP3.LUT P1, RZ, R15, 0x400000, RZ, 0xc0, !PT ;  /* 0x004000000fff7812 */ /* 0x000fe4000782c0ff */
[----:B------:R-:W-:Y:S02]  /*87c20*/  LOP3.LUT P0, RZ, R10, 0x40000, RZ, 0xc0, !PT ;  /* 0x000400000aff7812 */ /* 0x000fe4000780c0ff */
[----:B------:R-:W-:-:S09]  /*87c30*/  F2FP.SATFINITE.E4M3.F32.PACK_AB_MERGE_C R17, RZ, R17, RZ ;  /* 0x00000011ff11723e */ /* 0x000fd200048070ff */
[----:B------:R0:W-:Y:S02]  /*87c40*/  @!P1 STG.E.U8 desc[UR26][R156.64+0x128], R17 ;  /* 0x000128119c009986 */ /* 0x0001e4000c10111a */
[----:B------:R-:W1:Y:S02]  /*87c50*/  @!P0 LDC.64 R20, c[0x0][0x5c0] ;  /* 0x00017000ff148b82 */ /* 0x000e640000000a00 */
[----:B0-----:R-:W2:Y:S01]  /*87c60*/  LDL.LU.64 R156, [R1+0xc8] ;  /* 0x0000c800019c7983 */ /* 0x001ea20000300a00 */
[----:B------:R-:W-:Y:S02]  /*87c70*/  LOP3.LUT P2, RZ, R18, 0x10, RZ, 0xc0, !PT ;  /* 0x0000001012ff7812 */ /* 0x000fe4000784c0ff */
[----:B------:R-:W-:Y:S01]  /*87c80*/  LOP3.LUT P4, RZ, R10, 0x20000, RZ, 0xc0, !PT ;  /* 0x000200000aff7812 */ /* 0x000fe2000788c0ff */
[----:B---3--:R-:W-:Y:S02]  /*87c90*/  FMUL R17, R151, UR8 ;  /* 0x0000000897117c20 */ /* 0x008fe40008400000 */
[----:B------:R-:W3:Y:S03]  /*87ca0*/  LDL.LU R151, [R1+0x10f8] ;  /* 0x0010f80001977983 */ /* 0x000ee60000300800 */
[----:B------:R-:W-:Y:S01]  /*87cb0*/  F2FP.SATFINITE.E4M3.F32.PACK_AB_MERGE_C R17, RZ, R17, RZ ;  /* 0x00000011ff11723e */ /* 0x000fe200048070ff */
[----:B------:R-:W3:Y:S04]  /*87cc0*/  LDL.LU R199, [R1+0x174] ;  /* 0x0001740001c77983 */ /* 0x000ee80000300800 */
[----:B------:R-:W3:Y:S04]  /*87cd0*/  LDL.LU R197, [R1+0x1c8] ;  /* 0x0001c80001c57983 */ /* 0x000ee80000300800 */
[----:B------:R-:W3:Y:S04]  /*87ce0*/  LDL.LU R198, [R1+0x10fc] ;  /* 0x0010fc0001c67983 */ /* 0x000ee80000300800 */
[----:B----4-:R0:W-:Y:S01]  /*87cf0*/  @!P2 STG.E.U8 desc[UR26][R130.64+0x129], R17 ;  /* 0x000129118200a986 */ /* 0x0101e2000c10111a */
[----:B-1----:R-:W-:Y:S01]  /*87d00*/  @!P0 IADD3 R20, P6, R159, R20, RZ ;  /* 0x000000149f148210 */ /* 0x002fe20007fde0ff */
[----:B0-----:R-:W-:-:S04]  /*87d10*/  FMUL R17, R150, UR8 ;  /* 0x0000000896117c20 */ /* 0x001fc80008400000 */
[----:B------:R-:W-:Y:S01]  /*87d20*/  @!P0 IMAD.X R21, R26, 0x1, R21, P6 ;  /* 0x000000011a158824 */ /* 0x000fe200030e0615 */
[----:B------:R-:W-:-:S05]  /*87d30*/  F2FP.SATFINITE.E4M3.F32.PACK_AB_MERGE_C R17, RZ, R17, RZ ;  /* 0x00000011ff11723e */ /* 0x000fca00048070ff */
[----:B------:R0:W-:Y:S02]  /*87d40*/  @!P0 STG.E.U8 desc[UR26][R20.64+0x128], R17 ;  /* 0x0001281114008986 */ /* 0x0001e4000c10111a */
[----:B0-----:R-:W0:Y:S02]  /*87d50*/  @!P4 LDC.64 R20, c[0x0][0x5c0] ;  /* 0x00017000ff14cb82 */ /* 0x001e240000000a00 */
[----:B0-----:R-:W-:Y:S02]  /*87d60*/  @!P4 IADD3 R20, P6, R160, R20, RZ ;  /* 0x00000014a014c210 */ /* 0x001fe40007fde0ff */
[----:B------:R-:W4:Y:S03]  /*87d70*/  LDL.LU R160, [R1+0x16d0] ;  /* 0x0016d00001a07983 */ /* 0x000f260000300800 */
[----:B------:R-:W-:Y:S02]  /*87d80*/  @!P4 IMAD.X R21, R161, 0x1, R21, P6 ;  /* 0x00000001a115c824 */ /* 0x000fe400030e0615 */
[----:B------:R-:W4:Y:S04]  /*87d90*/  LDL.LU R161, [R1+0x16cc] ;  /* 0x0016cc0001a17983 */ /* 0x000f280000300800 */
[----:B------:R-:W4:Y:S04]  /*87da0*/  LDL.LU R196, [R1+0xe0] ;  /* 0x0000e00001c47983 */ /* 0x000f280000300800 */
[----:B------:R-:W4:Y:S04]  /*87db0*/  LDL.LU R130, [R1+0x154] ;  /* 0x0001540001827983 */ /* 0x000f280000300800 */
[----:B------:R-:W4:Y:S01]  /*87dc0*/  LDL.LU R131, [R1+0x1100] ;  /* 0x0011000001837983 */ /* 0x000f220000300800 */
[----:B------:R-:W-:-:S03]  /*87dd0*/  FMUL R17, R222, UR8 ;  /* 0x00000008de117c20 */ /* 0x000fc60008400000 */
[----:B------:R-:W4:Y:S02]  /*87de0*/  LDL.LU R222, [R1+0x1104] ;  /* 0x0011040001de7983 */ /* 0x000f240000300800 */
[----:B------:R-:W-:Y:S02]  /*87df0*/  F2FP.SATFINITE.E4M3.F32.PACK_AB_MERGE_C R17, RZ, R17, RZ ;  /* 0x00000011ff11723e */ /* 0x000fe400048070ff */
[----:B------:R-:W4:Y:S04]  /*87e00*/  LDL.LU.64 R158, [R1+0x50] ;  /* 0x00005000019e7983 */ /* 0x000f280000300a00 */
[----:B------:R2:W-:Y:S01]  /*87e10*/  @!P4 STG.E.U8 desc[UR26][R20.64+0x129], R17 ;  /* 0x000129111400c986 */ /* 0x0005e2000c10111a */
[----:B------:R-:W-:Y:S01]  /*87e20*/  LOP3.LUT P6, RZ, R18, 0x8, RZ, 0xc0, !PT ;  /* 0x0000000812ff7812 */ /* 0x000fe200078cc0ff */
[----:B--2---:R-:W-:-:S02]  /*87e30*/  FMUL R17, R223, UR8 ;  /* 0x00000008df117c20 */ /* 0x004fc40008400000 */
[----:B------:R-:W2:Y:S03]  /*87e40*/  LDL.LU R223, [R1+0x1108] ;  /* 0x0011080001df7983 */ /* 0x000ea60000300800 */
[----:B------:R-:W-:-:S07]  /*87e50*/  F2FP.SATFINITE.E4M3.F32.PACK_AB_MERGE_C R17, RZ, R17, RZ ;  /* 0x00000011ff11723e */ /* 0x000fce00048070ff */
[----:B------:R0:W-:Y:S04]  /*87e60*/  @!P6 STG.E.U8 desc[UR26][R156.64+0x130], R17 ;  /* 0x000130119c00e986 */ /* 0x0001e8000c10111a */
[----:B0-----:R-:W2:Y:S04]  /*87e70*/  LDL.LU.64 R156, [R1+0x70] ;  /* 0x00007000019c7983 */ /* 0x001ea80000300a00 */
[----:B------:R-:W2:Y:S04]  /*87e80*/  LDL.LU R26, [R1+0x254] ;  /* 0x00025400011a7983 */ /* 0x000ea80000300800 */
[----:B------:R-:W2:Y:S01]  /*87e90*/  LDL.LU R150, [R1+0x2bc] ;  /* 0x0002bc0001967983 */ /* 0x000ea20000300800 */
[----:B---3--:R-:W-:-:S03]  /*87ea0*/  FMUL R17, R151, UR8 ;  /* 0x0000000897117c20 */ /* 0x008fc60008400000 */
[----:B------:R-:W3:Y:S01]  /*87eb0*/  LDL.LU R151, [R1+0x110c] ;  /* 0x00110c0001977983 */ /* 0x000ee20000300800 */
[----:B------:R-:W-:Y:S02]  /*87ec0*/  LOP3.LUT P5, RZ, R10, 0x10000, RZ, 0xc0, !PT ;  /* 0x000100000aff7812 */ /* 0x000fe400078ac0ff */
[----:B------:R-:W-:-:S11]  /*87ed0*/  LOP3.LUT P3, RZ, R18, 0x1, RZ, 0xc0, !PT ;  /* 0x0000000112ff7812 */ /* 0x000fd6000786c0ff */
[----:B------:R-:W0:Y:S01]  /*87ee0*/  @!P5 LDC.64 R18, c[0x0][0x5c0] ;  /* 0x00017000ff12db82 */ /* 0x000e220000000a00 */
[----:B------:R-:W-:Y:S02]  /*87ef0*/  F2FP.SATFINITE.E4M3.F32.PACK_AB_MERGE_C R17, RZ, R17, RZ ;  /* 0x00000011ff11723e */ /* 0x000fe400048070ff */
[----:B------:R-:W-:Y:S02]  /*87f00*/  LOP3.LUT P2, RZ, R10, 0x8000, RZ, 0xc0, !PT ;  /* 0x000080000aff7812 */ /* 0x000fe4000784c0ff */
[----:B0-----:R-:W-:-:S05]  /*87f10*/  @!P5 IADD3 R18, P6, R199, R18, RZ ;  /* 0x00000012c712d210 */ /* 0x001fca0007fde0ff */
[----:B------:R-:W-:Y:S01]  /*87f20*/  @!P5 IMAD.X R19, R197, 0x1, R19, P6 ;  /* 0x00000001c513d824 */ /* 0x000fe200030e0613 */
[----:B----4-:R0:W-:Y:S02]  /*87f30*/  @!P3 STG.E.U8 desc[UR26][R160.64+0x131], R17 ;  /* 0x00013111a000b986 */ /* 0x0101e4000c10111a */
[----:B0-----:R-:W-:-:S05]  /*87f40*/  FMUL R17, R198, UR8 ;  /* 0x00000008c6117c20 */ /* 0x001fca0008400000 */
[----:B------:R-:W-:-:S05]  /*87f50*/  F2FP.SATFINITE.E4M3.F32.PACK_AB_MERGE_C R17, RZ, R17, RZ ;  /* 0x00000011ff11723e */ /* 0x000fca00048070ff */
[----:B------:R0:W-:Y:S02]  /*87f60*/  @!P5 STG.E.U8 desc[UR26][R18.64+0x130], R17 ;  /* 0x000130111200d986 */ /* 0x0001e4000c10111a */
[----:B0-----:R-:W0:Y:S01]  /*87f70*/  @!P2 LDC.64 R18, c[0x0][0x5c0] ;  /* 0x00017000ff12ab82 */ /* 0x001e220000000a00 */
[----:B------:R-:W-:-:S05]  /*87f80*/  FMUL R17, R131, UR8 ;  /* 0x0000000883117c20 */ /* 0x000fca0008400000 */
[----:B------:R-:W-:Y:S02]  /*87f90*/  F2FP.SATFINITE.E4M3.F32.PACK_AB_MERGE_C R17, RZ, R17, RZ ;  /* 0x00000011ff11723e */ /* 0x000fe400048070ff */
[----:B0-----:R-:W-:-:S05]  /*87fa0*/  @!P2 IADD3 R18, P6, R196, R18, RZ ;  /* 0x00000012c412a210 */ /* 0x001fca0007fde0ff */
[----:B------:R-:W-:-:S05]  /*87fb0*/  @!P2 IMAD.X R19, R130, 0x1, R19, P6 ;  /* 0x000000018213a824 */ /* 0x000fca00030e0613 */
[----:B------:R0:W-:Y:S02]  /*87fc0*/  @!P2 STG.E.U8 desc[UR26][R18.64+0x131], R17 ;  /* 0x000131111200a986 */ /* 0x0001e4000c10111a */
[----:B0-----:R-:W-:Y:S02]  /*87fd0*/  FMUL R17, R222, UR8 ;  /* 0x00000008de117c20 */ /* 0x001fe40008400000 */
[----:B------:R-:W4:Y:S01]  /*87fe0*/  LDL.LU R222, [R1+0x1110] ;  /* 0x0011100001de7983 */ /* 0x000f220000300800 */
[----:B------:R-:W-:Y:S02]  /*87ff0*/  LOP3.LUT P1, RZ, R14, 0x80000000, RZ, 0xc0, !PT ;  /* 0x800000000eff7812 */ /* 0x000fe4000782c0ff */
[----:B------:R-:W-:-:S11]  /*88000*/  F2FP.SATFINITE.E4M3.F32.PACK_AB_MERGE_C R17, RZ, R17, RZ ;  /* 0x00000011ff11723e */ /* 0x000fd600048070ff */
[----:B------:R2:W-:Y:S02]  /*88010*/  @!P1 STG.E.U8 desc[UR26][R158.64+0x138], R17 ;  /* 0x000138119e009986 */ /* 0x0005e4000c10111a */
[----:B--2---:R-:W-:Y:S02]  /*88020*/  FMUL R17, R223, UR8 ;  /* 0x00000008df117c20 */ /* 0x004fe40008400000 */
[----:B------:R-:W2:Y:S01]  /*88030*/  LDL.LU R223, [R1+0x1114] ;  /* 0x0011140001df7983 */ /* 0x000ea20000300800 */
[----:B------:R-:W-:Y:S02]  /*88040*/  LOP3.LUT P4, RZ, R10, 0x4000, RZ, 0xc0, !PT ;  /* 0x000040000aff7812 */ /* 0x000fe4000788c0ff */
[C---:B------:R-:W-:Y:S01]  /*88050*/  LOP3.LUT P5, RZ, R14.reuse, 0x10000000, RZ, 0xc0, !PT ;  /* 0x100000000eff7812 */ /* 0x040fe200078ac0ff */
[----:B------:R-:W2:Y:S10]  /*88060*/  LDL.LU.64 R130, [R1+0xf0] ;  /* 0x0000f00001827983 */ /* 0x000eb40000300a00 */
[----:B------:R-:W0:Y:S01]  /*88070*/  @!P4 LDC.64 R18, c[0x0][0x5c0] ;  /* 0x00017000ff12cb82 */ /* 0x000e220000000a00 */
[----:B------:R-:W-:-:S02]  /*88080*/  LOP3.LUT P0, RZ, R14, 0x20000000, RZ, 0xc0, !PT ;  /* 0x200000000eff7812 */ /* 0x000fc4000780c0ff */
[----:B------:R-:W-:Y:S02]  /*88090*/  LOP3.LUT R15, R15, 0xffdfffff, RZ, 0xc0, !PT ;  /* 0xffdfffff0f0f7812 */ /* 0x000fe400078ec0ff */
[----:B------:R-:W-:Y:S02]  /*880a0*/  F2FP.SATFINITE.E4M3.F32.PACK_AB_MERGE_C R17, RZ, R17, RZ ;  /* 0x00000011ff11723e */ /* 0x000fe400048070ff */
[----:B------:R-:W-:Y:S02]  /*880b0*/  @P5 LOP3.LUT R15, R15, 0x200000, RZ, 0xfc, !PT ;  /* 0x002000000f0f5812 */ /* 0x000fe400078efcff */
[----:B------:R-:W-:Y:S02]  /*880c0*/  LOP3.LUT P5, RZ, R10, 0x2000, RZ, 0xc0, !PT ;  /* 0x000020000aff7812 */ /* 0x000fe400078ac0ff */
[----:B0-----:R-:W-:-:S05]  /*880d0*/  @!P4 IADD3 R18, P6, R26, R18, RZ ;  /* 0x000000121a12c210 */ /* 0x001fca0007fde0ff */
[----:B------:R-:W-:Y:S02]  /*880e0*/  @!P4 IMAD.X R19, R150, 0x1, R19, P6 ;  /* 0x000000019613c824 */ /* 0x000fe400030e0613 */
[----:B------:R-:W2:Y:S04]  /*880f0*/  LDL.LU R150, [R1+0x1118] ;  /* 0x0011180001967983 */ /* 0x000ea80000300800 */
[----:B------:R3:W-:Y:S04]  /*88100*/  @!P0 STG.E.U8 desc[UR26][R156.64+0x139], R17 ;  /* 0x000139119c008986 */ /* 0x0007e8000c10111a */
[----:B------:R-:W2:Y:S04]  /*88110*/  LDL.LU R199, [R1+0x2f0] ;  /* 0x0002f00001c77983 */ /* 0x000ea80000300800 */
[----:B------:R-:W2:Y:S01]  /*88120*/  LDL.LU R197, [R1+0x30c] ;  /* 0x00030c0001c57983 */ /* 0x000ea20000300800 */
[----:B---3--:R-:W-:-:S03]  /*88130*/  FMUL R17, R151, UR8 ;  /* 0x0000000897117c20 */ /* 0x008fc60008400000 */
[----:B------:R-:W3:Y:S02]  /*88140*/  LDL.LU R198, [R1+0x111c] ;  /* 0x00111c0001c67983 */ /* 0x000ee40000300800 */
[----:B------:R-:W-:-:S05]  /*88150*/  F2FP.SATFINITE.E4M3.F32.PACK_AB_MERGE_C R17, RZ, R17, RZ ;  /* 0x00000011ff11723e */ /* 0x000fca00048070ff */
[----:B------:R0:W-:Y:S02]  /*88160*/  @!P4 STG.E.U8 desc[UR26][R18.64+0x138], R17 ;  /* 0x000138111200c986 */ /* 0x0001e4000c10111a */
[----:B0-----:R-:W0:Y:S02]  /*88170*/  @!P5 LDC.64 R18, c[0x0][0x5c0] ;  /* 0x00017000ff12db82 */ /* 0x001e240000000a00 */
[----:B0-----:R-:W-:Y:S02]  /*88180*/  @!P5 IADD3 R18, P6, R162, R18, RZ ;  /* 0x00000012a212d210 */ /* 0x001fe40007fde0ff */
[----:B------:R-:W3:Y:S03]  /*88190*/  LDL.LU R162, [R1+0x16c8] ;  /* 0x0016c80001a27983 */ /* 0x000ee60000300800 */
[----:B------:R-:W-:Y:S02]  /*881a0*/  @!P5 IMAD.X R19, R163, 0x1, R19, P6 ;  /* 0x00000001a313d824 */ /* 0x000fe400030e0613 */
[----:B------:R-:W3:Y:S04]  /*881b0*/  LDL.LU R163, [R1+0x16c4] ;  /* 0x0016c40001a37983 */ /* 0x000ee80000300800 */
[----:B------:R-:W3:Y:S04]  /*881c0*/  LDL.LU R151, [R1+0x1cc] ;  /* 0x0001cc0001977983 */ /* 0x000ee80000300800 */
[----:B------:R-:W3:Y:S04]  /*881d0*/  LDL.LU R196, [R1+0x250] ;  /* 0x0002500001c47983 */ /* 0x000ee80000300800 */
[----:B------:R-:W3:Y:S01]  /*881e0*/  LDL.LU R158, [R1+0x1120] ;  /* 0x00112000019e7983 */ /* 0x000ee20000300800 */
[----:B------:R-:W-:Y:S01]  /*881f0*/  LOP3.LUT P6, RZ, R10, 0x2000, RZ, 0xc0, !PT ;  /* 0x000020000aff7812 */ /* 0x000fe200078cc0ff */
[----:B----4-:R-:W-:-:S02]  /*88200*/  FMUL R17, R222, UR8 ;  /* 0x00000008de117c20 */ /* 0x010fc40008400000 */
[----:B------:R-:W4:Y:S04]  /*88210*/  LDL.LU R222, [R1+0x1124] ;  /* 0x0011240001de7983 */ /* 0x000f280000300800 */
[----:B------:R-:W4:Y:S01]  /*88220*/  LDL.LU.64 R156, [R1+0x90] ;  /* 0x00009000019c7983 */ /* 0x000f220000300a00 */
[----:B------:R-:W-:-:S05]  /*88230*/  F2FP.SATFINITE.E4M3.F32.PACK_AB_MERGE_C R17, RZ, R17, RZ ;  /* 0x00000011ff11723e */ /* 0x000fca00048070ff */
[----:B------:R2:W-:Y:S02]  /*88240*/  @!P6 STG.E.U8 desc[UR26][R18.64+0x139], R17 ;  /* 0x000139111200e986 */ /* 0x0005e4000c10111a */
[----:B--2---:R-:W-:Y:S02]  /*88250*/  FMUL R17, R223, UR8 ;  /* 0x00000008df117c20 */ /* 0x004fe40008400000 */
[----:B------:R-:W2:Y:S01]  /*88260*/  LDL.LU R223, [R1+0x1128] ;  /* 0x0011280001df7983 */ /* 0x000ea20000300800 */
[----:B------:R-:W-:Y:S02]  /*88270*/  LOP3.LUT P1, RZ, R14, 0x1000000, RZ, 0xc0, !PT ;  /* 0x010000000eff7812 */ /* 0x000fe4000782c0ff */
[----:B------:R-:W-:-:S11]  /*88280*/  LOP3.LUT R15, R15, 0xffefffff, RZ, 0xc0, !PT ;  /* 0xffefffff0f0f7812 */ /* 0x000fd600078ec0ff */
[----:B------:R-:W-:-:S04]  /*88290*/  @P1 LOP3.LUT R15, R15, 0x100000, RZ, 0xfc, !PT ;  /* 0x001000000f0f1812 */ /* 0x000fc800078efcff */
[----:B------:R-:W-:Y:S02]  /*882a0*/  LOP3.LUT P5, RZ, R15, 0x200000, RZ, 0xc0, !PT ;  /* 0x002000000fff7812 */ /* 0x000fe400078ac0ff */
[----:B------:R-:W-:-:S11]  /*882b0*/  F2FP.SATFINITE.E4M3.F32.PACK_AB_MERGE_C R17, RZ, R17, RZ ;  /* 0x00000011ff11723e */ /* 0x000fd600048070ff */
[----:B------:R0:W-:Y:S04]  /*882c0*/  @!P5 STG.E.U8 desc[UR26][R130.64+0x140], R17 ;  /* 0x000140118200d986 */ /* 0x0001e8000c10111a */
[----:B0-----:R-:W2:Y:S01]  /*882d0*/  LDL.LU.64 R130, [R1+0x98] ;  /* 0x0000980001827983 */ /* 0x001ea20000300a00 */
[----:B------:R-:W-:-:S03]  /*882e0*/  FMUL R17, R150, UR8 ;  /* 0x0000000896117c20 */ /* 0x000fc60008400000 */
[----:B------:R-:W2:Y:S04]  /*882f0*/  LDL.LU R159, [R1+0x308] ;  /* 0x00030800019f7983 */ /* 0x000ea80000300800 */
[----:B------:R-:W2:Y:S04]  /*88300*/  LDL.LU R26, [R1+0x31c] ;  /* 0x00031c00011a7983 */ /* 0x000ea80000300800 */
[----:B------:R-:W2:Y:S01]  /*88310*/  LDL.LU R150, [R1+0x112c] ;  /* 0x00112c0001967983 */ /* 0x000ea20000300800 */
[----:B------:R-:W-:Y:S02]  /*88320*/  LOP3.LUT P2, RZ, R10, 0x1000, RZ, 0xc0, !PT ;  /* 0x000010000aff7812 */ /* 0x000fe4000784c0ff */
[----:B------:R-:W-:-:S11]  /*88330*/  LOP3.LUT P3, RZ, R14, 0x2000000, RZ, 0xc0, !PT ;  /* 0x020000000eff7812 */ /* 0x000fd6000786c0ff */
[----:B------:R-:W0:Y:S01]  /*88340*/  @!P2 LDC.64 R18, c[0x0][0x5c0] ;  /* 0x00017000ff12ab82 */ /* 0x000e220000000a00 */
[----:B------:R-:W-:Y:S02]  /*88350*/  F2FP.SATFINITE.E4M3.F32.PACK_AB_MERGE_C R17, RZ, R17, RZ ;  /* 0x00000011ff11723e */ /* 0x000fe400048070ff */
[----:B------:R-:W-:Y:S02]  /*88360*/  LOP3.LUT P1, RZ, R10, 0x800, RZ, 0xc0, !PT ;  /* 0x000008000aff7812 */ /* 0x000fe4000782c0ff */
[----:B0-----:R-:W-:-:S05]  /*88370*/  @!P2 IADD3 R18, P6, R199, R18, RZ ;  /* 0x00000012c712a210 */ /* 0x001fca0007fde0ff */
[----:B------:R-:W-:Y:S01]  /*88380*/  @!P2 IMAD.X R19, R197, 0x1, R19, P6 ;  /* 0x00000001c513a824 */ /* 0x000fe200030e0613 */
[----:B---3--:R0:W-:Y:S02]  /*88390*/  @!P3 STG.E.U8 desc[UR26][R162.64+0x141], R17 ;  /* 0x00014111a200b986 */ /* 0x0081e4000c10111a */
[----:B0-----:R-:W-:-:S05]  /*883a0*/  FMUL R17, R198, UR8 ;  /* 0x00000008c6117c20 */ /* 0x001fca0008400000 */
[----:B------:R-:W-:-:S05]  /*883b0*/  F2FP.SATFINITE.E4M3.F32.PACK_AB_MERGE_C R17, RZ, R17, RZ ;  /* 0x00000011ff11723e */ /* 0x000fca00048070ff */
[----:B------:R0:W-:Y:S02]  /*883c0*/  @!P2 STG.E.U8 desc[UR26][R18.64+0x140], R17 ;  /* 0x000140111200a986 */ /* 0x0001e4000c10111a */
[----:B0-----:R-:W0:Y:S01]  /*883d0*/  @!P1 LDC.64 R18, c[0x0][0x5c0] ;  /* 0x00017000ff129b82 */ /* 0x001e220000000a00 */
[----:B------:R-:W-:Y:S01]  /*883e0*/  FMUL R17, R158, UR8 ;  /* 0x000000089e117c20 */ /* 0x000fe20008400000 */
[----:B0-----:R-:W-:Y:S02]  /*883f0*/  @!P1 IADD3 R18, P6, R151, R18, RZ ;  /* 0x0000001297129210 */ /* 0x001fe40007fde0ff */
[----:B------:R-:W3:Y:S03]  /*88400*/  LDL.LU R151, [R1+0x1130] ;  /* 0x0011300001977983 */ /* 0x000ee60000300800 */
[----:B------:R-:W-:Y:S01]  /*88410*/  @!P1 IMAD.X R19, R196, 0x1, R19, P6 ;  /* 0x00000001c4139824 */ /* 0x000fe200030e0613 */
[----:B------:R-:W-:-:S02]  /*88420*/  LOP3.LUT P6, RZ, R10, 0x800, RZ, 0xc0, !PT ;  /* 0x000008000aff7812 */ /* 0x000fc400078cc0ff */
[----:B------:R-:W-:Y:S02]  /*88430*/  F2FP.SATFINITE.E4M3.F32.PACK_AB_MERGE_C R17, RZ, R17, RZ ;  /* 0x00000011ff11723e */ /* 0x000fe400048070ff */
[----:B------:R-:W-:-:S09]  /*88440*/  LOP3.LUT P1, RZ, R15, 0x100000, RZ, 0xc0, !PT ;  /* 0x001000000fff7812 */ /* 0x000fd2000782c0ff */
[----:B------:R4:W-:Y:S02]  /*88450*/  @!P6 STG.E.U8 desc[UR26][R18.64+0x141], R17 ;  /* 0x000141111200e986 */ /* 0x0009e4000c10111a */
[----:B----4-:R-:W-:Y:S02]  /*88460*/  FMUL R17, R222, UR8 ;  /* 0x00000008de117c20 */ /* 0x010fe40008400000 */
[----:B------:R-:W4:Y:S03]  /*88470*/  LDL.LU R222, [R1+0x1134] ;  /* 0x0011340001de7983 */ /* 0x000f260000300800 */
[----:B------:R-:W-:-:S05]  /*88480*/  F2FP.SATFINITE.E4M3.F32.PACK_AB_MERGE_C R17, RZ, R17, RZ ;  /* 0x00000011ff11723e */ /* 0x000fca00048070ff */
[----:B------:R0:W-:Y:S04]  /*88490*/  @!P1 STG.E.U8 desc[UR26][R156.64+0x148], R17 ;  /* 0x000148119c009986 */ /* 0x0001e8000c10111a */
[----:B0-----:R-:W4:Y:S01]  /*884a0*/  LDL.LU.64 R156, [R1+0x110] ;  /* 0x00011000019c7983 */ /* 0x001f220000300a00 */
[----:B--2---:R-:W-:-:S03]  /*884b0*/  FMUL R17, R223, UR8 ;  /* 0x00000008df117c20 */ /* 0x004fc60008400000 */
[----:B------:R-:W2:Y:S01]  /*884c0*/  LDL.LU R223, [R1+0x1138] ;  /* 0x0011380001df7983 */ /* 0x000ea20000300800 */
[----:B------:R-:W-:Y:S02]  /*884d0*/  LOP3.LUT P0, RZ, R10, 0x400, RZ, 0xc0, !PT ;  /* 0x000004000aff7812 */ /* 0x000fe4000780c0ff */
[----:B------:R-:W-:Y:S01]  /*884e0*/  LOP3.LUT P4, RZ, R14, 0x400000, RZ, 0xc0, !PT ;  /* 0x004000000eff7812 */ /* 0x000fe2000788c0ff */
[----:B------:R-:W2:Y:S01]  /*884f0*/  LDL.LU R199, [R1+0x300] ;  /* 0x0003000001c77983 */ /* 0x000ea20000300800 */
[----:B------:R-:W-:Y:S02]  /*88500*/  F2FP.SATFINITE.E4M3.F32.PACK_AB_MERGE_C R17, RZ, R17, RZ ;  /* 0x00000011ff11723e */ /* 0x000fe400048070ff */
[----:B------:R-:W-:Y:S01]  /*88510*/  LOP3.LUT P5, RZ, R10, 0x200, RZ, 0xc0, !PT ;  /* 0x000002000aff7812 */ /* 0x000fe200078ac0ff */
[----:B------:R-:W2:Y:S04]  /*88520*/  LDL.LU R197, [R1+0x324] ;  /* 0x0003240001c57983 */ /* 0x000ea80000300800 */
[----:B------:R-:W2:Y:S02]  /*88530*/  LDL.LU R198, [R1+0x113c] ;  /* 0x00113c0001c67983 */ /* 0x000ea40000300800 */
[----:B------:R-:W0:Y:S02]  /*88540*/  @!P0 LDC.64 R18, c[0x0][0x5c0] ;  /* 0x00017000ff128b82 */ /* 0x000e240000000a00 */
[----:B------:R1:W-:Y:S01]  /*88550*/  @!P4 STG.E.U8 desc[UR26][R130.64+0x149], R17 ;  /* 0x000149118200c986 */ /* 0x0003e2000c10111a */
[----:B0-----:R-:W-:Y:S01]  /*88560*/  @!P0 IADD3 R18, P6, R159, R18, RZ ;  /* 0x000000129f128210 */ /* 0x001fe20007fde0ff */
[----:B-1----:R-:W-:-:S04]  /*88570*/  FMUL R17, R150, UR8 ;  /* 0x0000000896117c20 */ /* 0x002fc80008400000 */
[----:B------:R-:W-:Y:S01]  /*88580*/  @!P0 IMAD.X R19, R26, 0x1, R19, P6 ;  /* 0x000000011a138824 */ /* 0x000fe200030e0613 */
[----:B------:R-:W-:-:S05]  /*88590*/  F2FP.SATFINITE.E4M3.F32.PACK_AB_MERGE_C R17, RZ, R17, RZ ;  /* 0x00000011ff11723e */ /* 0x000fca00048070ff */
[----:B------:R0:W-:Y:S02]  /*885a0*/  @!P0 STG.E.U8 desc[UR26][R18.64+0x148], R17 ;  /* 0x0001481112008986 */ /* 0x0001e4000c10111a */
[----:B0-----:R-:W0:Y:S02]  /*885b0*/  @!P5 LDC.64 R18, c[0x0][0x5c0] ;  /* 0x00017000ff12db82 */ /* 0x001e240000000a00 */
[----:B0-----:R-:W-:Y:S02]  /*885c0*/  @!P5 IADD3 R18, P6, R164, R18, RZ ;  /* 0x00000012a412d210 */ /* 0x001fe40007fde0ff */
[----:B------:R-:W2:Y:S03]  /*885d0*/  LDL.LU R164, [R1+0x16c0] ;  /* 0x0016c00001a47983 */ /* 0x000ea60000300800 */
[----:B------:R-:W-:Y:S02]  /*885e0*/  @!P5 IMAD.X R19, R165, 0x1, R19, P6 ;  /* 0x00000001a513d824 */ /* 0x000fe400030e0613 */
[----:B------:R-:W2:Y:S04]  /*885f0*/  LDL.LU R165, [R1+0x16bc] ;  /* 0x0016bc0001a57983 */ /* 0x000ea80000300800 */
[----:B------:R-:W2:Y:S04]  /*88600*/  LDL.LU R196, [R1+0x2cc] ;  /* 0x0002cc0001c47983 */ /* 0x000ea80000300800 */
[----:B------:R-:W2:Y:S04]  /*88610*/  LDL.LU R130, [R1+0x2f4] ;  /* 0x0002f40001827983 */ /* 0x000ea80000300800 */
[----:B------:R-:W2:Y:S01]  /*88620*/  LDL.LU R131, [R1+0x1140] ;  /* 0x0011400001837983 */ /* 0x000ea20000300800 */
[----:B------:R-:W-:Y:S01]  /*88630*/  LOP3.LUT P6, RZ, R14, 0x200000, RZ, 0xc0, !PT ;  /* 0x002000000eff7812 */ /* 0x000fe200078cc0ff */
[----:B---3--:R-:W-:-:S02]  /*88640*/  FMUL R17, R151, UR8 ;  /* 0x0000000897117c20 */ /* 0x008fc40008400000 */
[----:B------:R-:W3:Y:S03]  /*88650*/  LDL.LU R151, [R1+0x1144] ;  /* 0x0011440001977983 */ /* 0x000ee60000300800 */
[----:B------:R-:W-:Y:S01]  /*88660*/  F2FP.SATFINITE.E4M3.F32.PACK_AB_MERGE_C R17, RZ, R17, RZ ;  /* 0x00000011ff11723e */ /* 0x000fe200048070ff */
[----:B------:R-:W3:Y:S04]  /*88670*/  LDL.LU.64 R158, [R1+0xa8] ;  /* 0x0000a800019e7983 */ /* 0x000ee80000300a00 */
[----:B------:R4:W-:Y:S02]  /*88680*/  @!P5 STG.E.U8 desc[UR26][R18.64+0x149], R17 ;  /* 0x000149111200d986 */ /* 0x0009e4000c10111a */
[----:B----4-:R-:W-:-:S02]  /*88690*/  FMUL R17, R222, UR8 ;  /* 0x00000008de117c20 */ /* 0x010fc40008400000 */
[----:B------:R-:W4:Y:S03]  /*886a0*/  LDL.LU R222, [R1+0x1148] ;  /* 0x0011480001de7983 */ /* 0x000f260000300800 */
[----:B------:R-:W-:-:S05]  /*886b0*/  F2FP.SATFINITE.E4M3.F32.PACK_AB_MERGE_C R17, RZ, R17, RZ ;  /* 0x00000011ff11723e */ /* 0x000fca00048070ff */
[----:B------:R0:W-:Y:S04]  /*886c0*/  @!P6 STG.E.U8 desc[UR26][R156.64+0x150], R17 ;  /* 0x000150119c00e986 */ /* 0x0001e8000c10111a */
[----:B0-----:R-:W4:Y:S04]  /*886d0*/  LDL.LU.64 R156, [R1+0xc0] ;  /* 0x0000c000019c7983 */ /* 0x001f280000300a00 */
[----:B------:R-:W4:Y:S04]  /*886e0*/  LDL.LU R26, [R1+0x304] ;  /* 0x00030400011a7983 */ /* 0x000f280000300800 */
[----:B------:R-:W4:Y:S01]  /*886f0*/  LDL.LU R150, [R1+0x328] ;  /* 0x0003280001967983 */ /* 0x000f220000300800 */
[----:B--2---:R-:W-:-:S03]  /*88700*/  FMUL R17, R223, UR8 ;  /* 0x00000008df117c20 */ /* 0x004fc60008400000 */
        /* <DEDUP_REMOVED lines=8> */
[----:B------:R-:W-:Y:S01]  /*88790*/  LOP3.LUT P5, RZ, R10, 0x40, RZ, 0xc0, !PT ;  /* 0x000000400aff7812 */ /* 0x000fe200078ac0ff */
[----:B------:R0:W-:Y:S02]  /*887a0*/  @!P3 STG.E.U8 desc[UR26][R164.64+0x151], R17 ;  /* 0x00015111a400b986 */ /* 0x0001e4000c10111a */
        /* <DEDUP_REMOVED lines=9> */
[----:B---3--:R-:W-:Y:S01]  /*88840*/  FMUL R17, R151, UR8 ;  /* 0x0000000897117c20 */ /* 0x008fe20008400000 */
[----:B------:R-:W-:Y:S01]  /*88850*/  LOP3.LUT P1, RZ, R14, 0x20000, RZ, 0xc0, !PT ;  /* 0x000200000eff7812 */ /* 0x000fe2000782c0ff */
[----:B------:R-:W3:Y:S01]  /*88860*/  LDL.LU R151, [R1+0x1150] ;  /* 0x0011500001977983 */ /* 0x000ee20000300800 */
[----:B------:R-:W0:Y:S02]  /*88870*/  @!P5 LDC.64 R18, c[0x0][0x5c0] ;  /* 0x00017000ff12db82 */ /* 0x000e240000000a00 */
[----:B------:R-:W-:-:S09]  /*88880*/  F2FP.SATFINITE.E4M3.F32.PACK_AB_MERGE_C R17, RZ, R17, RZ ;  /* 0x00000011ff11723e */ /* 0x000fd200048070ff */
[----:B------:R4:W-:Y:S01]  /*88890*/  @!P1 STG.E.U8 desc[UR26][R158.64+0x158], R17 ;  /* 0x000158119e009986 */ /* 0x0009e2000c10111a */
[----:B------:R-:W-:Y:S01]  /*888a0*/  LOP3.LUT P2, RZ, R14, 0x4000, RZ, 0xc0, !PT ;  /* 0x000040000eff7812 */ /* 0x000fe2000784c0ff */
[----:B----4-:R-:W-:Y:S02]  /*888b0*/  FMUL R17, R222, UR8 ;  /* 0x00000008de117c20 */ /* 0x010fe40008400000 */
[----:B------:R-:W4:Y:S01]  /*888c0*/  LDL.LU R222, [R1+0x1154] ;  /* 0x0011540001de7983 */ /* 0x000f220000300800 */
[----:B------:R-:W-:-:S03]  /*888d0*/  LOP3.LUT P0, RZ, R14, 0x8000, RZ, 0xc0, !PT ;  /* 0x000080000eff7812 */ /* 0x000fc6000780c0ff */
[----:B------:R-:W4:Y:S01]  /*888e0*/  LDL.LU.64 R130, [R1+0x138] ;  /* 0x0001380001827983 */ /* 0x000f220000300a00 */
[----:B------:R-:W-:Y:S02]  /*888f0*/  LOP3.LUT R15, R15, 0xfff7ffff, RZ, 0xc0, !PT ;  /* 0xfff7ffff0f0f7812 */ /* 0x000fe400078ec0ff */
[----:B------:R-:W-:-:S03]  /*88900*/  F2FP.SATFINITE.E4M3.F32.PACK_AB_MERGE_C R17, RZ, R17, RZ ;  /* 0x00000011ff11723e */ /* 0x000fc600048070ff */
[----:B------:R-:W-:Y:S02]  /*88910*/  @P2 LOP3.LUT R15, R15, 0x80000, RZ, 0xfc, !PT ;  /* 0x000800000f0f2812 */ /* 0x000fe400078efcff */
[----:B------:R-:W-:Y:S02]  /*88920*/  LOP3.LUT P2, RZ, R10, 0x20, RZ, 0xc0, !PT ;  /* 0x000000200aff7812 */ /* 0x000fe4000784c0ff */
[----:B0-----:R-:W-:-:S05]  /*88930*/  @!P5 IADD3 R18, P6, R26, R18, RZ ;  /* 0x000000121a12d210 */ /* 0x001fca0007fde0ff */
[----:B------:R-:W-:Y:S02]  /*88940*/  @!P5 IMAD.X R19, R150, 0x1, R19, P6 ;  /* 0x000000019613d824 */ /* 0x000fe400030e0613 */
[----:B------:R-:W4:Y:S04]  /*88950*/  LDL.LU R150, [R1+0x1158] ;  /* 0x0011580001967983 */ /* 0x000f280000300800 */
[----:B------:R2:W-:Y:S04]  /*88960*/  @!P0 STG.E.U8 desc[UR26][R156.64+0x159], R17 ;  /* 0x000159119c008986 */ /* 0x0005e8000c10111a */
[----:B------:R-:W4:Y:S04]  /*88970*/  LDL.LU R199, [R1+0x32c] ;  /* 0x00032c0001c77983 */ /* 0x000f280000300800 */
[----:B------:R-:W4:Y:S04]  /*88980*/  LDL.LU R197, [R1+0x334] ;  /* 0x0003340001c57983 */ /* 0x000f280000300800 */
[----:B------:R-:W4:Y:S01]  /*88990*/  LDL.LU R198, [R1+0x115c] ;  /* 0x00115c0001c67983 */ /* 0x000f220000300800 */
[----:B--2---:R-:W-:-:S05]  /*889a0*/  FMUL R17, R223, UR8 ;  /* 0x00000008df117c20 */ /* 0x004fca0008400000 */
        /* <DEDUP_REMOVED lines=10> */
[----:B------:R-:W-:-:S02]  /*88a50*/  LOP3.LUT P1, RZ, R14, 0x400, RZ, 0xc0, !PT ;  /* 0x000004000eff7812 */ /* 0x000fc4000782c0ff */
[----:B------:R-:W-:Y:S02]  /*88a60*/  LOP3.LUT P6, RZ, R10, 0x20, RZ, 0xc0, !PT ;  /* 0x000000200aff7812 */ /* 0x000fe400078cc0ff */
[----:B------:R-:W-:-:S09]  /*88a70*/  LOP3.LUT R15, R15, 0xfffbffff, RZ, 0xc0, !PT ;  /* 0xfffbffff0f0f7812 */ /* 0x000fd200078ec0ff */
[----:B------:R-:W-:-:S04]  /*88a80*/  @P1 LOP3.LUT R15, R15, 0x40000, RZ, 0xfc, !PT ;  /* 0x000400000f0f1812 */ /* 0x000fc800078efcff */
[----:B------:R-:W-:Y:S02]  /*88a90*/  LOP3.LUT P2, RZ, R15, 0x80000, RZ, 0xc0, !PT ;  /* 0x000800000fff7812 */ /* 0x000fe4000784c0ff */
[----:B------:R-:W-:Y:S02]  /*88aa0*/  LOP3.LUT P4, RZ, R10, 0x10, RZ, 0xc0, !PT ;  /* 0x000000100aff7812 */ /* 0x000fe4000788c0ff */
[----:B------:R-:W-:Y:S02]  /*88ab0*/  LOP3.LUT P3, RZ, R14, 0x800, RZ, 0xc0, !PT ;  /* 0x000008000eff7812 */ /* 0x000fe4000786c0ff */
[----:B------:R-:W-:Y:S01]  /*88ac0*/  LOP3.LUT P1, RZ, R10, 0x8, RZ, 0xc0, !PT ;  /* 0x000000080aff7812 */ /* 0x000fe2000782c0ff */
[----:B---3--:R-:W-:Y:S02]  /*88ad0*/  FMUL R17, R151, UR8 ;  /* 0x0000000897117c20 */ /* 0x008fe40008400000 */
[----:B------:R-:W3:Y:S04]  /*88ae0*/  LDL.LU R151, [R1+0x1164] ;  /* 0x0011640001977983 */ /* 0x000ee80000300800 */
[----:B------:R-:W3:Y:S01]  /*88af0*/  LDL.LU.64 R156, [R1+0xd0] ;  /* 0x0000d000019c7983 */ /* 0x000ee20000300a00 */
[----:B------:R-:W-:-:S05]  /*88b00*/  F2FP.SATFINITE.E4M3.F32.PACK_AB_MERGE_C R17, RZ, R17, RZ ;  /* 0x00000011ff11723e */ /* 0x000fca00048070ff */
[----:B------:R0:W-:Y:S02]  /*88b10*/  @!P6 STG.E.U8 desc[UR26][R18.64+0x159], R17 ;  /* 0x000159111200e986 */ /* 0x0001e4000c10111a */
[----:B0-----:R-:W0:Y:S01]  /*88b20*/  @!P4 LDC.64 R18, c[0x0][0x5c0] ;  /* 0x00017000ff12cb82 */ /* 0x001e220000000a00 */
[----:B----4-:R-:W-:Y:S02]  /*88b30*/  FMUL R17, R222, UR8 ;  /* 0x00000008de117c20 */ /* 0x010fe40008400000 */
[----:B------:R-:W4:Y:S03]  /*88b40*/  LDL.LU R222, [R1+0x1168] ;  /* 0x0011680001de7983 */ /* 0x000f260000300800 */
[----:B------:R-:W-:-:S05]  /*88b50*/  F2FP.SATFINITE.E4M3.F32.PACK_AB_MERGE_C R17, RZ, R17, RZ ;  /* 0x00000011ff11723e */ /* 0x000fca00048070ff */
[----:B------:R1:W-:Y:S04]  /*88b60*/  @!P2 STG.E.U8 desc[UR26][R130.64+0x160], R17 ;  /* 0x000160118200a986 */ /* 0x0003e8000c10111a */
[----:B-1----:R-:W4:Y:S04]  /*88b70*/  LDL.LU.64 R130, [R1+0xe8] ;  /* 0x0000e80001827983 */ /* 0x002f280000300a00 */
[----:B------:R-:W4:Y:S04]  /*88b80*/  LDL.LU R159, [R1+0x330] ;  /* 0x00033000019f7983 */ /* 0x000f280000300800 */
[----:B------:R-:W4:Y:S01]  /*88b90*/  LDL.LU R26, [R1+0x338] ;  /* 0x00033800011a7983 */ /* 0x000f220000300800 */
[----:B------:R-:W-:-:S03]  /*88ba0*/  FMUL R17, R150, UR8 ;  /* 0x0000000896117c20 */ /* 0x000fc60008400000 */
[----:B------:R-:W4:Y:S02]  /*88bb0*/  LDL.LU R150, [R1+0x116c] ;  /* 0x00116c0001967983 */ /* 0x000f240000300800 */
[----:B------:R-:W-:Y:S02]  /*88bc0*/  F2FP.SATFINITE.E4M3.F32.PACK_AB_MERGE_C R17, RZ, R17, RZ ;  /* 0x00000011ff11723e */ /* 0x000fe400048070ff */
[----:B0-----:R-:W-:-:S05]  /*88bd0*/  @!P4 IADD3 R18, P6, R199, R18, RZ ;  /* 0x00000012c712c210 */ /* 0x001fca0007fde0ff */
[----:B------:R-:W-:Y:S01]  /*88be0*/  @!P4 IMAD.X R19, R197, 0x1, R19, P6 ;  /* 0x00000001c513c824 */ /* 0x000fe200030e0613 */
[----:B--2---:R0:W-:Y:S02]  /*88bf0*/  @!P3 STG.E.U8 desc[UR26][R166.64+0x161], R17 ;  /* 0x00016111a600b986 */ /* 0x0041e4000c10111a */
[----:B0-----:R-:W-:-:S05]  /*88c00*/  FMUL R17, R198, UR8 ;  /* 0x00000008c6117c20 */ /* 0x001fca0008400000 */
[----:B------:R-:W-:-:S05]  /*88c10*/  F2FP.SATFINITE.E4M3.F32.PACK_AB_MERGE_C R17, RZ, R17, RZ ;  /* 0x00000011ff11723e */ /* 0x000fca00048070ff */
[----:B------:R0:W-:Y:S02]  /*88c20*/  @!P4 STG.E.U8 desc[UR26][R18.64+0x160], R17 ;  /* 0x000160111200c986 */ /* 0x0001e4000c10111a */
[----:B0-----:R-:W0:Y:S02]  /*88c30*/  @!P1 LDC.64 R18, c[0x0][0x5c0] ;  /* 0x00017000ff129b82 */ /* 0x001e240000000a00 */
[----:B0-----:R-:W-:Y:S02]  /*88c40*/  @!P1 IADD3 R18, P6, R223, R18, RZ ;  /* 0x00000012df129210 */ /* 0x001fe40007fde0ff */
[----:B------:R-:W2:Y:S03]  /*88c50*/  LDL.LU R223, [R1+0x1170] ;  /* 0x0011700001df7983 */ /* 0x000ea60000300800 */
[----:B------:R-:W-:Y:S01]  /*88c60*/  @!P1 IMAD.X R19, R196, 0x1, R19, P6 ;  /* 0x00000001c4139824 */ /* 0x000fe200030e0613 */
[----:B------:R-:W-:Y:S01]  /*88c70*/  LOP3.LUT P6, RZ, R10, 0x8, RZ, 0xc0, !PT ;  /* 0x000000080aff7812 */ /* 0x000fe200078cc0ff */
[----:B------:R-:W-:Y:S01]  /*88c80*/  FMUL R17, R158, UR8 ;  /* 0x000000089e117c20 */ /* 0x000fe20008400000 */
[----:B------:R-:W-:-:S04]  /*88c90*/  LOP3.LUT P1, RZ, R15, 0x40000, RZ, 0xc0, !PT ;  /* 0x000400000fff7812 */ /* 0x000fc8000782c0ff */
[----:B------:R-:W-:-:S07]  /*88ca0*/  F2FP.SATFINITE.E4M3.F32.PACK_AB_MERGE_C R17, RZ, R17, RZ ;  /* 0x00000011ff11723e */ /* 0x000fce00048070ff */
[----:B------:R0:W-:Y:S01]  /*88cb0*/  @!P6 STG.E.U8 desc[UR26][R18.64+0x161], R17 ;  /* 0x000161111200e986 */ /* 0x0001e2000c10111a */
[----:B------:R-:W-:Y:S02]  /*88cc0*/  LOP3.LUT P0, RZ, R10, 0x4, RZ, 0xc0, !PT ;  /* 0x000000040aff7812 */ /* 0x000fe4000780c0ff */
[----:B------:R-:W-:-:S11]  /*88cd0*/  LOP3.LUT P5, RZ, R14, 0x100, RZ, 0xc0, !PT ;  /* 0x000001000eff7812 */ /* 0x000fd600078ac0ff */
[----:B0-----:R-:W0:Y:S01]  /*88ce0*/  @!P0 LDC.64 R18, c[0x0][0x5c0] ;  /* 0x00017000ff128b82 */ /* 0x001e220000000a00 */
[----:B------:R-:W-:Y:S01]  /*88cf0*/  LOP3.LUT P2, RZ, R10, 0x2, RZ, 0xc0, !PT ;  /* 0x000000020aff7812 */ /* 0x000fe2000784c0ff */
[----:B---3--:R-:W-:Y:S02]  /*88d00*/  FMUL R17, R151, UR8 ;  /* 0x0000000897117c20 */ /* 0x008fe40008400000 */
[----:B------:R-:W3:Y:S03]  /*88d10*/  LDL.LU R151, [R1+0x1174] ;  /* 0x0011740001977983 */ /* 0x000ee60000300800 */
[----:B------:R-:W-:-:S05]  /*88d20*/  F2FP.SATFINITE.E4M3.F32.PACK_AB_MERGE_C R17, RZ, R17, RZ ;  /* 0x00000011ff11723e */ /* 0x000fca00048070ff */
[----:B------:R1:W-:Y:S04]  /*88d30*/  @!P1 STG.E.U8 desc[UR26][R156.64+0x168], R17 ;  /* 0x000168119c009986 */ /* 0x0003e8000c10111a */
[----:B-1----:R-:W3:Y:S01]  /*88d40*/  LDL.LU.64 R156, [R1+0x160] ;  /* 0x00016000019c7983 */ /* 0x002ee20000300a00 */
[----:B----4-:R-:W-:-:S03]  /*88d50*/  FMUL R17, R222, UR8 ;  /* 0x00000008de117c20 */ /* 0x010fc60008400000 */
[----:B------:R-:W4:Y:S02]  /*88d60*/  LDL.LU R222, [R1+0x1178] ;  /* 0x0011780001de7983 */ /* 0x000f240000300800 */
[----:B------:R-:W-:Y:S02]  /*88d70*/  F2FP.SATFINITE.E4M3.F32.PACK_AB_MERGE_C R17, RZ, R17, RZ ;  /* 0x00000011ff11723e */ /* 0x000fe400048070ff */
[----:B------:R-:W4:Y:S04]  /*88d80*/  LDL.LU R199, [R1+0x33c] ;  /* 0x00033c0001c77983 */ /* 0x000f280000300800 */
[----:B------:R-:W4:Y:S04]  /*88d90*/  LDL.LU R197, [R1+0x344] ;  /* 0x0003440001c57983 */ /* 0x000f280000300800 */
[----:B------:R-:W4:Y:S04]  /*88da0*/  LDL.LU R198, [R1+0x117c] ;  /* 0x00117c0001c67983 */ /* 0x000f280000300800 */
[----:B------:R1:W-:Y:S01]  /*88db0*/  @!P5 STG.E.U8 desc[UR26][R130.64+0x169], R17 ;  /* 0x000169118200d986 */ /* 0x0003e2000c10111a */
[----:B0-----:R-:W-:-:S05]  /*88dc0*/  @!P0 IADD3 R18, P6, R159, R18, RZ ;  /* 0x000000129f128210 */ /* 0x001fca0007fde0ff */
[----:B------:R-:W-:Y:S02]  /*88dd0*/  @!P0 IMAD.X R19, R26, 0x1, R19, P6 ;  /* 0x000000011a138824 */ /* 0x000fe400030e0613 */
[----:B-1----:R-:W-:-:S05]  /*88de0*/  FMUL R17, R150, UR8 ;  /* 0x0000000896117c20 */ /* 0x002fca0008400000 */
        /* <DEDUP_REMOVED lines=10> */
[----:B--2---:R-:W-:-:S03]  /*88e90*/  FMUL R17, R223, UR8 ;  /* 0x00000008df117c20 */ /* 0x004fc60008400000 */
[----:B------:R-:W2:Y:S02]  /*88ea0*/  LDL.LU R223, [R1+0x1184] ;  /* 0x0011840001df7983 */ /* 0x000ea40000300800 */
[----:B------:R-:W-:Y:S02]  /*88eb0*/  F2FP.SATFINITE.E4M3.F32.PACK_AB_MERGE_C R17, RZ, R17, RZ ;  /* 0x00000011ff11723e */ /* 0x000fe400048070ff */
[----:B------:R-:W2:Y:S01]  /*88ec0*/  LDL.LU.64 R158, [R1+0x100] ;  /* 0x00010000019e7983 */ /* 0x000ea20000300a00 */
[----:B------:R-:W-:-:S03]  /*88ed0*/  LOP3.LUT P6, RZ, R14, 0x80, RZ, 0xc0, !PT ;  /* 0x000000800eff7812 */ /* 0x000fc600078cc0ff */
[----:B------:R0:W-:Y:S01]  /*88ee0*/  @!P2 STG.E.U8 desc[UR26][R18.64+0x169], R17 ;  /* 0x000169111200a986 */ /* 0x0001e2000c10111a */
[----:B------:R-:W-:Y:S02]  /*88ef0*/  LOP3.LUT P4, RZ, R10, 0x1, RZ, 0xc0, !PT ;  /* 0x000000010aff7812 */ /* 0x000fe4000788c0ff */
[----:B------:R-:W-:-:S11]  /*88f00*/  LOP3.LUT P3, RZ, R14, 0x20, RZ, 0xc0, !PT ;  /* 0x000000200eff7812 */ /* 0x000fd6000786c0ff */
[----:B0-----:R-:W0:Y:S01]  /*88f10*/  @!P4 LDC.64 R18, c[0x0][0x5c0] ;  /* 0x00017000ff12cb82 */ /* 0x001e220000000a00 */
[----:B---3--:R-:W-:Y:S02]  /*88f20*/  FMUL R17, R151, UR8 ;  /* 0x0000000897117c20 */ /* 0x008fe40008400000 */
[----:B------:R-:W3:Y:S03]  /*88f30*/  LDL.LU R151, [R1+0x1188] ;  /* 0x0011880001977983 */ /* 0x000ee60000300800 */
[----:B------:R-:W-:-:S05]  /*88f40*/  F2FP.SATFINITE.E4M3.F32.PACK_AB_MERGE_C R17, RZ, R17, RZ ;  /* 0x00000011ff11723e */ /* 0x000fca00048070ff */
[----:B------:R1:W-:Y:S04]  /*88f50*/  @!P6 STG.E.U8 desc[UR26][R156.64+0x170], R17 ;  /* 0x000170119c00e986 */ /* 0x0003e8000c10111a */
[----:B-1----:R-:W3:Y:S04]  /*88f60*/  LDL.LU.64 R156, [R1+0x108] ;  /* 0x00010800019c7983 */ /* 0x002ee80000300a00 */
[----:B------:R-:W3:Y:S04]  /*88f70*/  LDL.LU R26, [R1+0x340] ;  /* 0x00034000011a7983 */ /* 0x000ee80000300800 */
[----:B------:R-:W3:Y:S01]  /*88f80*/  LDL.LU R150, [R1+0x348] ;  /* 0x0003480001967983 */ /* 0x000ee20000300800 */
[----:B----4-:R-:W-:-:S03]  /*88f90*/  FMUL R17, R222, UR8 ;  /* 0x00000008de117c20 */ /* 0x010fc60008400000 */
[----:B------:R-:W4:Y:S02]  /*88fa0*/  LDL.LU R222, [R1+0x118c] ;  /* 0x00118c0001de7983 */ /* 0x000f240000300800 */
[----:B------:R-:W-:Y:S02]  /*88fb0*/  F2FP.SATFINITE.E4M3.F32.PACK_AB_MERGE_C R17, RZ, R17, RZ ;  /* 0x00000011ff11723e */ /* 0x000fe400048070ff */
[----:B------:R-:W-:Y:S02]  /*88fc0*/  LOP3.LUT P5, RZ, R9, 0x80000000, RZ, 0xc0, !PT ;  /* 0x8000000009ff7812 */ /* 0x000fe400078ac0ff */
[----:B0-----:R-:W-:-:S05]  /*88fd0*/  @!P4 IADD3 R18, P6, R199, R18, RZ ;  /* 0x00000012c712c210 */ /* 0x001fca0007fde0ff */
[----:B------:R-:W-:Y:S01]  /*88fe0*/  @!P4 IMAD.X R19, R197, 0x1, R19, P6 ;  /* 0x00000001c513c824 */ /* 0x000fe200030e0613 */
        /* <DEDUP_REMOVED lines=10> */
[----:B--2---:R-:W-:Y:S02]  /*89090*/  FMUL R17, R223, UR8 ;  /* 0x00000008df117c20 */ /* 0x004fe40008400000 */
[----:B------:R-:W2:Y:S01]  /*890a0*/  LDL.LU R223, [R1+0x1190] ;  /* 0x0011900001df7983 */ /* 0x000ea20000300800 */
[----:B------:R-:W-:Y:S02]  /*890b0*/  LOP3.LUT P2, RZ, R9, 0x40000000, RZ, 0xc0, !PT ;  /* 0x4000000009ff7812 */ /* 0x000fe4000784c0ff */
[----:B------:R-:W-:-:S11]  /*890c0*/  LOP3.LUT P1, RZ, R14, 0x10, RZ, 0xc0, !PT ;  /* 0x000000100eff7812 */ /* 0x000fd6000782c0ff */
[----:B------:R-:W0:Y:S01]  /*890d0*/  @!P2 LDC.64 R18, c[0x0][0x5c0] ;  /* 0x00017000ff12ab82 */ /* 0x000e220000000a00 */
[----:B------:R-:W-:-:S05]  /*890e0*/  F2FP.SATFINITE.E4M3.F32.PACK_AB_MERGE_C R17, RZ, R17, RZ ;  /* 0x00000011ff11723e */ /* 0x000fca00048070ff */
[----:B------:R3:W-:Y:S01]  /*890f0*/  @!P1 STG.E.U8 desc[UR26][R158.64+0x178], R17 ;  /* 0x000178119e009986 */ /* 0x0007e2000c10111a */
[C---:B------:R-:W-:Y:S02]  /*89100*/  LOP3.LUT P4, RZ, R14.reuse, 0x2, RZ, 0xc0, !PT ;  /* 0x000000020eff7812 */ /* 0x040fe4000788c0ff */
[----:B------:R-:W-:Y:S02]  /*89110*/  LOP3.LUT P0, RZ, R14, 0x4, RZ, 0xc0, !PT ;  /* 0x000000040eff7812 */ /* 0x000fe4000780c0ff */
[----:B------:R-:W-:-:S09]  /*89120*/  LOP3.LUT R15, R15, 0xfffdffff, RZ, 0xc0, !PT ;  /* 0xfffdffff0f0f7812 */ /* 0x000fd200078ec0ff */
[----:B------:R-:W-:Y:S02]  /*89130*/  @P4 LOP3.LUT R15, R15, 0x20000, RZ, 0xfc, !PT ;  /* 0x000200000f0f4812 */ /* 0x000fe400078efcff */
[----:B------:R-:W-:Y:S01]  /*89140*/  LOP3.LUT P4, RZ, R9, 0x20000000, RZ, 0xc0, !PT ;  /* 0x2000000009ff7812 */ /* 0x000fe2000788c0ff */
[----:B---3--:R-:W-:Y:S02]  /*89150*/  FMUL R17, R151, UR8 ;  /* 0x0000000897117c20 */ /* 0x008fe40008400000 */
[----:B------:R-:W3:Y:S04]  /*89160*/  LDL.LU R151, [R1+0x1194] ;  /* 0x0011940001977983 */ /* 0x000ee80000300800 */
[----:B------:R-:W3:Y:S01]  /*89170*/  LDL.LU.64 R130, [R1+0x188] ;  /* 0x0001880001827983 */ /* 0x000ee20000300a00 */
[----:B------:R-:W-:-:S02]  /*89180*/  F2FP.SATFINITE.E4M3.F32.PACK_AB_MERGE_C R17, RZ, R17, RZ ;  /* 0x00000011ff11723e */ /* 0x000fc400048070ff */
[----:B0-----:R-:W-:-:S05]  /*89190*/  @!P2 IADD3 R18, P6, R26, R18, RZ ;  /* 0x000000121a12a210 */ /* 0x001fca0007fde0ff */
[----:B------:R-:W-:Y:S02]  /*891a0*/  @!P2 IMAD.X R19, R150, 0x1, R19, P6 ;  /* 0x000000019613a824 */ /* 0x000fe400030e0613 */
[----:B------:R-:W3:Y:S04]  /*891b0*/  LDL.LU R150, [R1+0x1198] ;  /* 0x0011980001967983 */ /* 0x000ee80000300800 */
[----:B------:R4:W-:Y:S04]  /*891c0*/  @!P0 STG.E.U8 desc[UR26][R156.64+0x179], R17 ;  /* 0x000179119c008986 */ /* 0x0009e8000c10111a */
[----:B------:R-:W3:Y:S04]  /*891d0*/  LDL.LU R199, [R1+0x34c] ;  /* 0x00034c0001c77983 */ /* 0x000ee80000300800 */
[----:B------:R-:W3:Y:S01]  /*891e0*/  LDL.LU R197, [R1+0x354] ;  /* 0x0003540001c57983 */ /* 0x000ee20000300800 */
[----:B----4-:R-:W-:-:S03]  /*891f0*/  FMUL R17, R222, UR8 ;  /* 0x00000008de117c20 */ /* 0x010fc60008400000 */
[----:B------:R-:W4:Y:S02]  /*89200*/  LDL.LU R198, [R1+0x119c] ;  /* 0x00119c0001c67983 */ /* 0x000f240000300800 */
        /* <DEDUP_REMOVED lines=11> */
[----:B------:R-:W2:Y:S04]  /*892c0*/  LDL.LU R223, [R1+0x11a4] ;  /* 0x0011a40001df7983 */ /* 0x000ea80000300800 */
[----:B------:R-:W2:Y:S01]  /*892d0*/  LDL.LU.64 R156, [R1+0x118] ;  /* 0x00011800019c7983 */ /* 0x000ea20000300a00 */
[----:B------:R-:W-:Y:S02]  /*892e0*/  LOP3.LUT P1, RZ, R11, 0x40000000, RZ, 0xc0, !PT ;  /* 0x400000000bff7812 */ /* 0x000fe4000782c0ff */
[----:B------:R-:W-:Y:S02]  /*892f0*/  LOP3.LUT P6, RZ, R9, 0x20000000, RZ, 0xc0, !PT ;  /* 0x2000000009ff7812 */ /* 0x000fe400078cc0ff */
[----:B------:R-:W-:Y:S02]  /*89300*/  LOP3.LUT R15, R15, 0xfffeffff, RZ, 0xc0, !PT ;  /* 0xfffeffff0f0f7812 */ /* 0x000fe400078ec0ff */
[----:B------:R-:W-:-:S07]  /*89310*/  F2FP.SATFINITE.E4M3.F32.PACK_AB_MERGE_C R17, RZ, R17, RZ ;  /* 0x00000011ff11723e */ /* 0x000fce00048070ff */
[----:B------:R-:W-:Y:S02]  /*89320*/  @P1 LOP3.LUT R15, R15, 0x10000, RZ, 0xfc, !PT ;  /* 0x000100000f0f1812 */ /* 0x000fe400078efcff */
[----:B------:R0:W-:Y:S02]  /*89330*/  @!P6 STG.E.U8 desc[UR26][R18.64+0x179], R17 ;  /* 0x000179111200e986 */ /* 0x0001e4000c10111a */
[----:B------:R-:W-:Y:S02]  /*89340*/  LOP3.LUT P4, RZ, R15, 0x20000, RZ, 0xc0, !PT ;  /* 0x000200000fff7812 */ /* 0x000fe4000788c0ff */
        /* <DEDUP_REMOVED lines=10> */
[----:B------:R-:W-:-:S03]  /*893f0*/  FMUL R17, R150, UR8 ;  /* 0x0000000896117c20 */ /* 0x000fc60008400000 */
[----:B------:R-:W3:Y:S02]  /*89400*/  LDL.LU R150, [R1+0x11ac] ;  /* 0x0011ac0001967983 */ /* 0x000ee40000300800 */
        /* <DEDUP_REMOVED lines=9> */
[----:B------:R-:W-:Y:S01]  /*894a0*/  FMUL R17, R158, UR8 ;  /* 0x000000089e117c20 */ /* 0x000fe20008400000 */
[----:B0-----:R-:W-:Y:S02]  /*894b0*/  @!P1 IADD3 R18, P6, R222, R18, RZ ;  /* 0x00000012de129210 */ /* 0x001fe40007fde0ff */
[----:B------:R-:W4:Y:S03]  /*894c0*/  LDL.LU R222, [R1+0x11b0] ;  /* 0x0011b00001de7983 */ /* 0x000f260000300800 */
[----:B------:R-:W-:Y:S01]  /*894d0*/  @!P1 IMAD.X R19, R196, 0x1, R19, P6 ;  /* 0x00000001c4139824 */ /* 0x000fe200030e0613 */
[----:B------:R-:W-:-:S02]  /*894e0*/  LOP3.LUT P6, RZ, R9, 0x8000000, RZ, 0xc0, !PT ;  /* 0x0800000009ff7812 */ /* 0x000fc400078cc0ff */
[----:B------:R-:W-:-:S11]  /*894f0*/  F2FP.SATFINITE.E4M3.F32.PACK_AB_MERGE_C R17, RZ, R17, RZ ;  /* 0x00000011ff11723e */ /* 0x000fd600048070ff */
[----:B------:R2:W-:Y:S01]  /*89500*/  @!P6 STG.E.U8 desc[UR26][R18.64+0x181], R17 ;  /* 0x000181111200e986 */ /* 0x0005e2000c10111a */
[----:B------:R-:W-:Y:S01]  /*89510*/  LOP3.LUT P1, RZ, R15, 0x10000, RZ, 0xc0, !PT ;  /* 0x000100000fff7812 */ /* 0x000fe2000782c0ff */
[----:B--2---:R-:W-:Y:S02]  /*89520*/  FMUL R17, R223, UR8 ;  /* 0x00000008df117c20 */ /* 0x004fe40008400000 */
[----:B------:R-:W2:Y:S03]  /*89530*/  LDL.LU R223, [R1+0x11b4] ;  /* 0x0011b40001df7983 */ /* 0x000ea60000300800 */
[----:B------:R-:W-:-:S07]  /*89540*/  F2FP.SATFINITE.E4M3.F32.PACK_AB_MERGE_C R17, RZ, R17, RZ ;  /* 0x00000011ff11723e */ /* 0x000fce00048070ff */
[----:B------:R0:W-:Y:S04]  /*89550*/  @!P1 STG.E.U8 desc[UR26][R156.64+0x188], R17 ;  /* 0x000188119c009986 */ /* 0x0001e8000c10111a */
[----:B0-----:R-:W2:Y:S01]  /*89560*/  LDL.LU.64 R156, [R1+0x1b0] ;  /* 0x0001b000019c7983 */ /* 0x001ea20000300a00 */
[----:B------:R-:W-:Y:S02]  /*89570*/  LOP3.LUT P0, RZ, R9, 0x4000000, RZ, 0xc0, !PT ;  /* 0x0400000009ff7812 */ /* 0x000fe4000780c0ff */
[----:B------:R-:W-:-:S11]  /*89580*/  LOP3.LUT P2, RZ, R11, 0x10000000, RZ, 0xc0, !PT ;  /* 0x100000000bff7812 */ /* 0x000fd6000784c0ff */
[----:B------:R-:W0:Y:S01]  /*89590*/  @!P0 LDC.64 R18, c[0x0][0x5c0] ;  /* 0x00017000ff128b82 */ /* 0x000e220000000a00 */
[----:B------:R-:W-:Y:S01]  /*895a0*/  LOP3.LUT P4, RZ, R9, 0x2000000, RZ, 0xc0, !PT ;  /* 0x0200000009ff7812 */ /* 0x000fe2000788c0ff */
[----:B---3--:R-:W-:Y:S02]  /*895b0*/  FMUL R17, R151, UR8 ;  /* 0x0000000897117c20 */ /* 0x008fe40008400000 */
[----:B------:R-:W3:Y:S03]  /*895c0*/  LDL.LU R151, [R1+0x11b8] ;  /* 0x0011b80001977983 */ /* 0x000ee60000300800 */
[----:B------:R-:W-:Y:S01]  /*895d0*/  F2FP.SATFINITE.E4M3.F32.PACK_AB_MERGE_C R17, RZ, R17, RZ ;  /* 0x00000011ff11723e */ /* 0x000fe200048070ff */
[----:B------:R-:W3:Y:S04]  /*895e0*/  LDL.LU R199, [R1+0x35c] ;  /* 0x00035c0001c77983 */ /* 0x000ee80000300800 */
[----:B------:R-:W3:Y:S04]  /*895f0*/  LDL.LU R197, [R1+0x364] ;  /* 0x0003640001c57983 */ /* 0x000ee80000300800 */
[----:B------:R-:W3:Y:S04]  /*89600*/  LDL.LU R198, [R1+0x11bc] ;  /* 0x0011bc0001c67983 */ /* 0x000ee80000300800 */
        /* <DEDUP_REMOVED lines=16> */
[----:B------:R-:W4:Y:S03]  /*89710*/  LDL.LU R222, [R1+0x11c4] ;  /* 0x0011c40001de7983 */ /* 0x000f260000300800 */
[----:B------:R-:W-:Y:S01]  /*89720*/  F2FP.SATFINITE.E4M3.F32.PACK_AB_MERGE_C R17, RZ, R17, RZ ;  /* 0x00000011ff11723e */ /* 0x000fe200048070ff */
[----:B------:R-:W4:Y:S04]  /*89730*/  LDL.LU.64 R158, [R1+0x140] ;  /* 0x00014000019e7983 */ /* 0x000f280000300a00 */
[----:B------:R2:W-:Y:S02]  /*89740*/  @!P4 STG.E.U8 desc[UR26][R18.64+0x189], R17 ;  /* 0x000189111200c986 */ /* 0x0005e4000c10111a */
[----:B--2---:R-:W-:-:S02]  /*89750*/  FMUL R17, R223, UR8 ;  /* 0x00000008df117c20 */ /* 0x004fc40008400000 */
[----:B------:R-:W2:Y:S03]  /*89760*/  LDL.LU R223, [R1+0x11c8] ;  /* 0x0011c80001df7983 */ /* 0x000ea60000300800 */
[----:B------:R-:W-:-:S05]  /*89770*/  F2FP.SATFINITE.E4M3.F32.PACK_AB_MERGE_C R17, RZ, R17, RZ ;  /* 0x00000011ff11723e */ /* 0x000fca00048070ff */
[----:B------:R0:W-:Y:S04]  /*89780*/  @!P6 STG.E.U8 desc[UR26][R156.64+0x190], R17 ;  /* 0x000190119c00e986 */ /* 0x0001e8000c10111a */
[----:B0-----:R-:W2:Y:S04]  /*89790*/  LDL.LU.64 R156, [R1+0x158] ;  /* 0x00015800019c7983 */ /* 0x001ea80000300a00 */
[----:B------:R-:W2:Y:S04]  /*897a0*/  LDL.LU R26, [R1+0x360] ;  /* 0x00036000011a7983 */ /* 0x000ea80000300800 */
[----:B------:R-:W2:Y:S01]  /*897b0*/  LDL.LU R150, [R1+0x368] ;  /* 0x0003680001967983 */ /* 0x000ea20000300800 */
[----:B------:R-:W-:-:S02]  /*897c0*/  LOP3.LUT P5, RZ, R9, 0x1000000, RZ, 0xc0, !PT ;  /* 0x0100000009ff7812 */ /* 0x000fc400078ac0ff */
[----:B------:R-:W-:-:S11]  /*897d0*/  LOP3.LUT P3, RZ, R11, 0x2000000, RZ, 0xc0, !PT ;  /* 0x020000000bff7812 */ /* 0x000fd6000786c0ff */
[----:B------:R-:W0:Y:S01]  /*897e0*/  @!P5 LDC.64 R18, c[0x0][0x5c0] ;  /* 0x00017000ff12db82 */ /* 0x000e220000000a00 */
[----:B---3--:R-:W-:Y:S02]  /*897f0*/  FMUL R17, R151, UR8 ;  /* 0x0000000897117c20 */ /* 0x008fe40008400000 */
[----:B------:R-:W3:Y:S03]  /*89800*/  LDL.LU R151, [R1+0x11cc] ;  /* 0x0011cc0001977983 */ /* 0x000ee60000300800 */
        /* <DEDUP_REMOVED lines=15> */
[----:B----4-:R-:W-:Y:S02]  /*89900*/  FMUL R17, R222, UR8 ;  /* 0x00000008de117c20 */ /* 0x010fe40008400000 */
[----:B------:R-:W4:Y:S03]  /*89910*/  LDL.LU R222, [R1+0x11d0] ;  /* 0x0011d00001de7983 */ /* 0x000f260000300800 */
[----:B------:R-:W-:-:S05]  /*89920*/  F2FP.SATFINITE.E4M3.F32.PACK_AB_MERGE_C R17, RZ, R17, RZ ;  /* 0x00000011ff11723e */ /* 0x000fca00048070ff */
[----:B------:R2:W-:Y:S01]  /*89930*/  @!P1 STG.E.U8 desc[UR26][R158.64+0x198], R17 ;  /* 0x000198119e009986 */ /* 0x0005e2000c10111a */
[----:B------:R-:W-:-:S13]  /*89940*/  LOP3.LUT P4, RZ, R9, 0x400000, RZ, 0xc0, !PT ;  /* 0x0040000009ff7812 */ /* 0x000fda000788c0ff */
[----:B------:R-:W0:Y:S01]  /*89950*/  @!P4 LDC.64 R18, c[0x0][0x5c0] ;  /* 0x00017000ff12cb82 */ /* 0x000e220000000a00 */
[----:B--2---:R-:W-:Y:S02]  /*89960*/  FMUL R17, R223, UR8 ;  /* 0x00000008df117c20 */ /* 0x004fe40008400000 */
[----:B------:R-:W2:Y:S04]  /*89970*/  LDL.LU R223, [R1+0x11d4] ;  /* 0x0011d40001df7983 */ /* 0x000ea80000300800 */
[----:B------:R-:W2:Y:S01]  /*89980*/  LDL.LU.64 R130, [R1+0x1e8] ;  /* 0x0001e80001827983 */ /* 0x000ea20000300a00 */
[----:B0-----:R-:W-:-:S05]  /*89990*/  @!P4 IADD3 R18, P6, R26, R18, RZ ;  /* 0x000000121a12c210 */ /* 0x001fca0007fde0ff */
[----:B------:R-:W-:Y:S02]  /*899a0*/  @!P4 IMAD.X R19, R150, 0x1, R19, P6 ;  /* 0x000000019613c824 */ /* 0x000fe400030e0613 */
[----:B------:R-:W2:Y:S01]  /*899b0*/  LDL.LU R150, [R1+0x11d8] ;  /* 0x0011d80001967983 */ /* 0x000ea20000300800 */
[C---:B------:R-:W-:Y:S02]  /*899c0*/  LOP3.LUT P5, RZ, R11.reuse, 0x200000, RZ, 0xc0, !PT ;  /* 0x002000000bff7812 */ /* 0x040fe400078ac0ff */
[----:B------:R-:W-:Y:S01]  /*899d0*/  LOP3.LUT P0, RZ, R11, 0x400000, RZ, 0xc0, !PT ;  /* 0x004000000bff7812 */ /* 0x000fe2000780c0ff */
[----:B------:R-:W2:Y:S01]  /*899e0*/  LDL.LU R199, [R1+0x36c] ;  /* 0x00036c0001c77983 */ /* 0x000ea20000300800 */
[----:B------:R-:W-:Y:S02]  /*899f0*/  LOP3.LUT R15, R15, 0xffff7fff, RZ, 0xc0, !PT ;  /* 0xffff7fff0f0f7812 */ /* 0x000fe400078ec0ff */
[----:B------:R-:W-:Y:S01]  /*89a00*/  F2FP.SATFINITE.E4M3.F32.PACK_AB_MERGE_C R17, RZ, R17, RZ ;  /* 0x00000011ff11723e */ /* 0x000fe200048070ff */
[----:B------:R-:W2:Y:S04]  /*89a10*/  LDL.LU R197, [R1+0x374] ;  /* 0x0003740001c57983 */ /* 0x000ea80000300800 */
[----:B------:R-:W2:Y:S02]  /*89a20*/  LDL.LU R198, [R1+0x11dc] ;  /* 0x0011dc0001c67983 */ /* 0x000ea40000300800 */
[----:B------:R-:W-:-:S02]  /*89a30*/  @P5 LOP3.LUT R15, R15, 0x8000, RZ, 0xfc, !PT ;  /* 0x000080000f0f5812 */ /* 0x000fc400078efcff */
[----:B------:R-:W-:Y:S01]  /*89a40*/  LOP3.LUT P5, RZ, R9, 0x200000, RZ, 0xc0, !PT ;  /* 0x0020000009ff7812 */ /* 0x000fe200078ac0ff */
[----:B------:R3:W-:Y:S02]  /*89a50*/  @!P0 STG.E.U8 desc[UR26][R156.64+0x199], R17 ;  /* 0x000199119c008986 */ /* 0x0007e4000c10111a */
[----:B---3--:R-:W-:-:S05]  /*89a60*/  FMUL R17, R151, UR8 ;  /* 0x0000000897117c20 */ /* 0x008fca0008400000 */
        /* <DEDUP_REMOVED lines=10> */
[----:B------:R-:W-:-:S02]  /*89b10*/  LOP3.LUT P6, RZ, R9, 0x200000, RZ, 0xc0, !PT ;  /* 0x0020000009ff7812 */ /* 0x000fc400078cc0ff */
[----:B------:R-:W-:Y:S02]  /*89b20*/  LOP3.LUT P1, RZ, R11, 0x40000, RZ, 0xc0, !PT ;  /* 0x000400000bff7812 */ /* 0x000fe4000782c0ff */
[----:B------:R-:W-:-:S11]  /*89b30*/  LOP3.LUT R15, R15, 0xffffbfff, RZ, 0xc0, !PT ;  /* 0xffffbfff0f0f7812 */ /* 0x000fd600078ec0ff */
[----:B------:R-:W-:-:S04]  /*89b40*/  @P1 LOP3.LUT R15, R15, 0x4000, RZ, 0xfc, !PT ;  /* 0x000040000f0f1812 */ /* 0x000fc800078efcff */
[----:B------:R-:W-:Y:S01]  /*89b50*/  LOP3.LUT P5, RZ, R15, 0x8000, RZ, 0xc0, !PT ;  /* 0x000080000fff7812 */ /* 0x000fe200078ac0ff */
[----:B----4-:R-:W-:Y:S02]  /*89b60*/  FMUL R17, R222, UR8 ;  /* 0x00000008de117c20 */ /* 0x010fe40008400000 */
[----:B------:R-:W4:Y:S04]  /*89b70*/  LDL.LU R222, [R1+0x11e4] ;  /* 0x0011e40001de7983 */ /* 0x000f280000300800 */
[----:B------:R-:W4:Y:S01]  /*89b80*/  LDL.LU.64 R156, [R1+0x178] ;  /* 0x00017800019c7983 */ /* 0x000f220000300a00 */
[----:B------:R-:W-:-:S05]  /*89b90*/  F2FP.SATFINITE.E4M3.F32.PACK_AB_MERGE_C R17, RZ, R17, RZ ;  /* 0x00000011ff11723e */ /* 0x000fca00048070ff */
[----:B------:R2:W-:Y:S02]  /*89ba0*/  @!P6 STG.E.U8 desc[UR26][R18.64+0x199], R17 ;  /* 0x000199111200e986 */ /* 0x0005e4000c10111a */
[----:B--2---:R-:W-:Y:S02]  /*89bb0*/  FMUL R17, R223, UR8 ;  /* 0x00000008df117c20 */ /* 0x004fe40008400000 */
[----:B------:R-:W2:Y:S03]  /*89bc0*/  LDL.LU R223, [R1+0x11e8] ;  /* 0x0011e80001df7983 */ /* 0x000ea60000300800 */
[----:B------:R-:W-:-:S05]  /*89bd0*/  F2FP.SATFINITE.E4M3.F32.PACK_AB_MERGE_C R17, RZ, R17, RZ ;  /* 0x00000011ff11723e */ /* 0x000fca00048070ff */
[----:B------:R0:W-:Y:S04]  /*89be0*/  @!P5 STG.E.U8 desc[UR26][R130.64+0x1a0], R17 ;  /* 0x0001a0118200d986 */ /* 0x0001e8000c10111a */
[----:B0-----:R-:W2:Y:S04]  /*89bf0*/  LDL.LU.64 R130, [R1+0x180] ;  /* 0x0001800001827983 */ /* 0x001ea80000300a00 */
[----:B------:R-:W2:Y:S04]  /*89c00*/  LDL.LU R159, [R1+0x370] ;  /* 0x00037000019f7983 */ /* 0x000ea80000300800 */
[----:B------:R-:W2:Y:S01]  /*89c10*/  LDL.LU R26, [R1+0x378] ;  /* 0x00037800011a7983 */ /* 0x000ea20000300800 */
[----:B------:R-:W-:-:S03]  /*89c20*/  FMUL R17, R150, UR8 ;  /* 0x0000000896117c20 */ /* 0x000fc60008400000 */
        /* <DEDUP_REMOVED lines=13> */
[----:B------:R-:W-:-:S05]  /*89d00*/  FMUL R17, R158, UR8 ;  /* 0x000000089e117c20 */ /* 0x000fca0008400000 */
[----:B------:R-:W-:Y:S02]  /*89d10*/  F2FP.SATFINITE.E4M3.F32.PACK_AB_MERGE_C R17, RZ, R17, RZ ;  /* 0x00000011ff11723e */ /* 0x000fe400048070ff */
[----:B0-----:R-:W-:Y:S02]  /*89d20*/  @!P1 IADD3 R18, P6, R151, R18, RZ ;  /* 0x0000001297129210 */ /* 0x001fe40007fde0ff */
[----:B------:R-:W3:Y:S03]  /*89d30*/  LDL.LU R151, [R1+0x11f0] ;  /* 0x0011f00001977983 */ /* 0x000ee60000300800 */
[----:B------:R-:W-:Y:S01]  /*89d40*/  @!P1 IMAD.X R19, R196, 0x1, R19, P6 ;  /* 0x00000001c4139824 */ /* 0x000fe200030e0613 */
[----:B------:R-:W-:Y:S02]  /*89d50*/  LOP3.LUT P6, RZ, R9, 0x80000, RZ, 0xc0, !PT ;  /* 0x0008000009ff7812 */ /* 0x000fe400078cc0ff */
[----:B------:R-:W-:-:S11]  /*89d60*/  LOP3.LUT P1, RZ, R15, 0x4000, RZ, 0xc0, !PT ;  /* 0x000040000fff7812 */ /* 0x000fd6000782c0ff */
[----:B------:R0:W-:Y:S01]  /*89d70*/  @!P6 STG.E.U8 desc[UR26][R18.64+0x1a1], R17 ;  /* 0x0001a1111200e986 */ /* 0x0001e2000c10111a */
[----:B------:R-:W-:Y:S02]  /*89d80*/  LOP3.LUT P0, RZ, R9, 0x40000, RZ, 0xc0, !PT ;  /* 0x0004000009ff7812 */ /* 0x000fe4000780c0ff */
[----:B------:R-:W-:-:S11]  /*89d90*/  LOP3.LUT P4, RZ, R11, 0x10000, RZ, 0xc0, !PT ;  /* 0x000100000bff7812 */ /* 0x000fd6000788c0ff */
[----:B0-----:R-:W0:Y:S01]  /*89da0*/  @!P0 LDC.64 R18, c[0x0][0x5c0] ;  /* 0x00017000ff128b82 */ /* 0x001e220000000a00 */
[----:B----4-:R-:W-:Y:S02]  /*89db0*/  FMUL R17, R222, UR8 ;  /* 0x00000008de117c20 */ /* 0x010fe40008400000 */
[----:B------:R-:W4:Y:S03]  /*89dc0*/  LDL.LU R222, [R1+0x11f4] ;  /* 0x0011f40001de7983 */ /* 0x000f260000300800 */
[----:B------:R-:W-:-:S05]  /*89dd0*/  F2FP.SATFINITE.E4M3.F32.PACK_AB_MERGE_C R17, RZ, R17, RZ ;  /* 0x00000011ff11723e */ /* 0x000fca00048070ff */
[----:B------:R1:W-:Y:S04]  /*89de0*/  @!P1 STG.E.U8 desc[UR26][R156.64+0x1a8], R17 ;  /* 0x0001a8119c009986 */ /* 0x0003e8000c10111a */
[----:B-1----:R-:W4:Y:S01]  /*89df0*/  LDL.LU.64 R156, [R1+0x210] ;  /* 0x00021000019c7983 */ /* 0x002f220000300a00 */
[----:B--2---:R-:W-:-:S03]  /*89e00*/  FMUL R17, R223, UR8 ;  /* 0x00000008df117c20 */ /* 0x004fc60008400000 */
[----:B------:R-:W2:Y:S02]  /*89e10*/  LDL.LU R223, [R1+0x11f8] ;  /* 0x0011f80001df7983 */ /* 0x000ea40000300800 */
[----:B------:R-:W-:Y:S02]  /*89e20*/  F2FP.SATFINITE.E4M3.F32.PACK_AB_MERGE_C R17, RZ, R17, RZ ;  /* 0x00000011ff11723e */ /* 0x000fe400048070ff */
[----:B------:R-:W2:Y:S01]  /*89e30*/  LDL.LU R199, [R1+0x37c] ;  /* 0x00037c0001c77983 */ /* 0x000ea20000300800 */
[----:B------:R-:W-:-:S03]  /*89e40*/  LOP3.LUT P5, RZ, R9, 0x20000, RZ, 0xc0, !PT ;  /* 0x0002000009ff7812 */ /* 0x000fc600078ac0ff */
[----:B------:R-:W2:Y:S04]  /*89e50*/  LDL.LU R197, [R1+0x384] ;  /* 0x0003840001c57983 */ /* 0x000ea80000300800 */
[----:B------:R-:W2:Y:S04]  /*89e60*/  LDL.LU R198, [R1+0x11fc] ;  /* 0x0011fc0001c67983 */ /* 0x000ea80000300800 */
        /* <DEDUP_REMOVED lines=14> */
[----:B------:R-:W-:-:S03]  /*89f50*/  LOP3.LUT P6, RZ, R11, 0x8000, RZ, 0xc0, !PT ;  /* 0x000080000bff7812 */ /* 0x000fc600078cc0ff */
[----:B------:R-:W2:Y:S01]  /*89f60*/  LDL.LU R26, [R1+0x1204] ;  /* 0x00120400011a7983 */ /* 0x000ea20000300800 */
[----:B---3--:R-:W-:-:S05]  /*89f70*/  FMUL R17, R151, UR8 ;  /* 0x0000000897117c20 */ /* 0x008fca0008400000 */
[----:B------:R-:W-:-:S05]  /*89f80*/  F2FP.SATFINITE.E4M3.F32.PACK_AB_MERGE_C R17, RZ, R17, RZ ;  /* 0x00000011ff11723e */ /* 0x000fca00048070ff */
[----:B------:R4:W-:Y:S02]  /*89f90*/  @!P5 STG.E.U8 desc[UR26][R18.64+0x1a9], R17 ;  /* 0x0001a9111200d986 */ /* 0x0009e4000c10111a */
[----:B----4-:R-:W-:-:S05]  /*89fa0*/  FMUL R17, R222, UR8 ;  /* 0x00000008de117c20 */ /* 0x010fca0008400000 */
[----:B------:R-:W-:-:S05]  /*89fb0*/  F2FP.SATFINITE.E4M3.F32.PACK_AB_MERGE_C R17, RZ, R17, RZ ;  /* 0x00000011ff11723e */ /* 0x000fca00048070ff */
[----:B------:R0:W-:Y:S04]  /*89fc0*/  @!P6 STG.E.U8 desc[UR26][R156.64+0x1b0], R17 ;  /* 0x0001b0119c00e986 */ /* 0x0001e8000c10111a */
[----:B0-----:R-:W3:Y:S04]  /*89fd0*/  LDL.LU.64 R156, [R1+0x190] ;  /* 0x00019000019c7983 */ /* 0x001ee80000300a00 */
[----:B------:R-:W4:Y:S04]  /*89fe0*/  LDL.LU R151, [R1+0x1208] ;  /* 0x0012080001977983 */ /* 0x000f280000300800 */
[----:B------:R-:W4:Y:S04]  /*89ff0*/  LDL.LU.64 R130, [R1+0x1a8] ;  /* 0x0001a80001827983 */ /* 0x000f280000300a00 */
        /* <DEDUP_REMOVED lines=8> */
[----:B0-----:R-:W-:-:S05]  /*8a080*/  @!P2 IADD3 R18, P6, R199, R18, RZ ;  /* 0x00000012c712a210 */ /* 0x001fca0007fde0ff */
[----:B------:R-:W-:Y:S01]  /*8a090*/  @!P2 IMAD.X R19, R197, 0x1, R19, P6 ;  /* 0x00000001c513a824 */ /* 0x000fe200030e0613 */
[----:B------:R0:W-:Y:S02]  /*8a0a0*/  @!P3 STG.E.U8 desc[UR26][R180.64+0x1b1], R17 ;  /* 0x0001b111b400b986 */ /* 0x0001e4000c10111a */
[----:B0-----:R-:W-:-:S05]  /*8a0b0*/  FMUL R17, R198, UR8 ;  /* 0x00000008c6117c20 */ /* 0x001fca0008400000 */
[----:B------:R-:W-:-:S05]  /*8a0c0*/  F2FP.SATFINITE.E4M3.F32.PACK_AB_MERGE_C R17, RZ, R17, RZ ;  /* 0x00000011ff11723e */ /* 0x000fca00048070ff */
[----:B------:R0:W-:Y:S02]  /*8a0d0*/  @!P2 STG.E.U8 desc[UR26][R18.64+0x1b0], R17 ;  /* 0x0001b0111200a986 */ /* 0x0001e4000c10111a */
[----:B0-----:R-:W-:Y:S02]  /*8a0e0*/  FMUL R17, R150, UR8 ;  /* 0x0000000896117c20 */ /* 0x001fe40008400000 */
[----:B------:R-:W2:Y:S01]  /*8a0f0*/  LDL.LU R150, [R1+0x1210] ;  /* 0x0012100001967983 */ /* 0x000ea20000300800 */
[----:B------:R-:W-:-:S13]  /*8a100*/  LOP3.LUT P4, RZ, R9, 0x8000, RZ, 0xc0, !PT ;  /* 0x0000800009ff7812 */ /* 0x000fda000788c0ff */
[----:B------:R-:W0:Y:S01]  /*8a110*/  @!P4 LDC.64 R18, c[0x0][0x5c0] ;  /* 0x00017000ff12cb82 */ /* 0x000e220000000a00 */
[----:B------:R-:W-:Y:S02]  /*8a120*/  LOP3.LUT P5, RZ, R9, 0x4000, RZ, 0xc0, !PT ;  /* 0x0000400009ff7812 */ /* 0x000fe400078ac0ff */
[----:B------:R-:W-:Y:S02]  /*8a130*/  F2FP.SATFINITE.E4M3.F32.PACK_AB_MERGE_C R17, RZ, R17, RZ ;  /* 0x00000011ff11723e */ /* 0x000fe400048070ff */
[----:B------:R-:W-:Y:S02]  /*8a140*/  LOP3.LUT P1, RZ, R11, 0x1000, RZ, 0xc0, !PT ;  /* 0x000010000bff7812 */ /* 0x000fe4000782c0ff */
[----:B0-----:R-:W-:-:S05]  /*8a150*/  @!P4 IADD3 R18, P6, R196, R18, RZ ;  /* 0x00000012c412c210 */ /* 0x001fca0007fde0ff */
[----:B------:R-:W-:-:S05]  /*8a160*/  @!P4 IMAD.X R19, R158, 0x1, R19, P6 ;  /* 0x000000019e13c824 */ /* 0x000fca00030e0613 */
[----:B------:R0:W-:Y:S01]  /*8a170*/  @!P4 STG.E.U8 desc[UR26][R18.64+0x1b1], R17 ;  /* 0x0001b1111200c986 */ /* 0x0001e2000c10111a */
[C---:B------:R-:W-:Y:S01]  /*8a180*/  LOP3.LUT P2, RZ, R11.reuse, 0x200, RZ, 0xc0, !PT ;  /* 0x000002000bff7812 */ /* 0x040fe2000784c0ff */
[----:B0-----:R-:W-:Y:S01]  /*8a190*/  FMUL R17, R26, UR8 ;  /* 0x000000081a117c20 */ /* 0x001fe20008400000 */
[----:B------:R-:W0:Y:S01]  /*8a1a0*/  @!P5 LDC.64 R18, c[0x0][0x5c0] ;  /* 0x00017000ff12db82 */ /* 0x000e220000000a00 */
[----:B------:R-:W2:Y:S03]  /*8a1b0*/  LDL.LU R26, [R1+0x1214] ;  /* 0x00121400011a7983 */ /* 0x000ea60000300800 */
[----:B------:R-:W-:Y:S02]  /*8a1c0*/  F2FP.SATFINITE.E4M3.F32.PACK_AB_MERGE_C R17, RZ, R17, RZ ;  /* 0x00000011ff11723e */ /* 0x000fe400048070ff */
[----:B------:R-:W-:Y:S02]  /*8a1d0*/  LOP3.LUT P0, RZ, R11, 0x400, RZ, 0xc0, !PT ;  /* 0x000004000bff7812 */ /* 0x000fe4000780c0ff */
[----:B------:R-:W-:-:S04]  /*8a1e0*/  LOP3.LUT R15, R15, 0xffffdfff, RZ, 0xc0, !PT ;  /* 0xffffdfff0f0f7812 */ /* 0x000fc800078ec0ff */
[----:B------:R-:W-:Y:S02]  /*8a1f0*/  @P2 LOP3.LUT R15, R15, 0x2000, RZ, 0xfc, !PT ;  /* 0x000020000f0f2812 */ /* 0x000fe400078efcff */
[----:B------:R-:W-:Y:S01]  /*8a200*/  LOP3.LUT P2, RZ, R9, 0x2000, RZ, 0xc0, !PT ;  /* 0x0000200009ff7812 */ /* 0x000fe2000784c0ff */
[----:B---3--:R4:W-:Y:S02]  /*8a210*/  @!P1 STG.E.U8 desc[UR26][R156.64+0x1b8], R17 ;  /* 0x0001b8119c009986 */ /* 0x0089e4000c10111a */
[----:B----4-:R-:W-:Y:S02]  /*8a220*/  FMUL R17, R151, UR8 ;  /* 0x0000000897117c20 */ /* 0x010fe40008400000 */
[----:B------:R-:W3:Y:S04]  /*8a230*/  LDL.LU.64 R156, [R1+0x238] ;  /* 0x00023800019c7983 */ /* 0x000ee80000300a00 */
[----:B------:R-:W4:Y:S01]  /*8a240*/  LDL.LU R151, [R1+0x1218] ;  /* 0x0012180001977983 */ /* 0x000f220000300800 */
[----:B------:R-:W-:-:S02]  /*8a250*/  F2FP.SATFINITE.E4M3.F32.PACK_AB_MERGE_C R17, RZ, R17, RZ ;  /* 0x00000011ff11723e */ /* 0x000fc400048070ff */
[----:B0-----:R-:W-:Y:S02]  /*8a260*/  @!P5 IADD3 R18, P6, R159, R18, RZ ;  /* 0x000000129f12d210 */ /* 0x001fe40007fde0ff */
[----:B------:R-:W4:Y:S04]  /*8a270*/  LDL.LU R159, [R1+0x38c] ;  /* 0x00038c00019f7983 */ /* 0x000f280000300800 */
[----:B------:R2:W-:Y:S01]  /*8a280*/  @!P0 STG.E.U8 desc[UR26][R130.64+0x1b9], R17 ;  /* 0x0001b91182008986 */ /* 0x0005e2000c10111a */
[----:B------:R-:W-:-:S03]  /*8a290*/  @!P5 IMAD.X R19, R222, 0x1, R19, P6 ;  /* 0x00000001de13d824 */ /* 0x000fc600030e0613 */
        /* <DEDUP_REMOVED lines=9> */
[----:B------:R-:W2:Y:S01]  /*8a330*/  LDL.LU R223, [R1+0x1220] ;  /* 0x0012200001df7983 */ /* 0x000ea20000300800 */
[----:B------:R-:W-:-:S03]  /*8a340*/  FMUL R17, R150, UR8 ;  /* 0x0000000896117c20 */ /* 0x000fc60008400000 */
[----:B------:R-:W2:Y:S01]  /*8a350*/  LDL.LU R150, [R1+0x1224] ;  /* 0x0012240001967983 */ /* 0x000ea20000300800 */
[----:B------:R-:W-:Y:S02]  /*8a360*/  LOP3.LUT P1, RZ, R11, 0x80, RZ, 0xc0, !PT ;  /* 0x000000800bff7812 */ /* 0x000fe4000782c0ff */
[----:B------:R-:W-:Y:S01]  /*8a370*/  LOP3.LUT P6, RZ, R9, 0x2000, RZ, 0xc0, !PT ;  /* 0x0000200009ff7812 */ /* 0x000fe200078cc0ff */
[----:B------:R-:W2:Y:S01]  /*8a380*/  LDL.LU.64 R130, [R1+0x1b8] ;  /* 0x0001b80001827983 */ /* 0x000ea20000300a00 */
        /* <DEDUP_REMOVED lines=8> */
[----:B------:R-:W-:Y:S02]  /*8a410*/  FMUL R17, R26, UR8 ;  /* 0x000000081a117c20 */ /* 0x000fe40008400000 */
[----:B------:R-:W2:Y:S03]  /*8a420*/  LDL.LU R26, [R1+0x1228] ;  /* 0x00122800011a7983 */ /* 0x000ea60000300800 */
[----:B------:R-:W-:Y:S02]  /*8a430*/  F2FP.SATFINITE.E4M3.F32.PACK_AB_MERGE_C R17, RZ, R17, RZ ;  /* 0x00000011ff11723e */ /* 0x000fe400048070ff */
[----:B------:R-:W-:-:S03]  /*8a440*/  LOP3.LUT P1, RZ, R9, 0x800, RZ, 0xc0, !PT ;  /* 0x0000080009ff7812 */ /* 0x000fc6000782c0ff */
[----:B---3--:R1:W-:Y:S04]  /*8a450*/  @!P2 STG.E.U8 desc[UR26][R156.64+0x1c0], R17 ;  /* 0x0001c0119c00a986 */ /* 0x0083e8000c10111a */
[----:B-1----:R-:W3:Y:S01]  /*8a460*/  LDL.LU.64 R156, [R1+0x1e0] ;  /* 0x0001e000019c7983 */ /* 0x002ee20000300a00 */
[----:B----4-:R-:W-:-:S03]  /*8a470*/  FMUL R17, R151, UR8 ;  /* 0x0000000897117c20 */ /* 0x010fc60008400000 */
[----:B------:R-:W4:Y:S02]  /*8a480*/  LDL.LU R151, [R1+0x122c] ;  /* 0x00122c0001977983 */ /* 0x000f240000300800 */
[----:B------:R-:W-:Y:S02]  /*8a490*/  F2FP.SATFINITE.E4M3.F32.PACK_AB_MERGE_C R17, RZ, R17, RZ ;  /* 0x00000011ff11723e */ /* 0x000fe400048070ff */
[----:B0-----:R-:W-:-:S05]  /*8a4a0*/  @!P4 IADD3 R18, P6, R159, R18, RZ ;  /* 0x000000129f12c210 */ /* 0x001fca0007fde0ff */
[----:B------:R-:W-:Y:S02]  /*8a4b0*/  @!P4 IMAD.X R19, R30, 0x1, R19, P6 ;  /* 0x000000011e13c824 */ /* 0x000fe400030e0613 */
[----:B------:R-:W4:Y:S04]  /*8a4c0*/  LDL.LU R30, [R1+0x1680] ;  /* 0x00168000011e7983 */ /* 0x000f280000300800 */
[----:B--2---:R0:W-:Y:S02]  /*8a4d0*/  @!P3 STG.E.U8 desc[UR26][R182.64+0x1c1], R17 ;  /* 0x0001c111b600b986 */ /* 0x0041e4000c10111a */
[----:B0-----:R-:W-:-:S05]  /*8a4e0*/  FMUL R17, R222, UR8 ;  /* 0x00000008de117c20 */ /* 0x001fca0008400000 */
[----:B------:R-:W-:-:S05]  /*8a4f0*/  F2FP.SATFINITE.E4M3.F32.PACK_AB_MERGE_C R17, RZ, R17, RZ ;  /* 0x00000011ff11723e */ /* 0x000fca00048070ff */
[----:B------:R0:W-:Y:S02]  /*8a500*/  @!P4 STG.E.U8 desc[UR26][R18.64+0x1c0], R17 ;  /* 0x0001c0111200c986 */ /* 0x0001e4000c10111a */
[----:B0-----:R-:W0:Y:S01]  /*8a510*/  @!P1 LDC.64 R18, c[0x0][0x5c0] ;  /* 0x00017000ff129b82 */ /* 0x001e220000000a00 */
[----:B------:R-:W-:-:S05]  /*8a520*/  FMUL R17, R223, UR8 ;  /* 0x00000008df117c20 */ /* 0x000fca0008400000 */
[----:B------:R-:W-:Y:S02]  /*8a530*/  F2FP.SATFINITE.E4M3.F32.PACK_AB_MERGE_C R17, RZ, R17, RZ ;  /* 0x00000011ff11723e */ /* 0x000fe400048070ff */
[----:B0-----:R-:W-:Y:S02]  /*8a540*/  @!P1 IADD3 R18, P6, R31, R18, RZ ;  /* 0x000000121f129210 */ /* 0x001fe40007fde0ff */
[----:B------:R-:W2:Y:S04]  /*8a550*/  LDL.LU R31, [R1+0x167c] ;  /* 0x00167c00011f7983 */ /* 0x000ea80000300800 */
[----:B------:R-:W2:Y:S01]  /*8a560*/  LDL.LU R222, [R1+0x1230] ;  /* 0x0012300001de7983 */ /* 0x000ea20000300800 */
[----:B------:R-:W-:Y:S01]  /*8a570*/  @!P1 IMAD.X R19, R32, 0x1, R19, P6 ;  /* 0x0000000120139824 */ /* 0x000fe200030e0613 */
[----:B------:R-:W-:-:S02]  /*8a580*/  LOP3.LUT P6, RZ, R9, 0x800, RZ, 0xc0, !PT ;  /* 0x0000080009ff7812 */ /* 0x000fc400078cc0ff */
[----:B------:R-:W2:Y:S04]  /*8a590*/  LDL.LU R32, [R1+0x1678] ;  /* 0x0016780001207983 */ /* 0x000ea80000300800 */
[----:B------:R-:W2:Y:S04]  /*8a5a0*/  LDL.LU R223, [R1+0x1234] ;  /* 0x0012340001df7983 */ /* 0x000ea80000300800 */
[----:B------:R-:W2:Y:S04]  /*8a5b0*/  LDL.LU.64 R158, [R1+0x260] ;  /* 0x00026000019e7983 */ /* 0x000ea80000300a00 */
[----:B------:R0:W-:Y:S02]  /*8a5c0*/  @!P6 STG.E.U8 desc[UR26][R18.64+0x1c1], R17 ;  /* 0x0001c1111200e986 */ /* 0x0001e4000c10111a */
[----:B0-----:R-:W-:-:S02]  /*8a5d0*/  FMUL R17, R150, UR8 ;  /* 0x0000000896117c20 */ /* 0x001fc40008400000 */
[----:B------:R-:W2:Y:S01]  /*8a5e0*/  LDL.LU R150, [R1+0x1238] ;  /* 0x0012380001967983 */ /* 0x000ea20000300800 */
[----:B------:R-:W-:Y:S02]  /*8a5f0*/  LOP3.LUT P5, RZ, R9, 0x400, RZ, 0xc0, !PT ;  /* 0x0000040009ff7812 */ /* 0x000fe400078ac0ff */
[----:B------:R-:W-:Y:S02]  /*8a600*/  LOP3.LUT P1, RZ, R15, 0x1000, RZ, 0xc0, !PT ;  /* 0x000010000fff7812 */ /* 0x000fe4000782c0ff */
[----:B------:R-:W-:-:S09]  /*8a610*/  F2FP.SATFINITE.E4M3.F32.PACK_AB_MERGE_C R17, RZ, R17, RZ ;  /* 0x00000011ff11723e */ /* 0x000fd200048070ff */
[----:B------:R-:W0:Y:S01]  /*8a620*/  @!P5 LDC.64 R18, c[0x0][0x5c0] ;  /* 0x00017000ff12db82 */ /* 0x000e220000000a00 */
[----:B------:R-:W-:Y:S01]  /*8a630*/  LOP3.LUT P0, RZ, R11, 0x40, RZ, 0xc0, !PT ;  /* 0x000000400bff7812 */ /* 0x000fe2000780c0ff */
[----:B------:R1:W-:Y:S01]  /*8a640*/  @!P1 STG.E.U8 desc[UR26][R130.64+0x1c8], R17 ;  /* 0x0001c81182009986 */ /* 0x0003e2000c10111a */
[----:B------:R-:W-:Y:S01]  /*8a650*/  LOP3.LUT P2, RZ, R9, 0x200, RZ, 0xc0, !PT ;  /* 0x0000020009ff7812 */ /* 0x000fe2000784c0ff */
[----:B-1----:R-:W-:Y:S02]  /*8a660*/  FMUL R17, R26, UR8 ;  /* 0x000000081a117c20 */ /* 0x002fe40008400000 */
[----:B------:R-:W2:Y:S03]  /*8a670*/  LDL.LU R26, [R1+0x123c] ;  /* 0x00123c00011a7983 */ /* 0x000ea60000300800 */
[----:B------:R-:W-:Y:S02]  /*8a680*/  F2FP.SATFINITE.E4M3.F32.PACK_AB_MERGE_C R17, RZ, R17, RZ ;  /* 0x00000011ff11723e */ /* 0x000fe400048070ff */
[----:B0-----:R-:W-:-:S02]  /*8a690*/  @!P5 IADD3 R18, P6, R33, R18, RZ ;  /* 0x000000122112d210 */ /* 0x001fc40007fde0ff */
[----:B------:R-:W2:Y:S03]  /*8a6a0*/  LDL.LU R33, [R1+0x1674] ;  /* 0x0016740001217983 */ /* 0x000ea60000300800 */
[----:B------:R-:W-:Y:S02]  /*8a6b0*/  @!P5 IMAD.X R19, R34, 0x1, R19, P6 ;  /* 0x000000012213d824 */ /* 0x000fe400030e0613 */
[----:B------:R-:W2:Y:S04]  /*8a6c0*/  LDL.LU R34, [R1+0x1670] ;  /* 0x0016700001227983 */ /* 0x000ea80000300800 */
[----:B---3--:R4:W-:Y:S02]  /*8a6d0*/  @!P0 STG.E.U8 desc[UR26][R156.64+0x1c9], R17 ;  /* 0x0001c9119c008986 */ /* 0x0089e4000c10111a */
[----:B----4-:R-:W-:-:S05]  /*8a6e0*/  FMUL R17, R151, UR8 ;  /* 0x0000000897117c20 */ /* 0x010fca0008400000 */
[----:B------:R-:W-:-:S05]  /*8a6f0*/  F2FP.SATFINITE.E4M3.F32.PACK_AB_MERGE_C R17, RZ, R17, RZ ;  /* 0x00000011ff11723e */ /* 0x000fca00048070ff */
[----:B------:R0:W-:Y:S02]  /*8a700*/  @!P5 STG.E.U8 desc[UR26][R18.64+0x1c8], R17 ;  /* 0x0001c8111200d986 */ /* 0x0001e4000c10111a */
[----:B0-----:R-:W0:Y:S02]  /*8a710*/  @!P2 LDC.64 R18, c[0x0][0x5c0] ;  /* 0x00017000ff12ab82 */ /* 0x001e240000000a00 */
[----:B0-----:R-:W-:Y:S02]  /*8a720*/  @!P2 IADD3 R18, P6, R184, R18, RZ ;  /* 0x00000012b812a210 */ /* 0x001fe40007fde0ff */
[----:B------:R-:W3:Y:S03]  /*8a730*/  LDL.LU R184, [R1+0x166c] ;  /* 0x00166c0001b87983 */ /* 0x000ee60000300800 */
[----:B------:R-:W-:Y:S01]  /*8a740*/  @!P2 IMAD.X R19, R185, 0x1, R19, P6 ;  /* 0x00000001b913a824 */ /* 0x000fe200030e0613 */
[----:B------:R-:W4:Y:S04]  /*8a750*/  LDL.LU R151, [R1+0x1240] ;  /* 0x0012400001977983 */ /* 0x000f280000300800 */
[----:B------:R-:W3:Y:S01]  /*8a760*/  LDL.LU R185, [R1+0x1668] ;  /* 0x0016680001b97983 */ /* 0x000ee20000300800 */
[----:B------:R-:W-:Y:S01]  /*8a770*/  LOP3.LUT P6, RZ, R11, 0x20, RZ, 0xc0, !PT ;  /* 0x000000200bff7812 */ /* 0x000fe200078cc0ff */
[----:B--2---:R-:W-:-:S02]  /*8a780*/  FMUL R17, R222, UR8 ;  /* 0x00000008de117c20 */ /* 0x004fc40008400000 */
[----:B------:R-:W2:Y:S03]  /*8a790*/  LDL.LU R222, [R1+0x1244] ;  /* 0x0012440001de7983 */ /* 0x000ea60000300800 */
[----:B------:R-:W-:Y:S01]  /*8a7a0*/  F2FP.SATFINITE.E4M3.F32.PACK_AB_MERGE_C R17, RZ, R17, RZ ;  /* 0x00000011ff11723e */ /* 0x000fe200048070ff */
[----:B------:R-:W2:Y:S04]  /*8a7b0*/  LDL.LU.64 R156, [R1+0x1d8] ;  /* 0x0001d800019c7983 */ /* 0x000ea80000300a00 */
[----:B------:R0:W-:Y:S02]  /*8a7c0*/  @!P2 STG.E.U8 desc[UR26][R18.64+0x1c9], R17 ;  /* 0x0001c9111200a986 */ /* 0x0001e4000c10111a */
[----:B0-----:R-:W-:-:S02]  /*8a7d0*/  FMUL R17, R223, UR8 ;  /* 0x00000008df117c20 */ /* 0x001fc40008400000 */
[----:B------:R-:W2:Y:S03]  /*8a7e0*/  LDL.LU R223, [R1+0x1248] ;  /* 0x0012480001df7983 */ /* 0x000ea60000300800 */
[----:B------:R-:W-:-:S05]  /*8a7f0*/  F2FP.SATFINITE.E4M3.F32.PACK_AB_MERGE_C R17, RZ, R17, RZ ;  /* 0x00000011ff11723e */ /* 0x000fca00048070ff */
[----:B------:R0:W-:Y:S02]  /*8a800*/  @!P6 STG.E.U8 desc[UR26][R158.64+0x1d0], R17 ;  /* 0x0001d0119e00e986 */ /* 0x0001e4000c10111a */
[----:B0-----:R-:W-:Y:S02]  /*8a810*/  FMUL R17, R150, UR8 ;  /* 0x0000000896117c20 */ /* 0x001fe40008400000 */
[----:B------:R-:W2:Y:S04]  /*8a820*/  LDL.LU.64 R158, [R1+0x1f8] ;  /* 0x0001f800019e7983 */ /* 0x000ea80000300a00 */
[----:B------:R-:W2:Y:S01]  /*8a830*/  LDL.LU R150, [R1+0x124c] ;  /* 0x00124c0001967983 */ /* 0x000ea20000300800 */
[----:B------:R-:W-:Y:S02]  /*8a840*/  LOP3.LUT P4, RZ, R9, 0x100, RZ, 0xc0, !PT ;  /* 0x0000010009ff7812 */ /* 0x000fe4000788c0ff */
[----:B------:R-:W-:-:S11]  /*8a850*/  LOP3.LUT P3, RZ, R11, 0x10, RZ, 0xc0, !PT ;  /* 0x000000100bff7812 */ /* 0x000fd6000786c0ff */
[----:B------:R-:W0:Y:S01]  /*8a860*/  @!P4 LDC.64 R18, c[0x0][0x5c0] ;  /* 0x00017000ff12cb82 */ /* 0x000e220000000a00 */
[----:B------:R-:W-:Y:S02]  /*8a870*/  F2FP.SATFINITE.E4M3.F32.PACK_AB_MERGE_C R17, RZ, R17, RZ ;  /* 0x00000011ff11723e */ /* 0x000fe400048070ff */
[----:B------:R-:W-:Y:S02]  /*8a880*/  LOP3.LUT P1, RZ, R9, 0x80, RZ, 0xc0, !PT ;  /* 0x0000008009ff7812 */ /* 0x000fe4000782c0ff */
[----:B0-----:R-:W-:Y:S02]  /*8a890*/  @!P4 IADD3 R18, P6, R35, R18, RZ ;  /* 0x000000122312c210 */ /* 0x001fe40007fde0ff */
[----:B------:R-:W-:Y:S01]  /*8a8a0*/  LOP3.LUT P2, RZ, R15, 0x800, RZ, 0xc0, !PT ;  /* 0x000008000fff7812 */ /* 0x000fe2000784c0ff */
[----:B------:R-:W2:Y:S02]  /*8a8b0*/  LDL.LU R35, [R1+0x1664] ;  /* 0x0016640001237983 */ /* 0x000ea40000300800 */
[----:B------:R-:W-:-:S02]  /*8a8c0*/  @!P4 IMAD.X R19, R36, 0x1, R19, P6 ;  /* 0x000000012413c824 */ /* 0x000fc400030e0613 */
[----:B------:R-:W2:Y:S01]  /*8a8d0*/  LDL.LU R36, [R1+0x1660] ;  /* 0x0016600001247983 */ /* 0x000ea20000300800 */
[C---:B------:R-:W-:Y:S02]  /*8a8e0*/  LOP3.LUT P0, RZ, R11.reuse, 0x8, RZ, 0xc0, !PT ;  /* 0x000000080bff7812 */ /* 0x040fe4000780c0ff */
[----:B------:R-:W-:Y:S02]  /*8a8f0*/  LOP3.LUT P5, RZ, R11, 0x4, RZ, 0xc0, !PT ;  /* 0x000000040bff7812 */ /* 0x000fe400078ac0ff */
[----:B------:R-:W-:Y:S01]  /*8a900*/  LOP3.LUT R15, R15, 0xfffffbff, RZ, 0xc0, !PT ;  /* 0xfffffbff0f0f7812 */ /* 0x000fe200078ec0ff */
[----:B---3--:R0:W-:Y:S02]  /*8a910*/  @!P3 STG.E.U8 desc[UR26][R184.64+0x1d1], R17 ;  /* 0x0001d111b800b986 */ /* 0x0081e4000c10111a */
[----:B0-----:R-:W-:-:S05]  /*8a920*/  FMUL R17, R26, UR8 ;  /* 0x000000081a117c20 */ /* 0x001fca0008400000 */
[----:B------:R-:W-:-:S05]  /*8a930*/  F2FP.SATFINITE.E4M3.F32.PACK_AB_MERGE_C R17, RZ, R17, RZ ;  /* 0x00000011ff11723e */ /* 0x000fca00048070ff */
[----:B------:R0:W-:Y:S02]  /*8a940*/  @!P4 STG.E.U8 desc[UR26][R18.64+0x1d0], R17 ;  /* 0x0001d0111200c986 */ /* 0x0001e4000c10111a */
[----:B0-----:R-:W0:Y:S01]  /*8a950*/  @!P1 LDC.64 R18, c[0x0][0x5c0] ;  /* 0x00017000ff129b82 */ /* 0x001e220000000a00 */
[----:B----4-:R-:W-:-:S05]  /*8a960*/  FMUL R17, R151, UR8 ;  /* 0x0000000897117c20 */ /* 0x010fca0008400000 */
[----:B------:R-:W-:Y:S02]  /*8a970*/  F2FP.SATFINITE.E4M3.F32.PACK_AB_MERGE_C R17, RZ, R17, RZ ;  /* 0x00000011ff11723e */ /* 0x000fe400048070ff */
[----:B0-----:R-:W-:Y:S02]  /*8a980*/  @!P1 IADD3 R18, P6, R37, R18, RZ ;  /* 0x0000001225129210 */ /* 0x001fe40007fde0ff */
[----:B------:R-:W3:Y:S03]  /*8a990*/  LDL.LU R37, [R1+0x165c] ;  /* 0x00165c0001257983 */ /* 0x000ee60000300800 */
[----:B------:R-:W-:Y:S02]  /*8a9a0*/  @!P1 IMAD.X R19, R13, 0x1, R19, P6 ;  /* 0x000000010d139824 */ /* 0x000fe400030e0613 */
[----:B------:R-:W4:Y:S04]  /*8a9b0*/  LDL.LU R13, [R1+0x1658] ;  /* 0x00165800010d7983 */ /* 0x000f280000300800 */
[----:B------:R-:W3:Y:S04]  /*8a9c0*/  LDL.LU R151, [R1+0x1250] ;  /* 0x0012500001977983 */ /* 0x000ee80000300800 */
[----:B------:R0:W-:Y:S01]  /*8a9d0*/  @!P1 STG.E.U8 desc[UR26][R18.64+0x1d1], R17 ;  /* 0x0001d11112009986 */ /* 0x0001e2000c10111a */
[----:B------:R-:W-:Y:S01]  /*8a9e0*/  LOP3.LUT P4, RZ, R11, 0x2, RZ, 0xc0, !PT ;  /* 0x000000020bff7812 */ /* 0x000fe2000788c0ff */
[----:B0-----:R-:W0:Y:S01]  /*8a9f0*/  @!P2 LDC.64 R18, c[0x0][0x5c0] ;  /* 0x00017000ff12ab82 */ /* 0x001e220000000a00 */
[----:B--2---:R-:W-:-:S11]  /*8aa00*/  FMUL R17, R222, UR8 ;  /* 0x00000008de117c20 */ /* 0x004fd60008400000 */
[----:B------:R-:W-:Y:S01]  /*8aa10*/  @P4 LOP3.LUT R15, R15, 0x400, RZ, 0xfc, !PT ;  /* 0x000004000f0f4812 */ /* 0x000fe200078efcff */
[----:B------:R-:W2:Y:S01]  /*8aa20*/  LDL.LU R222, [R1+0x1254] ;  /* 0x0012540001de7983 */ /* 0x000ea20000300800 */
[----:B------:R-:W-:-:S05]  /*8aa30*/  F2FP.SATFINITE.E4M3.F32.PACK_AB_MERGE_C R17, RZ, R17, RZ ;  /* 0x00000011ff11723e */ /* 0x000fca00048070ff */
[----:B------:R1:W-:Y:S01]  /*8aa40*/  @!P0 STG.E.U8 desc[UR26][R156.64+0x1d8], R17 ;  /* 0x0001d8119c008986 */ /* 0x0003e2000c10111a */
[----:B------:R-:W-:Y:S01]  /*8aa50*/  LOP3.LUT P4, RZ, R9, 0x20, RZ, 0xc0, !PT ;  /* 0x0000002009ff7812 */ /* 0x000fe2000788c0ff */
[----:B-1----:R-:W-:Y:S01]  /*8aa60*/  FMUL R17, R223, UR8 ;  /* 0x00000008df117c20 */ /* 0x002fe20008400000 */
[----:B0-----:R-:W-:Y:S01]  /*8aa70*/  @!P2 IADD3 R18, P6, R38, R18, RZ ;  /* 0x000000122612a210 */ /* 0x001fe20007fde0ff */
[----:B------:R-:W2:Y:S03]  /*8aa80*/  LDL.LU.64 R156, [R1+0x278] ;  /* 0x00027800019c7983 */ /* 0x000ea60000300a00 */
[----:B------:R-:W-:Y:S01]  /*8aa90*/  F2FP.SATFINITE.E4M3.F32.PACK_AB_MERGE_C R17, RZ, R17, RZ ;  /* 0x00000011ff11723e */ /* 0x000fe200048070ff */
[----:B------:R-:W-:Y:S01]  /*8aaa0*/  @!P2 IMAD.X R19, R39, 0x1, R19, P6 ;  /* 0x000000012713a824 */ /* 0x000fe200030e0613 */
[----:B------:R-:W2:Y:S04]  /*8aab0*/  LDL.LU R223, [R1+0x1258] ;  /* 0x0012580001df7983 */ /* 0x000ea80000300800 */
[----:B------:R0:W-:Y:S04]  /*8aac0*/  @!P5 STG.E.U8 desc[UR26][R158.64+0x1d9], R17 ;  /* 0x0001d9119e00d986 */ /* 0x0001e8000c10111a */
[----:B------:R-:W2:Y:S04]  /*8aad0*/  LDL.LU R38, [R1+0x1654] ;  /* 0x0016540001267983 */ /* 0x000ea80000300800 */
[----:B------:R-:W2:Y:S01]  /*8aae0*/  LDL.LU R39, [R1+0x1650] ;  /* 0x0016500001277983 */ /* 0x000ea20000300800 */
[----:B0-----:R-:W-:-:S03]  /*8aaf0*/  FMUL R17, R150, UR8 ;  /* 0x0000000896117c20 */ /* 0x001fc60008400000 */
[----:B------:R-:W2:Y:S02]  /*8ab00*/  LDL.LU R26, [R1+0x125c] ;  /* 0x00125c00011a7983 */ /* 0x000ea40000300800 */
[----:B------:R-:W-:-:S05]  /*8ab10*/  F2FP.SATFINITE.E4M3.F32.PACK_AB_MERGE_C R17, RZ, R17, RZ ;  /* 0x00000011ff11723e */ /* 0x000fca00048070ff */
[----:B------:R0:W-:Y:S02]  /*8ab20*/  @!P2 STG.E.U8 desc[UR26][R18.64+0x1d8], R17 ;  /* 0x0001d8111200a986 */ /* 0x0001e4000c10111a */
[----:B0-----:R-:W0:Y:S02]  /*8ab30*/  @!P4 LDC.64 R18, c[0x0][0x5c0] ;  /* 0x00017000ff12cb82 */ /* 0x001e240000000a00 */
[----:B0-----:R-:W-:Y:S02]  /*8ab40*/  @!P4 IADD3 R18, P6, R186, R18, RZ ;  /* 0x00000012ba12c210 */ /* 0x001fe40007fde0ff */
[----:B------:R-:W2:Y:S03]  /*8ab50*/  LDL.LU R186, [R1+0x164c] ;  /* 0x00164c0001ba7983 */ /* 0x000ea60000300800 */
[----:B------:R-:W-:Y:S02]  /*8ab60*/  @!P4 IMAD.X R19, R187, 0x1, R19, P6 ;  /* 0x00000001bb13c824 */ /* 0x000fe400030e0613 */
[----:B------:R-:W2:Y:S01]  /*8ab70*/  LDL.LU R187, [R1+0x1648] ;  /* 0x0016480001bb7983 */ /* 0x000ea20000300800 */
[----:B------:R-:W-:-:S02]  /*8ab80*/  LOP3.LUT P6, RZ, R9, 0x20, RZ, 0xc0, !PT ;  /* 0x0000002009ff7812 */ /* 0x000fc400078cc0ff */
[----:B------:R-:W-:Y:S01]  /*8ab90*/  LOP3.LUT P1, RZ, R9, 0x10, RZ, 0xc0, !PT ;  /* 0x0000001009ff7812 */ /* 0x000fe2000782c0ff */
[----:B------:R-:W2:Y:S01]  /*8aba0*/  LDL.LU R150, [R1+0x1260] ;  /* 0x0012600001967983 */ /* 0x000ea20000300800 */
[----:B------:R-:W-:Y:S02]  /*8abb0*/  LOP3.LUT R15, R15, 0xfffffdff, RZ, 0xc0, !PT ;  /* 0xfffffdff0f0f7812 */ /* 0x000fe400078ec0ff */
[----:B------:R-:W-:Y:S01]  /*8abc0*/  LOP3.LUT P3, RZ, R11, 0x1, RZ, 0xc0, !PT ;  /* 0x000000010bff7812 */ /* 0x000fe2000786c0ff */
[----:B---3--:R-:W-:Y:S01]  /*8abd0*/  FMUL R17, R151, UR8 ;  /* 0x0000000897117c20 */ /* 0x008fe20008400000 */
[----:B----4-:R-:W-:Y:S01]  /*8abe0*/  LOP3.LUT P0, RZ, R13, 0x80000000, RZ, 0xc0, !PT ;  /* 0x800000000dff7812 */ /* 0x010fe2000780c0ff */
[----:B------:R-:W3:Y:S03]  /*8abf0*/  LDL.LU R151, [R1+0x1264] ;  /* 0x0012640001977983 */ /* 0x000ee60000300800 */
[----:B------:R-:W-:Y:S01]  /*8ac00*/  F2FP.SATFINITE.E4M3.F32.PACK_AB_MERGE_C R17, RZ, R17, RZ ;  /* 0x00000011ff11723e */ /* 0x000fe200048070ff */
[----:B------:R-:W4:Y:S04]  /*8ac10*/  LDL.LU.64 R158, [R1+0x208] ;  /* 0x00020800019e7983 */ /* 0x000f280000300a00 */
[----:B------:R0:W-:Y:S02]  /*8ac20*/  @!P6 STG.E.U8 desc[UR26][R18.64+0x1d9], R17 ;  /* 0x0001d9111200e986 */ /* 0x0001e4000c10111a */
[----:B0-----:R-:W0:Y:S02]  /*8ac30*/  @!P1 LDC.64 R18, c[0x0][0x5c0] ;  /* 0x00017000ff129b82 */ /* 0x001e240000000a00 */
[----:B------:R-:W-:Y:S01]  /*8ac40*/  @P0 LOP3.LUT R15, R15, 0x200, RZ, 0xfc, !PT ;  /* 0x000002000f0f0812 */ /* 0x000fe200078efcff */
[----:B--2---:R-:W-:-:S02]  /*8ac50*/  FMUL R17, R222, UR8 ;  /* 0x00000008de117c20 */ /* 0x004fc40008400000 */
[----:B------:R-:W2:Y:S01]  /*8ac60*/  LDL.LU R222, [R1+0x1268] ;  /* 0x0012680001de7983 */ /* 0x000ea20000300800 */
[----:B------:R-:W-:Y:S02]  /*8ac70*/  LOP3.LUT P4, RZ, R15, 0x400, RZ, 0xc0, !PT ;  /* 0x000004000fff7812 */ /* 0x000fe4000788c0ff */
[----:B------:R-:W-:-:S11]  /*8ac80*/  F2FP.SATFINITE.E4M3.F32.PACK_AB_MERGE_C R17, RZ, R17, RZ ;  /* 0x00000011ff11723e */ /* 0x000fd600048070ff */
[----:B------:R1:W-:Y:S01]  /*8ac90*/  @!P4 STG.E.U8 desc[UR26][R156.64+0x1e0], R17 ;  /* 0x0001e0119c00c986 */ /* 0x0003e2000c10111a */
[----:B0-----:R-:W-:-:S05]  /*8aca0*/  @!P1 IADD3 R18, P6, R40, R18, RZ ;  /* 0x0000001228129210 */ /* 0x001fca0007fde0ff */
[----:B------:R-:W-:Y:S01]  /*8acb0*/  @!P1 IMAD.X R19, R41, 0x1, R19, P6 ;  /* 0x0000000129139824 */ /* 0x000fe200030e0613 */
[----:B-1----:R-:W2:Y:S01]  /*8acc0*/  LDL.LU.64 R156, [R1+0x218] ;  /* 0x00021800019c7983 */ /* 0x002ea20000300a00 */
[----:B------:R-:W-:-:S03]  /*8acd0*/  FMUL R17, R223, UR8 ;  /* 0x00000008df117c20 */ /* 0x000fc60008400000 */
[----:B------:R-:W2:Y:S04]  /*8ace0*/  LDL.LU R40, [R1+0x1644] ;  /* 0x0016440001287983 */ /* 0x000ea80000300800 */
[----:B------:R-:W2:Y:S04]  /*8acf0*/  LDL.LU R41, [R1+0x1640] ;  /* 0x0016400001297983 */ /* 0x000ea80000300800 */
[----:B------:R-:W2:Y:S01]  /*8ad00*/  LDL.LU R223, [R1+0x126c] ;  /* 0x00126c0001df7983 */ /* 0x000ea20000300800 */
[----:B------:R-:W-:Y:S02]  /*8ad10*/  F2FP.SATFINITE.E4M3.F32.PACK_AB_MERGE_C R17, RZ, R17, RZ ;  /* 0x00000011ff11723e */ /* 0x000fe400048070ff */
[----:B------:R-:W-:-:S03]  /*8ad20*/  LOP3.LUT P0, RZ, R9, 0x8, RZ, 0xc0, !PT ;  /* 0x0000000809ff7812 */ /* 0x000fc6000780c0ff */
[----:B------:R0:W-:Y:S02]  /*8ad30*/  @!P3 STG.E.U8 desc[UR26][R186.64+0x1e1], R17 ;  /* 0x0001e111ba00b986 */ /* 0x0001e4000c10111a */
[----:B0-----:R-:W-:-:S05]  /*8ad40*/  FMUL R17, R26, UR8 ;  /* 0x000000081a117c20 */ /* 0x001fca0008400000 */
        /* <DEDUP_REMOVED lines=8> */
[----:B------:R-:W-:Y:S01]  /*8add0*/  FMUL R17, R150, UR8 ;  /* 0x0000000896117c20 */ /* 0x000fe20008400000 */
[----:B------:R-:W-:-:S02]  /*8ade0*/  LOP3.LUT P6, RZ, R9, 0x8, RZ, 0xc0, !PT ;  /* 0x0000000809ff7812 */ /* 0x000fc400078cc0ff */
[----:B------:R-:W2:Y:S01]  /*8adf0*/  LDL.LU R150, [R1+0x1274] ;  /* 0x0012740001967983 */ /* 0x000ea20000300800 */
[----:B------:R-:W-:Y:S02]  /*8ae00*/  LOP3.LUT P5, RZ, R9, 0x4, RZ, 0xc0, !PT ;  /* 0x0000000409ff7812 */ /* 0x000fe400078ac0ff */
[----:B------:R-:W-:Y:S01]  /*8ae10*/  F2FP.SATFINITE.E4M3.F32.PACK_AB_MERGE_C R17, RZ, R17, RZ ;  /* 0x00000011ff11723e */ /* 0x000fe200048070ff */
[----:B------:R-:W2:Y:S01]  /*8ae20*/  LDL.LU.64 R130, [R1+0x290] ;  /* 0x0002900001827983 */ /* 0x000ea20000300a00 */
[----:B------:R-:W-:-:S06]  /*8ae30*/  LOP3.LUT P0, RZ, R15, 0x200, RZ, 0xc0, !PT ;  /* 0x000002000fff7812 */ /* 0x000fcc000780c0ff */
[----:B------:R0:W-:Y:S01]  /*8ae40*/  @!P6 STG.E.U8 desc[UR26][R18.64+0x1e1], R17 ;  /* 0x0001e1111200e986 */ /* 0x0001e2000c10111a */
[----:B------:R-:W-:Y:S02]  /*8ae50*/  LOP3.LUT P2, RZ, R13, 0x40000000, RZ, 0xc0, !PT ;  /* 0x400000000dff7812 */ /* 0x000fe4000784c0ff */
[----:B0-----:R-:W0:Y:S01]  /*8ae60*/  @!P5 LDC.64 R18, c[0x0][0x5c0] ;  /* 0x00017000ff12db82 */ /* 0x001e220000000a00 */
[----:B------:R-:W-:Y:S02]  /*8ae70*/  LOP3.LUT P4, RZ, R9, 0x2, RZ, 0xc0, !PT ;  /* 0x0000000209ff7812 */ /* 0x000fe4000788c0ff */
[----:B0-----:R-:W-:-:S05]  /*8ae80*/  @!P5 IADD3 R18, P6, R44, R18, RZ ;  /* 0x000000122c12d210 */ /* 0x001fca0007fde0ff */
[----:B------:R-:W-:Y:S02]  /*8ae90*/  @!P5 IMAD.X R19, R45, 0x1, R19, P6 ;  /* 0x000000012d13d824 */ /* 0x000fe400030e0613 */
[----:B---3--:R-:W-:Y:S02]  /*8aea0*/  FMUL R17, R151, UR8 ;  /* 0x0000000897117c20 */ /* 0x008fe40008400000 */
[----:B------:R-:W3:Y:S03]  /*8aeb0*/  LDL.LU R151, [R1+0x1278] ;  /* 0x0012780001977983 */ /* 0x000ee60000300800 */
[----:B------:R-:W-:-:S05]  /*8aec0*/  F2FP.SATFINITE.E4M3.F32.PACK_AB_MERGE_C R17, RZ, R17, RZ ;  /* 0x00000011ff11723e */ /* 0x000fca00048070ff */
[----:B----4-:R0:W-:Y:S04]  /*8aed0*/  @!P0 STG.E.U8 desc[UR26][R158.64+0x1e8], R17 ;  /* 0x0001e8119e008986 */ /* 0x0101e8000c10111a */
[----:B0-----:R-:W4:Y:S01]  /*8aee0*/  LDL.LU.64 R158, [R1+0x1d0] ;  /* 0x0001d000019e7983 */ /* 0x001f220000300a00 */
[----:B--2---:R-:W-:-:S03]  /*8aef0*/  FMUL R17, R222, UR8 ;  /* 0x00000008de117c20 */ /* 0x004fc60008400000 */
[----:B------:R-:W2:Y:S02]  /*8af00*/  LDL.LU R222, [R1+0x127c] ;  /* 0x00127c0001de7983 */ /* 0x000ea40000300800 */
[----:B------:R-:W-:Y:S02]  /*8af10*/  F2FP.SATFINITE.E4M3.F32.PACK_AB_MERGE_C R17, RZ, R17, RZ ;  /* 0x00000011ff11723e */ /* 0x000fe400048070ff */
[----:B------:R-:W2:Y:S04]  /*8af20*/  LDL.LU R44, [R1+0x1634] ;  /* 0x00163400012c7983 */ /* 0x000ea80000300800 */
[----:B------:R-:W2:Y:S04]  /*8af30*/  LDL.LU R45, [R1+0x1630] ;  /* 0x00163000012d7983 */ /* 0x000ea80000300800 */
[----:B------:R0:W-:Y:S02]  /*8af40*/  @!P2 STG.E.U8 desc[UR26][R156.64+0x1e9], R17 ;  /* 0x0001e9119c00a986 */ /* 0x0001e4000c10111a */
[----:B0-----:R-:W-:-:S05]  /*8af50*/  FMUL R17, R223, UR8 ;  /* 0x00000008df117c20 */ /* 0x001fca0008400000 */
[----:B------:R-:W-:-:S05]  /*8af60*/  F2FP.SATFINITE.E4M3.F32.PACK_AB_MERGE_C R17, RZ, R17, RZ ;  /* 0x00000011ff11723e */ /* 0x000fca00048070ff */
[----:B------:R0:W-:Y:S02]  /*8af70*/  @!P5 STG.E.U8 desc[UR26][R18.64+0x1e8], R17 ;  /* 0x0001e8111200d986 */ /* 0x0001e4000c10111a */
[----:B0-----:R-:W0:Y:S02]  /*8af80*/  @!P4 LDC.64 R18, c[0x0][0x5c0] ;  /* 0x00017000ff12cb82 */ /* 0x001e240000000a00 */
[----:B0-----:R-:W-:Y:S02]  /*8af90*/  @!P4 IADD3 R18, P6, R46, R18, RZ ;  /* 0x000000122e12c210 */ /* 0x001fe40007fde0ff */
[----:B------:R-:W2:Y:S04]  /*8afa0*/  LDL.LU R46, [R1+0x162c] ;  /* 0x00162c00012e7983 */ /* 0x000ea80000300800 */
[----:B------:R-:W2:Y:S01]  /*8afb0*/  LDL.LU R223, [R1+0x1280] ;  /* 0x0012800001df7983 */ /* 0x000ea20000300800 */
[----:B------:R-:W-:-:S03]  /*8afc0*/  @!P4 IMAD.X R19, R47, 0x1, R19, P6 ;  /* 0x000000012f13c824 */ /* 0x000fc600030e0613 */
[----:B------:R-:W2:Y:S01]  /*8afd0*/  LDL.LU R47, [R1+0x1628] ;  /* 0x00162800012f7983 */ /* 0x000ea20000300800 */
[----:B------:R-:W-:-:S03]  /*8afe0*/  FMUL R17, R26, UR8 ;  /* 0x000000081a117c20 */ /* 0x000fc60008400000 */
[----:B------:R-:W2:Y:S04]  /*8aff0*/  LDL.LU R26, [R1+0x1284] ;  /* 0x00128400011a7983 */ /* 0x000ea80000300800 */
[----:B------:R-:W2:Y:S01]  /*8b000*/  LDL.LU.64 R156, [R1+0x230] ;  /* 0x00023000019c7983 */ /* 0x000ea20000300a00 */
[----:B------:R-:W-:Y:S02]  /*8b010*/  F2FP.SATFINITE.E4M3.F32.PACK_AB_MERGE_C R17, RZ, R17, RZ ;  /* 0x00000011ff11723e */ /* 0x000fe400048070ff */
[----:B------:R-:W-:Y:S02]  /*8b020*/  LOP3.LUT P3, RZ, R13, 0x20000000, RZ, 0xc0, !PT ;  /* 0x200000000dff7812 */ /* 0x000fe4000786c0ff */
[----:B------:R-:W-:Y:S01]  /*8b030*/  LOP3.LUT P1, RZ, R9, 0x1, RZ, 0xc0, !PT ;  /* 0x0000000109ff7812 */ /* 0x000fe2000782c0ff */
[----:B------:R0:W-:Y:S02]  /*8b040*/  @!P4 STG.E.U8 desc[UR26][R18.64+0x1e9], R17 ;  /* 0x0001e9111200c986 */ /* 0x0001e4000c10111a */
[----:B0-----:R-:W-:-:S10]  /*8b050*/  FMUL R17, R150, UR8 ;  /* 0x0000000896117c20 */ /* 0x001fd40008400000 */
[----:B------:R-:W0:Y:S01]  /*8b060*/  @!P1 LDC.64 R18, c[0x0][0x5c0] ;  /* 0x00017000ff129b82 */ /* 0x000e220000000a00 */
[----:B------:R-:W2:Y:S01]  /*8b070*/  LDL.LU R150, [R1+0x1288] ;  /* 0x0012880001967983 */ /* 0x000ea20000300800 */
[----:B------:R-:W-:-:S05]  /*8b080*/  F2FP.SATFINITE.E4M3.F32.PACK_AB_MERGE_C R17, RZ, R17, RZ ;  /* 0x00000011ff11723e */ /* 0x000fca00048070ff */
[----:B------:R1:W-:Y:S01]  /*8b090*/  @!P3 STG.E.U8 desc[UR26][R130.64+0x1f0], R17 ;  /* 0x0001f0118200b986 */ /* 0x0003e2000c10111a */
[----:B------:R-:W-:-:S03]  /*8b0a0*/  LOP3.LUT P6, RZ, R13, 0x10000000, RZ, 0xc0, !PT ;  /* 0x100000000dff7812 */ /* 0x000fc600078cc0ff */
[----:B-1----:R-:W2:Y:S01]  /*8b0b0*/  LDL.LU.64 R130, [R1+0x240] ;  /* 0x0002400001827983 */ /* 0x002ea20000300a00 */
[----:B------:R-:W-:Y:S01]  /*8b0c0*/  LOP3.LUT P0, RZ, R8, 0x80000000, RZ, 0xc0, !PT ;  /* 0x8000000008ff7812 */ /* 0x000fe2000780c0ff */
[----:B---3--:R-:W-:Y:S02]  /*8b0d0*/  FMUL R17, R151, UR8 ;  /* 0x0000000897117c20 */ /* 0x008fe40008400000 */
[----:B------:R-:W3:Y:S03]  /*8b0e0*/  LDL.LU R151, [R1+0x128c] ;  /* 0x00128c0001977983 */ /* 0x000ee60000300800 */
[----:B------:R-:W-:-:S05]  /*8b0f0*/  F2FP.SATFINITE.E4M3.F32.PACK_AB_MERGE_C R17, RZ, R17, RZ ;  /* 0x00000011ff11723e */ /* 0x000fca00048070ff */
[----:B----4-:R2:W-:Y:S01]  /*8b100*/  @!P6 STG.E.U8 desc[UR26][R158.64+0x1f1], R17 ;  /* 0x0001f1119e00e986 */ /* 0x0105e2000c10111a */
[----:B0-----:R-:W-:-:S03]  /*8b110*/  @!P1 IADD3 R18, P6, R48, R18, RZ ;  /* 0x0000001230129210 */ /* 0x001fc60007fde0ff */
[----:B------:R-:W4:Y:S02]  /*8b120*/  LDL.LU R48, [R1+0x1624] ;  /* 0x0016240001307983 */ /* 0x000f240000300800 */
[----:B------:R-:W-:Y:S02]  /*8b130*/  @!P1 IMAD.X R19, R49, 0x1, R19, P6 ;  /* 0x0000000131139824 */ /* 0x000fe400030e0613 */
[----:B------:R-:W4:Y:S01]  /*8b140*/  LDL.LU R49, [R1+0x1620] ;  /* 0x0016200001317983 */ /* 0x000f220000300800 */
[----:B--2---:R-:W-:-:S03]  /*8b150*/  FMUL R17, R222, UR8 ;  /* 0x00000008de117c20 */ /* 0x004fc60008400000 */
[----:B------:R-:W2:Y:S02]  /*8b160*/  LDL.LU R222, [R1+0x1290] ;  /* 0x0012900001de7983 */ /* 0x000ea40000300800 */
[----:B------:R-:W-:-:S05]  /*8b170*/  F2FP.SATFINITE.E4M3.F32.PACK_AB_MERGE_C R17, RZ, R17, RZ ;  /* 0x00000011ff11723e */ /* 0x000fca00048070ff */
[----:B------:R0:W-:Y:S02]  /*8b180*/  @!P1 STG.E.U8 desc[UR26][R18.64+0x1f0], R17 ;  /* 0x0001f01112009986 */ /* 0x0001e4000c10111a */
[----:B0-----:R-:W0:Y:S02]  /*8b190*/  @!P0 LDC.64 R18, c[0x0][0x5c0] ;  /* 0x00017000ff128b82 */ /* 0x001e240000000a00 */
[----:B0-----:R-:W-:Y:S02]  /*8b1a0*/  @!P0 IADD3 R18, P6, R50, R18, RZ ;  /* 0x0000001232128210 */ /* 0x001fe40007fde0ff */
[----:B------:R-:W4:Y:S03]  /*8b1b0*/  LDL.LU R50, [R1+0x161c] ;  /* 0x00161c0001327983 */ /* 0x000f260000300800 */
[----:B------:R-:W-:Y:S02]  /*8b1c0*/  @!P0 IMAD.X R19, R51, 0x1, R19, P6 ;  /* 0x0000000133138824 */ /* 0x000fe400030e0613 */
[----:B------:R-:W4:Y:S01]  /*8b1d0*/  LDL.LU R51, [R1+0x1618] ;  /* 0x0016180001337983 */ /* 0x000f220000300800 */
[----:B------:R-:W-:-:S03]  /*8b1e0*/  FMUL R17, R223, UR8 ;  /* 0x00000008df117c20 */ /* 0x000fc60008400000 */
[----:B------:R-:W4:Y:S04]  /*8b1f0*/  LDL.LU R223, [R1+0x1294] ;  /* 0x0012940001df7983 */ /* 0x000f280000300800 */
[----:B------:R-:W4:Y:S01]  /*8b200*/  LDL.LU.64 R158, [R1+0x2a8] ;  /* 0x0002a800019e7983 */ /* 0x000f220000300a00 */
[----:B------:R-:W-:Y:S02]  /*8b210*/  F2FP.SATFINITE.E4M3.F32.PACK_AB_MERGE_C R17, RZ, R17, RZ ;  /* 0x00000011ff11723e */ /* 0x000fe400048070ff */
[----:B------:R-:W-:-:S03]  /*8b220*/  LOP3.LUT P2, RZ, R13, 0x8000000, RZ, 0xc0, !PT ;  /* 0x080000000dff7812 */ /* 0x000fc6000784c0ff */
[----:B------:R0:W-:Y:S02]  /*8b230*/  @!P0 STG.E.U8 desc[UR26][R18.64+0x1f1], R17 ;  /* 0x0001f11112008986 */ /* 0x0001e4000c10111a */
[----:B0-----:R-:W-:Y:S02]  /*8b240*/  FMUL R17, R26, UR8 ;  /* 0x000000081a117c20 */ /* 0x001fe40008400000 */
[----:B------:R-:W4:Y:S03]  /*8b250*/  LDL.LU R26, [R1+0x1298] ;  /* 0x00129800011a7983 */ /* 0x000f260000300800 */
[----:B------:R-:W-:-:S05]  /*8b260*/  F2FP.SATFINITE.E4M3.F32.PACK_AB_MERGE_C R17, RZ, R17, RZ ;  /* 0x00000011ff11723e */ /* 0x000fca00048070ff */
[----:B------:R0:W-:Y:S04]  /*8b270*/  @!P2 STG.E.U8 desc[UR26][R156.64+0x1f8], R17 ;  /* 0x0001f8119c00a986 */ /* 0x0001e8000c10111a */
[----:B0-----:R-:W4:Y:S01]  /*8b280*/  LDL.LU.64 R156, [R1+0x200] ;  /* 0x00020000019c7983 */ /* 0x001f220000300a00 */
[----:B------:R-:W-:Y:S02]  /*8b290*/  LOP3.LUT P5, RZ, R8, 0x40000000, RZ, 0xc0, !PT ;  /* 0x4000000008ff7812 */ /* 0x000fe400078ac0ff */
[----:B------:R-:W-:-:S11]  /*8b2a0*/  LOP3.LUT P6, RZ, R13, 0x4000000, RZ, 0xc0, !PT ;  /* 0x040000000dff7812 */ /* 0x000fd600078cc0ff */
[----:B------:R-:W0:Y:S01]  /*8b2b0*/  @!P5 LDC.64 R18, c[0x0][0x5c0] ;  /* 0x00017000ff12db82 */ /* 0x000e220000000a00 */
[----:B------:R-:W-:-:S05]  /*8b2c0*/  FMUL R17, R150, UR8 ;  /* 0x0000000896117c20 */ /* 0x000fca0008400000 */
[----:B------:R-:W-:-:S05]  /*8b2d0*/  F2FP.SATFINITE.E4M3.F32.PACK_AB_MERGE_C R17, RZ, R17, RZ ;  /* 0x00000011ff11723e */ /* 0x000fca00048070ff */
[----:B------:R3:W-:Y:S01]  /*8b2e0*/  @!P6 STG.E.U8 desc[UR26][R130.64+0x1f9], R17 ;  /* 0x0001f9118200e986 */ /* 0x0007e2000c10111a */
[----:B------:R-:W-:Y:S02]  /*8b2f0*/  LOP3.LUT P4, RZ, R0, 0x8, RZ, 0xc0, !PT ;  /* 0x0000000800ff7812 */ /* 0x000fe4000788c0ff */
[----:B0-----:R-:W-:Y:S02]  /*8b300*/  @!P5 IADD3 R18, P6, R52, R18, RZ ;  /* 0x000000123412d210 */ /* 0x001fe40007fde0ff */
[----:B------:R-:W4:Y:S03]  /*8b310*/  LDL.LU R52, [R1+0x1614] ;  /* 0x0016140001347983 */ /* 0x000f260000300800 */
[----:B------:R-:W-:Y:S02]  /*8b320*/  @!P5 IMAD.X R19, R53, 0x1, R19, P6 ;  /* 0x000000013513d824 */ /* 0x000fe400030e0613 */
[----:B------:R-:W4:Y:S04]  /*8b330*/  LDL.LU R53, [R1+0x1610] ;  /* 0x0016100001357983 */ /* 0x000f280000300800 */
[----:B------:R-:W4:Y:S01]  /*8b340*/  LDL.LU R150, [R1+0x129c] ;  /* 0x00129c0001967983 */ /* 0x000f220000300800 */
[----:B------:R-:W-:Y:S01]  /*8b350*/  LOP3.LUT P2, RZ, R15, 0x20, RZ, 0xc0, !PT ;  /* 0x000000200fff7812 */ /* 0x000fe2000784c0ff */
[----:B---3--:R-:W-:-:S05]  /*8b360*/  FMUL R17, R151, UR8 ;  /* 0x0000000897117c20 */ /* 0x008fca0008400000 */
[----:B------:R-:W-:-:S05]  /*8b370*/  F2FP.SATFINITE.E4M3.F32.PACK_AB_MERGE_C R17, RZ, R17, RZ ;  /* 0x00000011ff11723e */ /* 0x000fca00048070ff */
[----:B------:R0:W-:Y:S02]  /*8b380*/  @!P5 STG.E.U8 desc[UR26][R18.64+0x1f8], R17 ;  /* 0x0001f8111200d986 */ /* 0x0001e4000c10111a */
[----:B0-----:R-:W0:Y:S01]  /*8b390*/  @!P4 LDC.64 R18, c[0x0][0x5c0] ;  /* 0x00017000ff12cb82 */ /* 0x001e220000000a00 */
[----:B------:R-:W-:Y:S01]  /*8b3a0*/  ISETP.LT.OR P5, PT, R27, 0x101, !P2 ;  /* 0x000001011b00780c */ /* 0x000fe200057a1670 */
[----:B--2---:R-:W-:Y:S01]  /*8b3b0*/  FMUL R17, R222, UR8 ;  /* 0x00000008de117c20 */ /* 0x004fe20008400000 */
[----:B0-----:R-:W-:Y:S02]  /*8b3c0*/  @!P4 IADD3 R18, P6, R54, R18, RZ ;  /* 0x000000123612c210 */ /* 0x001fe40007fde0ff */
[----:B------:R-:W2:Y:S03]  /*8b3d0*/  LDL.LU R54, [R1+0x160c] ;  /* 0x00160c0001367983 */ /* 0x000ea60000300800 */
[----:B------:R-:W-:-:S02]  /*8b3e0*/  @!P4 IMAD.X R19, R55, 0x1, R19, P6 ;  /* 0x000000013713c824 */ /* 0x000fc400030e0613 */
[----:B------:R-:W2:Y:S04]  /*8b3f0*/  LDL.LU R55, [R1+0x1608] ;  /* 0x0016080001377983 */ /* 0x000ea80000300800 */
[----:B------:R-:W3:Y:S01]  /*8b400*/  LDL.LU R151, [R1+0x12a0] ;  /* 0x0012a00001977983 */ /* 0x000ee20000300800 */
[----:B------:R-:W-:-:S03]  /*8b410*/  F2FP.SATFINITE.E4M3.F32.PACK_AB_MERGE_C R17, RZ, R17, RZ ;  /* 0x00000011ff11723e */ /* 0x000fc600048070ff */
[----:B------:R-:W2:Y:S04]  /*8b420*/  LDL.LU R222, [R1+0x12a4] ;  /* 0x0012a40001de7983 */ /* 0x000ea80000300800 */
[----:B------:R4:W-:Y:S01]  /*8b430*/  @!P4 STG.E.U8 desc[UR26][R18.64+0x1f9], R17 ;  /* 0x0001f9111200c986 */ /* 0x0009e2000c10111a */
[----:B------:R-:W-:-:S03]  /*8b440*/  LOP3.LUT P1, RZ, R15, 0x80, RZ, 0xc0, !PT ;  /* 0x000000800fff7812 */ /* 0x000fc6000782c0ff */
[----:B------:R-:W2:Y:S01]  /*8b450*/  LDL.LU.64 R130, [R1+0x258] ;  /* 0x0002580001827983 */ /* 0x000ea20000300a00 */
[----:B------:R-:W-:Y:S01]  /*8b460*/  ISETP.LT.OR P6, PT, R27, 0x102, !P2 ;  /* 0x000001021b00780c */ /* 0x000fe200057c1670 */
[----:B----4-:R-:W-:Y:S02]  /*8b470*/  FMUL R17, R223, UR8 ;  /* 0x00000008df117c20 */ /* 0x010fe40008400000 */
[----:B------:R-:W4:Y:S03]  /*8b480*/  LDL.LU R223, [R1+0x12a8] ;  /* 0x0012a80001df7983 */ /* 0x000f260000300800 */
[----:B------:R-:W-:-:S05]  /*8b490*/  F2FP.SATFINITE.E4M3.F32.PACK_AB_MERGE_C R17, RZ, R17, RZ ;  /* 0x00000011ff11723e */ /* 0x000fca00048070ff */
[----:B------:R0:W-:Y:S01]  /*8b4a0*/  @!P5 STG.E.U8 desc[UR26][R158.64+0x100], R17 ;  /* 0x000100119e00d986 */ /* 0x0001e2000c10111a */
[----:B------:R-:W-:-:S03]  /*8b4b0*/  ISETP.LT.OR P5, PT, R27, 0x101, !P1 ;  /* 0x000001011b00780c */ /* 0x000fc60004fa1670 */
[----:B0-----:R-:W4:Y:S10]  /*8b4c0*/  LDL.LU.64 R158, [R1+0x270] ;  /* 0x00027000019e7983 */ /* 0x001f340000300a00 */
[----:B------:R-:W0:Y:S01]  /*8b4d0*/  @!P5 LDC.64 R18, c[0x0][0x5c0] ;  /* 0x00017000ff12db82 */ /* 0x000e220000000a00 */
[----:B------:R-:W-:-:S05]  /*8b4e0*/  FMUL R17, R26, UR8 ;  /* 0x000000081a117c20 */ /* 0x000fca0008400000 */
[----:B------:R-:W-:-:S05]  /*8b4f0*/  F2FP.SATFINITE.E4M3.F32.PACK_AB_MERGE_C R17, RZ, R17, RZ ;  /* 0x00000011ff11723e */ /* 0x000fca00048070ff */
[----:B------:R1:W-:Y:S01]  /*8b500*/  @!P6 STG.E.U8 desc[UR26][R156.64+0x101], R17 ;  /* 0x000101119c00e986 */ /* 0x0003e2000c10111a */
[----:B0-----:R-:W-:-:S03]  /*8b510*/  @!P5 IADD3 R18, P6, R56, R18, RZ ;  /* 0x000000123812d210 */ /* 0x001fc60007fde0ff */
[----:B------:R-:W4:Y:S02]  /*8b520*/  LDL.LU R56, [R1+0x1604] ;  /* 0x0016040001387983 */ /* 0x000f240000300800 */
[----:B------:R-:W-:Y:S02]  /*8b530*/  @!P5 IMAD.X R19, R57, 0x1, R19, P6 ;  /* 0x000000013913d824 */ /* 0x000fe400030e0613 */
[----:B------:R-:W4:Y:S04]  /*8b540*/  LDL.LU R57, [R1+0x1600] ;  /* 0x0016000001397983 */ /* 0x000f280000300800 */
[----:B------:R-:W4:Y:S01]  /*8b550*/  LDL.LU R26, [R1+0x12ac] ;  /* 0x0012ac00011a7983 */ /* 0x000f220000300800 */
[C---:B------:R-:W-:Y:S02]  /*8b560*/  ISETP.LT.OR P6, PT, R27.reuse, 0x101, !P1 ;  /* 0x000001011b00780c */ /* 0x040fe40004fc1670 */
[----:B------:R-:W-:Y:S01]  /*8b570*/  ISETP.LT.OR P5, PT, R27, 0x102, !P1 ;  /* 0x000001021b00780c */ /* 0x000fe20004fa1670 */
[----:B-1----:R-:W-:-:S05]  /*8b580*/  FMUL R17, R150, UR8 ;  /* 0x0000000896117c20 */ /* 0x002fca0008400000 */
[----:B------:R-:W-:-:S05]  /*8b590*/  F2FP.SATFINITE.E4M3.F32.PACK_AB_MERGE_C R17, RZ, R17, RZ ;  /* 0x00000011ff11723e */ /* 0x000fca00048070ff */
[----:B------:R0:W-:Y:S02]  /*8b5a0*/  @!P6 STG.E.U8 desc[UR26][R18.64+0x100], R17 ;  /* 0x000100111200e986 */ /* 0x0001e4000c10111a */
[----:B0-----:R-:W0:Y:S02]  /*8b5b0*/  @!P5 LDC.64 R18, c[0x0][0x5c0] ;  /* 0x00017000ff12db82 */ /* 0x001e240000000a00 */
[----:B0-----:R-:W-:Y:S02]  /*8b5c0*/  @!P5 IADD3 R18, P6, R58, R18, RZ ;  /* 0x000000123a12d210 */ /* 0x001fe40007fde0ff */
[----:B------:R-:W4:Y:S03]  /*8b5d0*/  LDL.LU R58, [R1+0x15fc] ;  /* 0x0015fc00013a7983 */ /* 0x000f260000300800 */
[----:B------:R-:W-:Y:S01]  /*8b5e0*/  @!P5 IMAD.X R19, R59, 0x1, R19, P6 ;  /* 0x000000013b13d824 */ /* 0x000fe200030e0613 */
[C---:B------:R-:W-:Y:S01]  /*8b5f0*/  ISETP.LT.OR P6, PT, R27.reuse, 0x102, !P1 ;  /* 0x000001021b00780c */ /* 0x040fe20004fc1670 */
[----:B------:R-:W4:Y:S01]  /*8b600*/  LDL.LU R59, [R1+0x15f8] ;  /* 0x0015f800013b7983 */ /* 0x000f220000300800 */
[----:B------:R-:W-:-:S03]  /*8b610*/  ISETP.LT.OR P5, PT, R27, 0x109, !P2 ;  /* 0x000001091b00780c */ /* 0x000fc600057a1670 */
[----:B------:R-:W4:Y:S01]  /*8b620*/  LDL.LU R150, [R1+0x12b0] ;  /* 0x0012b00001967983 */ /* 0x000f220000300800 */
[----:B---3--:R-:W-:-:S03]  /*8b630*/  FMUL R17, R151, UR8 ;  /* 0x0000000897117c20 */ /* 0x008fc60008400000 */
[----:B------:R-:W3:Y:S02]  /*8b640*/  LDL.LU R151, [R1+0x12b4] ;  /* 0x0012b40001977983 */ /* 0x000ee40000300800 */
[----:B------:R-:W-:Y:S02]  /*8b650*/  F2FP.SATFINITE.E4M3.F32.PACK_AB_MERGE_C R17, RZ, R17, RZ ;  /* 0x00000011ff11723e */ /* 0x000fe400048070ff */
[----:B------:R-:W3:Y:S04]  /*8b660*/  LDL.LU.64 R156, [R1+0x2d0] ;  /* 0x0002d000019c7983 */ /* 0x000ee80000300a00 */
[----:B------:R2:W-:Y:S02]  /*8b670*/  @!P6 STG.E.U8 desc[UR26][R18.64+0x101], R17 ;  /* 0x000101111200e986 */ /* 0x0005e4000c10111a */
[----:B--2---:R-:W-:Y:S01]  /*8b680*/  FMUL R17, R222, UR8 ;  /* 0x00000008de117c20 */ /* 0x004fe20008400000 */
[----:B------:R-:W-:Y:S01]  /*8b690*/  ISETP.LT.OR P6, PT, R27, 0x10a, !P2 ;  /* 0x0000010a1b00780c */ /* 0x000fe200057c1670 */
[----:B------:R-:W2:Y:S03]  /*8b6a0*/  LDL.LU R222, [R1+0x12b8] ;  /* 0x0012b80001de7983 */ /* 0x000ea60000300800 */
[----:B------:R-:W-:-:S05]  /*8b6b0*/  F2FP.SATFINITE.E4M3.F32.PACK_AB_MERGE_C R17, RZ, R17, RZ ;  /* 0x00000011ff11723e */ /* 0x000fca00048070ff */
[----:B------:R4:W-:Y:S01]  /*8b6c0*/  @!P5 STG.E.U8 desc[UR26][R130.64+0x108], R17 ;  /* 0x000108118200d986 */ /* 0x0009e2000c10111a */
[----:B------:R-:W-:-:S13]  /*8b6d0*/  ISETP.LT.OR P5, PT, R27, 0x109, !P1 ;  /* 0x000001091b00780c */ /* 0x000fda0004fa1670 */
[----:B------:R-:W0:Y:S01]  /*8b6e0*/  @!P5 LDC.64 R18, c[0x0][0x5c0] ;  /* 0x00017000ff12db82 */ /* 0x000e220000000a00 */
[----:B----4-:R-:W-:-:S05]  /*8b6f0*/  FMUL R17, R223, UR8 ;  /* 0x00000008df117c20 */ /* 0x010fca0008400000 */
[----:B------:R-:W-:-:S05]  /*8b700*/  F2FP.SATFINITE.E4M3.F32.PACK_AB_MERGE_C R17, RZ, R17, RZ ;  /* 0x00000011ff11723e */ /* 0x000fca00048070ff */
[----:B------:R1:W-:Y:S01]  /*8b710*/  @!P6 STG.E.U8 desc[UR26][R158.64+0x109], R17 ;  /* 0x000109119e00e986 */ /* 0x0003e2000c10111a */
[----:B0-----:R-:W-:-:S03]  /*8b720*/  @!P5 IADD3 R18, P6, R60, R18, RZ ;  /* 0x000000123c12d210 */ /* 0x001fc60007fde0ff */
[----:B------:R-:W4:Y:S02]  /*8b730*/  LDL.LU R60, [R1+0x15f4] ;  /* 0x0015f400013c7983 */ /* 0x000f240000300800 */
[----:B------:R-:W-:Y:S01]  /*8b740*/  @!P5 IMAD.X R19, R61, 0x1, R19, P6 ;  /* 0x000000013d13d824 */ /* 0x000fe200030e0613 */
[C---:B------:R-:W-:Y:S01]  /*8b750*/  ISETP.LT.OR P6, PT, R27.reuse, 0x109, !P1 ;  /* 0x000001091b00780c */ /* 0x040fe20004fc1670 */
[----:B------:R-:W4:Y:S01]  /*8b760*/  LDL.LU R61, [R1+0x15f0] ;  /* 0x0015f000013d7983 */ /* 0x000f220000300800 */
[----:B------:R-:W-:-:S03]  /*8b770*/  ISETP.LT.OR P5, PT, R27, 0x10a, !P1 ;  /* 0x0000010a1b00780c */ /* 0x000fc60004fa1670 */
[----:B------:R-:W4:Y:S01]  /*8b780*/  LDL.LU R223, [R1+0x12bc] ;  /* 0x0012bc0001df7983 */ /* 0x000f220000300800 */
[----:B-1----:R-:W-:-:S05]  /*8b790*/  FMUL R17, R26, UR8 ;  /* 0x000000081a117c20 */ /* 0x002fca0008400000 */
[----:B------:R-:W-:-:S05]  /*8b7a0*/  F2FP.SATFINITE.E4M3.F32.PACK_AB_MERGE_C R17, RZ, R17, RZ ;  /* 0x00000011ff11723e */ /* 0x000fca00048070ff */
[----:B------:R0:W-:Y:S02]  /*8b7b0*/  @!P6 STG.E.U8 desc[UR26][R18.64+0x108], R17 ;  /* 0x000108111200e986 */ /* 0x0001e4000c10111a */
[----:B0-----:R-:W0:Y:S02]  /*8b7c0*/  @!P5 LDC.64 R18, c[0x0][0x5c0] ;  /* 0x00017000ff12db82 */ /* 0x001e240000000a00 */
[----:B0-----:R-:W-:Y:S02]  /*8b7d0*/  @!P5 IADD3 R18, P6, R192, R18, RZ ;  /* 0x00000012c012d210 */ /* 0x001fe40007fde0ff */
[----:B------:R-:W4:Y:S03]  /*8b7e0*/  LDL.LU R192, [R1+0x15ec] ;  /* 0x0015ec0001c07983 */ /* 0x000f260000300800 */
[----:B------:R-:W-:Y:S02]  /*8b7f0*/  @!P5 IMAD.X R19, R193, 0x1, R19, P6 ;  /* 0x00000001c113d824 */ /* 0x000fe400030e0613 */
[----:B------:R-:W4:Y:S01]  /*8b800*/  LDL.LU R193, [R1+0x15e8] ;  /* 0x0015e80001c17983 */ /* 0x000f220000300800 */
[----:B------:R-:W-:-:S03]  /*8b810*/  ISETP.LT.OR P6, PT, R27, 0x10a, !P1 ;  /* 0x0000010a1b00780c */ /* 0x000fc60004fc1670 */
[----:B------:R-:W4:Y:S01]  /*8b820*/  LDL.LU R26, [R1+0x12c0] ;  /* 0x0012c000011a7983 */ /* 0x000f220000300800 */
[C---:B------:R-:W-:Y:S01]  /*8b830*/  ISETP.LT.OR P5, PT, R27.reuse, 0x111, !P2 ;  /* 0x000001111b00780c */ /* 0x040fe200057a1670 */
[----:B------:R-:W-:Y:S02]  /*8b840*/  FMUL R17, R150, UR8 ;  /* 0x0000000896117c20 */ /* 0x000fe40008400000 */
[----:B------:R-:W4:Y:S03]  /*8b850*/  LDL.LU R150, [R1+0x12c4] ;  /* 0x0012c40001967983 */ /* 0x000f260000300800 */
[----:B------:R-:W-:Y:S01]  /*8b860*/  F2FP.SATFINITE.E4M3.F32.PACK_AB_MERGE_C R17, RZ, R17, RZ ;  /* 0x00000011ff11723e */ /* 0x000fe200048070ff */
[----:B------:R-:W4:Y:S04]  /*8b870*/  LDL.LU.64 R158, [R1+0x280] ;  /* 0x00028000019e7983 */ /* 0x000f280000300a00 */
[----:B------:R3:W-:Y:S01]  /*8b880*/  @!P6 STG.E.U8 desc[UR26][R18.64+0x109], R17 ;  /* 0x000109111200e986 */ /* 0x0007e2000c10111a */
[----:B------:R-:W-:Y:S01]  /*8b890*/  ISETP.LT.OR P6, PT, R27, 0x112, !P2 ;  /* 0x000001121b00780c */ /* 0x000fe200057c1670 */
[----:B---3--:R-:W-:-:S02]  /*8b8a0*/  FMUL R17, R151, UR8 ;  /* 0x0000000897117c20 */ /* 0x008fc40008400000 */
[----:B------:R-:W3:Y:S03]  /*8b8b0*/  LDL.LU R151, [R1+0x12c8] ;  /* 0x0012c80001977983 */ /* 0x000ee60000300800 */
[----:B------:R-:W-:-:S05]  /*8b8c0*/  F2FP.SATFINITE.E4M3.F32.PACK_AB_MERGE_C R17, RZ, R17, RZ ;  /* 0x00000011ff11723e */ /* 0x000fca00048070ff */
[----:B------:R2:W-:Y:S01]  /*8b8d0*/  @!P5 STG.E.U8 desc[UR26][R156.64+0x110], R17 ;  /* 0x000110119c00d986 */ /* 0x0005e2000c10111a */
[----:B------:R-:W-:Y:S01]  /*8b8e0*/  ISETP.LT.OR P5, PT, R27, 0x111, !P1 ;  /* 0x000001111b00780c */ /* 0x000fe20004fa1670 */
[----:B--2---:R-:W-:Y:S02]  /*8b8f0*/  FMUL R17, R222, UR8 ;  /* 0x00000008de117c20 */ /* 0x004fe40008400000 */
[----:B------:R-:W2:Y:S10]  /*8b900*/  LDL.LU.64 R156, [R1+0x288] ;  /* 0x00028800019c7983 */ /* 0x000eb40000300a00 */
[----:B------:R-:W0:Y:S01]  /*8b910*/  @!P5 LDC.64 R18, c[0x0][0x5c0] ;  /* 0x00017000ff12db82 */ /* 0x000e220000000a00 */
[----:B------:R-:W-:-:S05]  /*8b920*/  F2FP.SATFINITE.E4M3.F32.PACK_AB_MERGE_C R17, RZ, R17, RZ ;  /* 0x00000011ff11723e */ /* 0x000fca00048070ff */
[----:B----4-:R1:W-:Y:S01]  /*8b930*/  @!P6 STG.E.U8 desc[UR26][R192.64+0x111], R17 ;  /* 0x00011111c000e986 */ /* 0x0103e2000c10111a */
        /* <DEDUP_REMOVED lines=10> */
[----:B0-----:R-:W0:Y:S01]  /*8b9e0*/  @!P5 LDC.64 R18, c[0x0][0x5c0] ;  /* 0x00017000ff12db82 */ /* 0x001e220000000a00 */
[----:B------:R-:W-:-:S05]  /*8b9f0*/  FMUL R17, R26, UR8 ;  /* 0x000000081a117c20 */ /* 0x000fca0008400000 */
[----:B------:R-:W-:Y:S02]  /*8ba00*/  F2FP.SATFINITE.E4M3.F32.PACK_AB_MERGE_C R17, RZ, R17, RZ ;  /* 0x00000011ff11723e */ /* 0x000fe400048070ff */
[----:B0-----:R-:W-:Y:S02]  /*8ba10*/  @!P5 IADD3 R18, P6, R64, R18, RZ ;  /* 0x000000124012d210 */ /* 0x001fe40007fde0ff */
[----:B------:R-:W4:Y:S03]  /*8ba20*/  LDL.LU R64, [R1+0x15dc] ;  /* 0x0015dc0001407983 */ /* 0x000f260000300800 */
[----:B------:R-:W-:Y:S01]  /*8ba30*/  @!P5 IMAD.X R19, R66, 0x1, R19, P6 ;  /* 0x000000014213d824 */ /* 0x000fe200030e0613 */
[C---:B------:R-:W-:Y:S01]  /*8ba40*/  ISETP.LT.OR P6, PT, R27.reuse, 0x112, !P1 ;  /* 0x000001121b00780c */ /* 0x040fe20004fc1670 */
[----:B------:R-:W4:Y:S01]  /*8ba50*/  LDL.LU R223, [R1+0x12d0] ;  /* 0x0012d00001df7983 */ /* 0x000f220000300800 */
[----:B------:R-:W-:-:S03]  /*8ba60*/  ISETP.LT.OR P5, PT, R27, 0x119, !P2 ;  /* 0x000001191b00780c */ /* 0x000fc600057a1670 */
[----:B------:R-:W4:Y:S04]  /*8ba70*/  LDL.LU R66, [R1+0x15d8] ;  /* 0x0015d80001427983 */ /* 0x000f280000300800 */
[----:B------:R-:W4:Y:S04]  /*8ba80*/  LDL.LU R26, [R1+0x12d4] ;  /* 0x0012d400011a7983 */ /* 0x000f280000300800 */
[----:B------:R0:W-:Y:S02]  /*8ba90*/  @!P6 STG.E.U8 desc[UR26][R18.64+0x111], R17 ;  /* 0x000111111200e986 */ /* 0x0001e4000c10111a */
[----:B0-----:R-:W-:Y:S01]  /*8baa0*/  FMUL R17, R150, UR8 ;  /* 0x0000000896117c20 */ /* 0x001fe20008400000 */
[----:B------:R-:W-:Y:S01]  /*8bab0*/  ISETP.LT.OR P6, PT, R27, 0x11a, !P2 ;  /* 0x0000011a1b00780c */ /* 0x000fe200057c1670 */
[----:B------:R-:W4:Y:S03]  /*8bac0*/  LDL.LU R150, [R1+0x12d8] ;  /* 0x0012d80001967983 */ /* 0x000f260000300800 */
[----:B------:R-:W-:-:S05]  /*8bad0*/  F2FP.SATFINITE.E4M3.F32.PACK_AB_MERGE_C R17, RZ, R17, RZ ;  /* 0x00000011ff11723e */ /* 0x000fca00048070ff */
[----:B------:R3:W-:Y:S01]  /*8bae0*/  @!P5 STG.E.U8 desc[UR26][R158.64+0x118], R17 ;  /* 0x000118119e00d986 */ /* 0x0007e2000c10111a */
[----:B------:R-:W-:-:S13]  /*8baf0*/  ISETP.LT.OR P5, PT, R27, 0x119, !P1 ;  /* 0x000001191b00780c */ /* 0x000fda0004fa1670 */
[----:B------:R-:W0:Y:S01]  /*8bb00*/  @!P5 LDC.64 R18, c[0x0][0x5c0] ;  /* 0x00017000ff12db82 */ /* 0x000e220000000a00 */
[----:B---3--:R-:W-:-:S05]  /*8bb10*/  FMUL R17, R151, UR8 ;  /* 0x0000000897117c20 */ /* 0x008fca0008400000 */
[----:B------:R-:W-:-:S05]  /*8bb20*/  F2FP.SATFINITE.E4M3.F32.PACK_AB_MERGE_C R17, RZ, R17, RZ ;  /* 0x00000011ff11723e */ /* 0x000fca00048070ff */
[----:B--2---:R4:W-:Y:S01]  /*8bb30*/  @!P6 STG.E.U8 desc[UR26][R156.64+0x119], R17 ;  /* 0x000119119c00e986 */ /* 0x0049e2000c10111a */
[----:B0-----:R-:W-:-:S03]  /*8bb40*/  @!P5 IADD3 R18, P6, R190, R18, RZ ;  /* 0x00000012be12d210 */ /* 0x001fc60007fde0ff */
[----:B------:R-:W2:Y:S02]  /*8bb50*/  LDL.LU R190, [R1+0x15d4] ;  /* 0x0015d40001be7983 */ /* 0x000ea40000300800 */
[----:B------:R-:W-:Y:S01]  /*8bb60*/  @!P5 IMAD.X R19, R194, 0x1, R19, P6 ;  /* 0x00000001c213d824 */ /* 0x000fe200030e0613 */
[C---:B------:R-:W-:Y:S01]  /*8bb70*/  ISETP.LT.OR P6, PT, R27.reuse, 0x119, !P1 ;  /* 0x000001191b00780c */ /* 0x040fe20004fc1670 */
[----:B------:R-:W3:Y:S01]  /*8bb80*/  LDL.LU R194, [R1+0x15d0] ;  /* 0x0015d00001c27983 */ /* 0x000ee20000300800 */
[----:B------:R-:W-:-:S03]  /*8bb90*/  ISETP.LT.OR P5, PT, R27, 0x11a, !P1 ;  /* 0x0000011a1b00780c */ /* 0x000fc60004fa1670 */
[----:B------:R-:W2:Y:S01]  /*8bba0*/  LDL.LU R151, [R1+0x12dc] ;  /* 0x0012dc0001977983 */ /* 0x000ea20000300800 */
        /* <DEDUP_REMOVED lines=8> */
[----:B------:R-:W2:Y:S01]  /*8bc30*/  LDL.LU R191, [R1+0x15c8] ;  /* 0x0015c80001bf7983 */ /* 0x000ea20000300800 */
[----:B------:R-:W-:Y:S01]  /*8bc40*/  ISETP.LT.OR P6, PT, R27, 0x11a, !P1 ;  /* 0x0000011a1b00780c */ /* 0x000fe20004fc1670 */
[----:B------:R-:W-:Y:S01]  /*8bc50*/  FMUL R17, R223, UR8 ;  /* 0x00000008df117c20 */ /* 0x000fe20008400000 */
[----:B------:R-:W-:Y:S01]  /*8bc60*/  ISETP.LT.OR P5, PT, R27, 0x121, !P2 ;  /* 0x000001211b00780c */ /* 0x000fe200057a1670 */
[----:B------:R-:W4:Y:S03]  /*8bc70*/  LDL.LU R223, [R1+0x12e4] ;  /* 0x0012e40001df7983 */ /* 0x000f260000300800 */
[----:B------:R-:W-:-:S07]  /*8bc80*/  F2FP.SATFINITE.E4M3.F32.PACK_AB_MERGE_C R17, RZ, R17, RZ ;  /* 0x00000011ff11723e */ /* 0x000fce00048070ff */
[----:B------:R0:W-:Y:S02]  /*8bc90*/  @!P6 STG.E.U8 desc[UR26][R18.64+0x119], R17 ;  /* 0x000119111200e986 */ /* 0x0001e4000c10111a */
[----:B0-----:R-:W-:Y:S01]  /*8bca0*/  FMUL R17, R26, UR8 ;  /* 0x000000081a117c20 */ /* 0x001fe20008400000 */
[----:B------:R-:W-:Y:S01]  /*8bcb0*/  ISETP.LT.OR P6, PT, R27, 0x122, !P2 ;  /* 0x000001221b00780c */ /* 0x000fe200057c1670 */
[----:B------:R-:W4:Y:S03]  /*8bcc0*/  LDL.LU R26, [R1+0x12e8] ;  /* 0x0012e800011a7983 */ /* 0x000f260000300800 */
[----:B------:R-:W-:-:S05]  /*8bcd0*/  F2FP.SATFINITE.E4M3.F32.PACK_AB_MERGE_C R17, RZ, R17, RZ ;  /* 0x00000011ff11723e */ /* 0x000fca00048070ff */
[----:B---3--:R0:W-:Y:S01]  /*8bce0*/  @!P5 STG.E.U8 desc[UR26][R194.64+0x120], R17 ;  /* 0x00012011c200d986 */ /* 0x0081e2000c10111a */
[----:B------:R-:W-:-:S13]  /*8bcf0*/  ISETP.LT.OR P5, PT, R27, 0x121, !P1 ;  /* 0x000001211b00780c */ /* 0x000fda0004fa1670 */
[----:B------:R-:W1:Y:S01]  /*8bd00*/  @!P5 LDC.64 R18, c[0x0][0x5c0] ;  /* 0x00017000ff12db82 */ /* 0x000e620000000a00 */
[----:B0-----:R-:W-:-:S05]  /*8bd10*/  FMUL R17, R150, UR8 ;  /* 0x0000000896117c20 */ /* 0x001fca0008400000 */
[----:B------:R-:W-:-:S05]  /*8bd20*/  F2FP.SATFINITE.E4M3.F32.PACK_AB_MERGE_C R17, RZ, R17, RZ ;  /* 0x00000011ff11723e */ /* 0x000fca00048070ff */
[----:B--2---:R0:W-:Y:S01]  /*8bd30*/  @!P6 STG.E.U8 desc[UR26][R190.64+0x121], R17 ;  /* 0x00012111be00e986 */ /* 0x0041e2000c10111a */
[----:B-1----:R-:W-:Y:S01]  /*8bd40*/  @!P5 IADD3 R18, P6, R176, R18, RZ ;  /* 0x00000012b012d210 */ /* 0x002fe20007fde0ff */
[----:B0-----:R-:W-:Y:S02]  /*8bd50*/  FMUL R17, R151, UR8 ;  /* 0x0000000897117c20 */ /* 0x001fe40008400000 */
[----:B------:R-:W2:Y:S02]  /*8bd60*/  LDL.LU R176, [R1+0x15c4] ;  /* 0x0015c40001b07983 */ /* 0x000ea40000300800 */
[----:B------:R-:W-:Y:S01]  /*8bd70*/  @!P5 IMAD.X R19, R188, 0x1, R19, P6 ;  /* 0x00000001bc13d824 */ /* 0x000fe200030e0613 */
[C---:B------:R-:W-:Y:S01]  /*8bd80*/  ISETP.LT.OR P6, PT, R27.reuse, 0x121, !P1 ;  /* 0x000001211b00780c */ /* 0x040fe20004fc1670 */
[----:B------:R-:W3:Y:S01]  /*8bd90*/  LDL.LU R188, [R1+0x15c0] ;  /* 0x0015c00001bc7983 */ /* 0x000ee20000300800 */
[----:B------:R-:W-:Y:S02]  /*8bda0*/  ISETP.LT.OR P5, PT, R27, 0x122, !P1 ;  /* 0x000001221b00780c */ /* 0x000fe40004fa1670 */
[----:B------:R-:W-:Y:S01]  /*8bdb0*/  F2FP.SATFINITE.E4M3.F32.PACK_AB_MERGE_C R17, RZ, R17, RZ ;  /* 0x00000011ff11723e */ /* 0x000fe200048070ff */
[----:B------:R-:W2:Y:S08]  /*8bdc0*/  LDL.LU R150, [R1+0x12ec] ;  /* 0x0012ec0001967983 */ /* 0x000eb00000300800 */
[----:B------:R0:W-:Y:S02]  /*8bdd0*/  @!P6 STG.E.U8 desc[UR26][R18.64+0x120], R17 ;  /* 0x000120111200e986 */ /* 0x0001e4000c10111a */
[----:B0-----:R-:W0:Y:S02]  /*8bde0*/  @!P5 LDC.64 R18, c[0x0][0x5c0] ;  /* 0x00017000ff12db82 */ /* 0x001e240000000a00 */
[----:B0-----:R-:W-:-:S02]  /*8bdf0*/  @!P5 IADD3 R18, P6, R189, R18, RZ ;  /* 0x00000012bd12d210 */ /* 0x001fc40007fde0ff */
[----:B------:R-:W3:Y:S03]  /*8be00*/  LDL.LU R189, [R1+0x15bc] ;  /* 0x0015bc0001bd7983 */ /* 0x000ee60000300800 */
[----:B------:R-:W-:Y:S01]  /*8be10*/  @!P5 IMAD.X R19, R177, 0x1, R19, P6 ;  /* 0x00000001b113d824 */ /* 0x000fe200030e0613 */
[----:B------:R-:W2:Y:S04]  /*8be20*/  LDL.LU R151, [R1+0x12f0] ;  /* 0x0012f00001977983 */ /* 0x000ea80000300800 */
[----:B------:R-:W2:Y:S01]  /*8be30*/  LDL.LU R177, [R1+0x15b8] ;  /* 0x0015b80001b17983 */ /* 0x000ea20000300800 */
[C---:B------:R-:W-:Y:S01]  /*8be40*/  ISETP.LT.OR P6, PT, R27.reuse, 0x122, !P1 ;  /* 0x000001221b00780c */ /* 0x040fe20004fc1670 */
[----:B----4-:R-:W-:Y:S01]  /*8be50*/  FMUL R17, R222, UR8 ;  /* 0x00000008de117c20 */ /* 0x010fe20008400000 */
        /* <DEDUP_REMOVED lines=30> */
[----:B------:R-:W-:Y:S01]  /*8c040*/  ISETP.LT.OR P6, PT, R27, 0x12a, !P1 ;  /* 0x0000012a1b00780c */ /* 0x000fe20004fc1670 */
[----:B------:R-:W-:Y:S01]  /*8c050*/  FMUL R17, R151, UR8 ;  /* 0x0000000897117c20 */ /* 0x000fe20008400000 */
[----:B------:R-:W-:Y:S01]  /*8c060*/  ISETP.LT.OR P5, PT, R27, 0x131, !P2 ;  /* 0x000001311b00780c */ /* 0x000fe200057a1670 */
[----:B------:R-:W2:Y:S03]  /*8c070*/  LDL.LU R151, [R1+0x1304] ;  /* 0x0013040001977983 */ /* 0x000ea60000300800 */
[----:B------:R-:W-:-:S07]  /*8c080*/  F2FP.SATFINITE.E4M3.F32.PACK_AB_MERGE_C R17, RZ, R17, RZ ;  /* 0x00000011ff11723e */ /* 0x000fce00048070ff */
[----:B------:R4:W-:Y:S02]  /*8c090*/  @!P6 STG.E.U8 desc[UR26][R18.64+0x129], R17 ;  /* 0x000129111200e986 */ /* 0x0009e4000c10111a */
[----:B----4-:R-:W-:Y:S01]  /*8c0a0*/  FMUL R17, R222, UR8 ;  /* 0x00000008de117c20 */ /* 0x010fe20008400000 */
        /* <DEDUP_REMOVED lines=26> */
[----:B------:R-:W-:Y:S01]  /*8c250*/  FMUL R17, R150, UR8 ;  /* 0x0000000896117c20 */ /* 0x000fe20008400000 */
[----:B------:R-:W-:Y:S01]  /*8c260*/  ISETP.LT.OR P5, PT, R27, 0x139, !P2 ;  /* 0x000001391b00780c */ /* 0x000fe200057a1670 */
[----:B------:R-:W2:Y:S03]  /*8c270*/  LDL.LU R150, [R1+0x1314] ;  /* 0x0013140001967983 */ /* 0x000ea60000300800 */
[----:B------:R-:W-:-:S07]  /*8c280*/  F2FP.SATFINITE.E4M3.F32.PACK_AB_MERGE_C R17, RZ, R17, RZ ;  /* 0x00000011ff11723e */ /* 0x000fce00048070ff */
[----:B------:R0:W-:Y:S02]  /*8c290*/  @!P6 STG.E.U8 desc[UR26][R18.64+0x131], R17 ;  /* 0x000131111200e986 */ /* 0x0001e4000c10111a */
[----:B0-----:R-:W-:Y:S01]  /*8c2a0*/  FMUL R17, R151, UR8 ;  /* 0x0000000897117c20 */ /* 0x001fe20008400000 */
[----:B------:R-:W-:Y:S01]  /*8c2b0*/  ISETP.LT.OR P6, PT, R27, 0x13a, !P2 ;  /* 0x0000013a1b00780c */ /* 0x000fe200057c1670 */
[----:B------:R-:W2:Y:S03]  /*8c2c0*/  LDL.LU R151, [R1+0x1318] ;  /* 0x0013180001977983 */ /* 0x000ea60000300800 */
[----:B------:R-:W-:-:S05]  /*8c2d0*/  F2FP.SATFINITE.E4M3.F32.PACK_AB_MERGE_C R17, RZ, R17, RZ ;  /* 0x00000011ff11723e */ /* 0x000fca00048070ff */
[----:B---3--:R4:W-:Y:S01]  /*8c2e0*/  @!P5 STG.E.U8 desc[UR26][R136.64+0x138], R17 ;  /* 0x000138118800d986 */ /* 0x0089e2000c10111a */
[----:B------:R-:W-:-:S13]  /*8c2f0*/  ISETP.LT.OR P5, PT, R27, 0x139, !P1 ;  /* 0x000001391b00780c */ /* 0x000fda0004fa1670 */
[----:B------:R-:W0:Y:S01]  /*8c300*/  @!P5 LDC.64 R18, c[0x0][0x5c0] ;  /* 0x00017000ff12db82 */ /* 0x000e220000000a00 */
[----:B----4-:R-:W-:-:S05]  /*8c310*/  FMUL R17, R222, UR8 ;  /* 0x00000008de117c20 */ /* 0x010fca0008400000 */
[----:B------:R-:W-:-:S05]  /*8c320*/  F2FP.SATFINITE.E4M3.F32.PACK_AB_MERGE_C R17, RZ, R17, RZ ;  /* 0x00000011ff11723e */ /* 0x000fca00048070ff */
[----:B--2---:R1:W-:Y:S01]  /*8c330*/  @!P6 STG.E.U8 desc[UR26][R124.64+0x139], R17 ;  /* 0x000139117c00e986 */ /* 0x0043e2000c10111a */
[----:B0-----:R-:W-:Y:S01]  /*8c340*/  @!P5 IADD3 R18, P6, R120, R18, RZ ;  /* 0x000000127812d210 */ /* 0x001fe20007fde0ff */
[----:B-1----:R-:W-:Y:S02]  /*8c350*/  FMUL R17, R223, UR8 ;  /* 0x00000008df117c20 */ /* 0x002fe40008400000 */
[----:B------:R-:W2:Y:S02]  /*8c360*/  LDL.LU R120, [R1+0x1594] ;  /* 0x0015940001787983 */ /* 0x000ea40000300800 */
[----:B------:R-:W-:Y:S01]  /*8c370*/  @!P5 IMAD.X R19, R122, 0x1, R19, P6 ;  /* 0x000000017a13d824 */ /* 0x000fe200030e0613 */
[C---:B------:R-:W-:Y:S01]  /*8c380*/  ISETP.LT.OR P6, PT, R27.reuse, 0x139, !P1 ;  /* 0x000001391b00780c */ /* 0x040fe20004fc1670 */
[----:B------:R-:W3:Y:S01]  /*8c390*/  LDL.LU R122, [R1+0x1590] ;  /* 0x00159000017a7983 */ /* 0x000ee20000300800 */
[----:B------:R-:W-:Y:S02]  /*8c3a0*/  ISETP.LT.OR P5, PT, R27, 0x13a, !P1 ;  /* 0x0000013a1b00780c */ /* 0x000fe40004fa1670 */
[----:B------:R-:W-:Y:S01]  /*8c3b0*/  F2FP.SATFINITE.E4M3.F32.PACK_AB_MERGE_C R17, RZ, R17, RZ ;  /* 0x00000011ff11723e */ /* 0x000fe200048070ff */
[----:B------:R-:W4:Y:S08]  /*8c3c0*/  LDL.LU R222, [R1+0x131c] ;  /* 0x00131c0001de7983 */ /* 0x000f300000300800 */
[----:B------:R0:W-:Y:S02]  /*8c3d0*/  @!P6 STG.E.U8 desc[UR26][R18.64+0x138], R17 ;  /* 0x000138111200e986 */ /* 0x0001e4000c10111a */
[----:B0-----:R-:W0:Y:S02]  /*8c3e0*/  @!P5 LDC.64 R18, c[0x0][0x5c0] ;  /* 0x00017000ff12db82 */ /* 0x001e240000000a00 */
[----:B0-----:R-:W-:-:S02]  /*8c3f0*/  @!P5 IADD3 R18, P6, R123, R18, RZ ;  /* 0x000000127b12d210 */ /* 0x001fc40007fde0ff */
[----:B------:R-:W3:Y:S03]  /*8c400*/  LDL.LU R123, [R1+0x158c] ;  /* 0x00158c00017b7983 */ /* 0x000ee60000300800 */
[----:B------:R-:W-:Y:S01]  /*8c410*/  @!P5 IMAD.X R19, R121, 0x1, R19, P6 ;  /* 0x000000017913d824 */ /* 0x000fe200030e0613 */
[----:B------:R-:W4:Y:S04]  /*8c420*/  LDL.LU R223, [R1+0x1320] ;  /* 0x0013200001df7983 */ /* 0x000f280000300800 */
[----:B------:R-:W2:Y:S01]  /*8c430*/  LDL.LU R121, [R1+0x1588] ;  /* 0x0015880001797983 */ /* 0x000ea20000300800 */
[C---:B------:R-:W-:Y:S01]  /*8c440*/  ISETP.LT.OR P6, PT, R27.reuse, 0x13a, !P1 ;  /* 0x0000013a1b00780c */ /* 0x040fe20004fc1670 */
        /* <DEDUP_REMOVED lines=16> */
[----:B----4-:R-:W-:Y:S02]  /*8c550*/  FMUL R17, R222, UR8 ;  /* 0x00000008de117c20 */ /* 0x010fe40008400000 */
        /* <DEDUP_REMOVED lines=174> */
[----:B------:R-:W-:Y:S01]  /*8d040*/  FMUL R20, R223, UR8 ;  /* 0x00000008df147c20 */ /* 0x000fe20008400000 */
[----:B------:R-:W-:-:S02]  /*8d050*/  ISETP.LT.OR P6, PT, R27, 0x16a, !P1 ;  /* 0x0000016a1b00780c */ /* 0x000fc40004fc1670 */
[----:B------:R-:W-:Y:S01]  /*8d060*/  ISETP.LT.OR P5, PT, R27, 0x171, !P2 ;  /* 0x000001711b00780c */ /* 0x000fe200057a1670 */
[----:B------:R-:W4:Y:S01]  /*8d070*/  LDL.LU R223, [R1+0x1384] ;  /* 0x0013840001df7983 */ /* 0x000f220000300800 */
[----:B------:R-:W-:Y:S01]  /*8d080*/  F2FP.SATFINITE.E4M3.F32.PACK_AB_MERGE_C R21, RZ, R20, RZ ;  /* 0x00000014ff15723e */ /* 0x000fe200048070ff */
[----:B------:R-:W-:Y:S02]  /*8d090*/  FMUL R20, R26, UR8 ;  /* 0x000000081a147c20 */ /* 0x000fe40008400000 */
[----:B------:R-:W4:Y:S03]  /*8d0a0*/  LDL.LU R26, [R1+0x1388] ;  /* 0x00138800011a7983 */ /* 0x000f260000300800 */
[----:B------:R-:W-:-:S03]  /*8d0b0*/  F2FP.SATFINITE.E4M3.F32.PACK_AB_MERGE_C R97, RZ, R20, RZ ;  /* 0x00000014ff61723e */ /* 0x000fc600048070ff */
[----:B------:R0:W-:Y:S01]  /*8d0c0*/  @!P6 STG.E.U8 desc[UR26][R18.64+0x169], R21 ;  /* 0x000169151200e986 */ /* 0x0001e2000c10111a */
[----:B------:R-:W-:Y:S01]  /*8d0d0*/  ISETP.LT.OR P6, PT, R27, 0x172, !P2 ;  /* 0x000001721b00780c */ /* 0x000fe200057c1670 */
[----:B------:R-:W-:-:S05]  /*8d0e0*/  FMUL R20, R150, UR8 ;  /* 0x0000000896147c20 */ /* 0x000fca0008400000 */
[----:B------:R-:W-:Y:S01]  /*8d0f0*/  F2FP.SATFINITE.E4M3.F32.PACK_AB_MERGE_C R101, RZ, R20, RZ ;  /* 0x00000014ff65723e */ /* 0x000fe200048070ff */
[----:B---3--:R-:W-:Y:S01]  /*8d100*/  @!P5 STG.E.U8 desc[UR26][R98.64+0x170], R97 ;  /* 0x000170616200d986 */ /* 0x008fe2000c10111a */
[----:B------:R-:W-:-:S13]  /*8d110*/  ISETP.LT.OR P5, PT, R27, 0x171, !P1 ;  /* 0x000001711b00780c */ /* 0x000fda0004fa1670 */
[----:B0-----:R-:W0:Y:S01]  /*8d120*/  @!P5 LDC.64 R18, c[0x0][0x5c0] ;  /* 0x00017000ff12db82 */ /* 0x001e220000000a00 */
[----:B--2---:R-:W-:Y:S01]  /*8d130*/  @!P6 STG.E.U8 desc[UR26][R94.64+0x171], R101 ;  /* 0x000171655e00e986 */ /* 0x004fe2000c10111a */
[----:B----4-:R-:W-:-:S05]  /*8d140*/  FMUL R17, R151, UR8 ;  /* 0x0000000897117c20 */ /* 0x010fca0008400000 */
[----:B------:R-:W-:Y:S02]  /*8d150*/  F2FP.SATFINITE.E4M3.F32.PACK_AB_MERGE_C R21, RZ, R17, RZ ;  /* 0x00000011ff15723e */ /* 0x000fe400048070ff */
[----:B0-----:R-:W-:Y:S02]  /*8d160*/  @!P5 IADD3 R18, P6, R90, R18, RZ ;  /* 0x000000125a12d210 */ /* 0x001fe40007fde0ff */
[----:B------:R-:W2:Y:S03]  /*8d170*/  LDL.LU R90, [R1+0x1524] ;  /* 0x00152400015a7983 */ /* 0x000ea60000300800 */
[----:B------:R-:W-:Y:S01]  /*8d180*/  @!P5 IMAD.X R19, R92, 0x1, R19, P6 ;  /* 0x000000015c13d824 */ /* 0x000fe200030e0613 */
[C---:B------:R-:W-:Y:S01]  /*8d190*/  ISETP.LT.OR P6, PT, R27.reuse, 0x171, !P1 ;  /* 0x000001711b00780c */ /* 0x040fe20004fc1670 */
[----:B------:R-:W3:Y:S01]  /*8d1a0*/  LDL.LU R92, [R1+0x1520] ;  /* 0x00152000015c7983 */ /* 0x000ee20000300800 */
[----:B------:R-:W-:-:S03]  /*8d1b0*/  ISETP.LT.OR P5, PT, R27, 0x172, !P1 ;  /* 0x000001721b00780c */ /* 0x000fc60004fa1670 */
        /* <DEDUP_REMOVED lines=190> */
[----:B------:R-:W2:Y:S01]  /*8dda0*/  LDL.LU R69, [R1+0x14c0] ;  /* 0x0014c00001457983 */ /* 0x000ea20000300800 */
[----:B------:R-:W-:-:S03]  /*8ddb0*/  ISETP.LT.OR P5, PT, R27, 0x1a2, !P1 ;  /* 0x000001a21b00780c */ /* 0x000fc60004fa1670 */
[----:B------:R-:W3:Y:S04]  /*8ddc0*/  LDL.LU R26, [R1+0x13ec] ;  /* 0x0013ec00011a7983 */ /* 0x000ee80000300800 */
[----:B------:R-:W4:Y:S04]  /*8ddd0*/  LDL.LU R150, [R1+0x13f0] ;  /* 0x0013f00001967983 */ /* 0x000f280000300800 */
[----:B------:R0:W-:Y:S02]  /*8dde0*/  @!P6 STG.E.U8 desc[UR26][R18.64+0x1a0], R21 ;  /* 0x0001a0151200e986 */ /* 0x0001e4000c10111a */
[----:B0-----:R-:W0:Y:S02]  /*8ddf0*/  @!P5 LDC.64 R18, c[0x0][0x5c0] ;  /* 0x00017000ff12db82 */ /* 0x001e240000000a00 */
[----:B0-----:R-:W-:-:S05]  /*8de00*/  @!P5 IADD3 R18, P6, R229, R18, RZ ;  /* 0x00000012e512d210 */ /* 0x001fca0007fde0ff */
[----:B------:R-:W-:Y:S02]  /*8de10*/  @!P5 IMAD.X R19, R67, 0x1, R19, P6 ;  /* 0x000000014313d824 */ /* 0x000fe400030e0613 */
[----:B------:R-:W3:Y:S01]  /*8de20*/  LDL.LU R67, [R1+0x14bc] ;  /* 0x0014bc0001437983 */ /* 0x000ee20000300800 */
[----:B------:R-:W-:Y:S01]  /*8de30*/  FMUL R17, R151, UR8 ;  /* 0x0000000897117c20 */ /* 0x000fe20008400000 */
[C---:B------:R-:W-:Y:S02]  /*8de40*/  ISETP.LT.OR P6, PT, R27.reuse, 0x1a2, !P1 ;  /* 0x000001a21b00780c */ /* 0x040fe40004fc1670 */
        /* <DEDUP_REMOVED lines=10> */
[----:B--2---:R-:W-:Y:S01]  /*8def0*/  @!P5 STG.E.U8 desc[UR26][R68.64+0x1a8], R73 ;  /* 0x0001a8494400d986 */ /* 0x004fe2000c10111a */
[----:B------:R-:W-:-:S13]  /*8df00*/  ISETP.LT.OR P5, PT, R27, 0x1a9, !P1 ;  /* 0x000001a91b00780c */ /* 0x000fda0004fa1670 */
[----:B0-----:R-:W0:Y:S01]  /*8df10*/  @!P5 LDC.64 R18, c[0x0][0x5c0] ;  /* 0x00017000ff12db82 */ /* 0x001e220000000a00 */
[----:B---3--:R1:W-:Y:S01]  /*8df20*/  @!P6 STG.E.U8 desc[UR26][R66.64+0x1a9], R21 ;  /* 0x0001a9154200e986 */ /* 0x0083e2000c10111a */
[----:B0-----:R-:W-:-:S03]  /*8df30*/  @!P5 IADD3 R18, P6, R65, R18, RZ ;  /* 0x000000124112d210 */ /* 0x001fc60007fde0ff */
[----:B------:R-:W2:Y:S02]  /*8df40*/  LDL.LU R65, [R1+0x14b8] ;  /* 0x0014b80001417983 */ /* 0x000ea40000300800 */
[----:B------:R-:W-:Y:S02]  /*8df50*/  @!P5 IMAD.X R19, R12, 0x1, R19, P6 ;  /* 0x000000010c13d824 */ /* 0x000fe400030e0613 */
[----:B------:R0:W5:Y:S04]  /*8df60*/  LDL.LU R12, [R1+0x14b4] ;  /* 0x0014b400010c7983 */ /* 0x0001680000300800 */
[----:B------:R-:W3:Y:S01]  /*8df70*/  LDL.LU R223, [R1+0x13fc] ;  /* 0x0013fc0001df7983 */ /* 0x000ee20000300800 */
[----:B------:R-:W-:-:S03]  /*8df80*/  FMUL R17, R26, UR8 ;  /* 0x000000081a117c20 */ /* 0x000fc60008400000 */
[----:B------:R-:W2:Y:S02]  /*8df90*/  LDL.LU R26, [R1+0x1400] ;  /* 0x00140000011a7983 */ /* 0x000ea40000300800 */
[----:B------:R-:W-:Y:S01]  /*8dfa0*/  F2FP.SATFINITE.E4M3.F32.PACK_AB_MERGE_C R71, RZ, R17, RZ ;  /* 0x00000011ff47723e */ /* 0x000fe200048070ff */
[----:B----4-:R-:W-:Y:S02]  /*8dfb0*/  FMUL R17, R150, UR8 ;  /* 0x0000000896117c20 */ /* 0x010fe40008400000 */
[----:B------:R-:W4:Y:S03]  /*8dfc0*/  LDL.LU R150, [R1+0x1404] ;  /* 0x0014040001967983 */ /* 0x000f260000300800 */
[----:B-1----:R-:W-:Y:S01]  /*8dfd0*/  F2FP.SATFINITE.E4M3.F32.PACK_AB_MERGE_C R21, RZ, R17, RZ ;  /* 0x00000011ff15723e */ /* 0x002fe200048070ff */
[----:B------:R-:W-:Y:S02]  /*8dfe0*/  FMUL R17, R151, UR8 ;  /* 0x0000000897117c20 */ /* 0x000fe40008400000 */
[----:B------:R-:W4:Y:S03]  /*8dff0*/  LDL.LU R151, [R1+0x1408] ;  /* 0x0014080001977983 */ /* 0x000f260000300800 */
[----:B------:R-:W-:Y:S01]  /*8e000*/  F2FP.SATFINITE.E4M3.F32.PACK_AB_MERGE_C R67, RZ, R17, RZ ;  /* 0x00000011ff43723e */ /* 0x000fe200048070ff */
[----:B------:R-:W-:-:S02]  /*8e010*/  FMUL R17, R222, UR8 ;  /* 0x00000008de117c20 */ /* 0x000fc40008400000 */
[----:B------:R-:W4:Y:S03]  /*8e020*/  LDL.LU R222, [R1+0x140c] ;  /* 0x00140c0001de7983 */ /* 0x000f260000300800 */
[----:B------:R-:W-:Y:S02]  /*8e030*/  F2FP.SATFINITE.E4M3.F32.PACK_AB_MERGE_C R69, RZ, R17, RZ ;  /* 0x00000011ff45723e */ /* 0x000fe400048070ff */
[C---:B------:R-:W-:Y:S02]  /*8e040*/  ISETP.LT.OR P6, PT, R27.reuse, 0x1a9, !P1 ;  /* 0x000001a91b00780c */ /* 0x040fe40004fc1670 */
[----:B------:R-:W-:-:S11]  /*8e050*/  ISETP.LT.OR P5, PT, R27, 0x1aa, !P1 ;  /* 0x000001aa1b00780c */ /* 0x000fd60004fa1670 */
[----:B------:R1:W-:Y:S02]  /*8e060*/  @!P6 STG.E.U8 desc[UR26][R18.64+0x1a8], R71 ;  /* 0x0001a8471200e986 */ /* 0x0003e4000c10111a */
[----:B-1----:R-:W1:Y:S02]  /*8e070*/  @!P5 LDC.64 R18, c[0x0][0x5c0] ;  /* 0x00017000ff12db82 */ /* 0x002e640000000a00 */
[----:B-1----:R-:W-:-:S05]  /*8e080*/  @!P5 IADD3 R18, P6, R231, R18, RZ ;  /* 0x00000012e712d210 */ /* 0x002fca0007fde0ff */
[----:B------:R-:W-:Y:S01]  /*8e090*/  @!P5 IMAD.X R19, R230, 0x1, R19, P6 ;  /* 0x00000001e613d824 */ /* 0x000fe200030e0613 */
[C---:B------:R-:W-:Y:S02]  /*8e0a0*/  ISETP.LT.OR P6, PT, R27.reuse, 0x1aa, !P1 ;  /* 0x000001aa1b00780c */ /* 0x040fe40004fc1670 */
[----:B------:R-:W-:-:S11]  /*8e0b0*/  ISETP.LT.OR P5, PT, R27, 0x1b1, !P2 ;  /* 0x000001b11b00780c */ /* 0x000fd600057a1670 */
[----:B------:R1:W-:Y:S01]  /*8e0c0*/  @!P6 STG.E.U8 desc[UR26][R18.64+0x1a9], R21 ;  /* 0x0001a9151200e986 */ /* 0x0003e2000c10111a */
[----:B---3--:R-:W-:-:S03]  /*8e0d0*/  FMUL R17, R223, UR8 ;  /* 0x00000008df117c20 */ /* 0x008fc60008400000 */
[----:B------:R-:W3:Y:S04]  /*8e0e0*/  LDL.LU R223, [R1+0x1410] ;  /* 0x0014100001df7983 */ /* 0x000ee80000300800 */
[----:B--2---:R-:W-:Y:S01]  /*8e0f0*/  @!P5 STG.E.U8 desc[UR26][R64.64+0x1b0], R67 ;  /* 0x0001b0434000d986 */ /* 0x004fe2000c10111a */
[C---:B------:R-:W-:Y:S02]  /*8e100*/  ISETP.LT.OR P5, PT, R27.reuse, 0x1b1, !P1 ;  /* 0x000001b11b00780c */ /* 0x040fe40004fa1670 */
[----:B------:R-:W-:-:S11]  /*8e110*/  ISETP.LT.OR P6, PT, R27, 0x1b2, !P2 ;  /* 0x000001b21b00780c */ /* 0x000fd600057c1670 */
[----:B------:R-:W2:Y:S02]  /*8e120*/  @!P5 LDC.64 R70, c[0x0][0x5c0] ;  /* 0x00017000ff46db82 */ /* 0x000ea40000000a00 */
[----:B------:R0:W-:Y:S01]  /*8e130*/  @!P6 STG.E.U8 desc[UR26][R62.64+0x1b1], R69 ;  /* 0x0001b1453e00e986 */ /* 0x0001e2000c10111a */
[----:B--2---:R-:W-:-:S05]  /*8e140*/  @!P5 IADD3 R228, P6, R228, R70, RZ ;  /* 0x00000046e4e4d210 */ /* 0x004fca0007fde0ff */
[----:B------:R-:W-:Y:S01]  /*8e150*/  @!P5 IMAD.X R229, R227, 0x1, R71, P6 ;  /* 0x00000001e3e5d824 */ /* 0x000fe200030e0647 */
[C---:B------:R-:W-:Y:S02]  /*8e160*/  ISETP.LT.OR P5, PT, R27.reuse, 0x1b2, !P1 ;  /* 0x000001b21b00780c */ /* 0x040fe40004fa1670 */
[----:B------:R-:W-:-:S11]  /*8e170*/  ISETP.LT.OR P6, PT, R27, 0x1b1, !P1 ;  /* 0x000001b11b00780c */ /* 0x000fd60004fc1670 */
[----:B-1----:R-:W1:Y:S01]  /*8e180*/  @!P5 LDC.64 R20, c[0x0][0x5c0] ;  /* 0x00017000ff14db82 */ /* 0x002e620000000a00 */
[----:B------:R-:W-:Y:S01]  /*8e190*/  F2FP.SATFINITE.E4M3.F32.PACK_AB_MERGE_C R19, RZ, R17, RZ ;  /* 0x00000011ff13723e */ /* 0x000fe200048070ff */
[----:B------:R-:W-:Y:S02]  /*8e1a0*/  FMUL R17, R26, UR8 ;  /* 0x000000081a117c20 */ /* 0x000fe40008400000 */
[----:B------:R-:W2:Y:S04]  /*8e1b0*/  LDL.LU R26, [R1+0x1414] ;  /* 0x00141400011a7983 */ /* 0x000ea80000300800 */
[----:B------:R0:W-:Y:S01]  /*8e1c0*/  @!P6 STG.E.U8 desc[UR26][R228.64+0x1b0], R19 ;  /* 0x0001b013e400e986 */ /* 0x0001e2000c10111a */
[----:B-1----:R-:W-:-:S05]  /*8e1d0*/  @!P5 IADD3 R226, P6, R226, R20, RZ ;  /* 0x00000014e2e2d210 */ /* 0x002fca0007fde0ff */
[----:B------:R-:W-:Y:S01]  /*8e1e0*/  @!P5 IMAD.X R227, R225, 0x1, R21, P6 ;  /* 0x00000001e1e3d824 */ /* 0x000fe200030e0615 */
[----:B------:R-:W-:Y:S01]  /*8e1f0*/  F2FP.SATFINITE.E4M3.F32.PACK_AB_MERGE_C R21, RZ, R17, RZ ;  /* 0x00000011ff15723e */ /* 0x000fe200048070ff */
[----:B----4-:R-:W-:Y:S02]  /*8e200*/  FMUL R17, R150, UR8 ;  /* 0x0000000896117c20 */ /* 0x010fe40008400000 */
[----:B------:R-:W4:Y:S01]  /*8e210*/  LDL.LU R150, [R1+0x1418] ;  /* 0x0014180001967983 */ /* 0x000f220000300800 */
[----:B------:R-:W-:Y:S02]  /*8e220*/  ISETP.LT.OR P6, PT, R27, 0x1b2, !P1 ;  /* 0x000001b21b00780c */ /* 0x000fe40004fc1670 */
[----:B0-----:R-:W-:Y:S01]  /*8e230*/  F2FP.SATFINITE.E4M3.F32.PACK_AB_MERGE_C R63, RZ, R17, RZ ;  /* 0x00000011ff3f723e */ /* 0x001fe200048070ff */
[----:B------:R-:W-:Y:S02]  /*8e240*/  FMUL R17, R151, UR8 ;  /* 0x0000000897117c20 */ /* 0x000fe40008400000 */
[----:B------:R-:W4:Y:S03]  /*8e250*/  LDL.LU R151, [R1+0x141c] ;  /* 0x00141c0001977983 */ /* 0x000f260000300800 */
[----:B------:R-:W-:Y:S01]  /*8e260*/  F2FP.SATFINITE.E4M3.F32.PACK_AB_MERGE_C R19, RZ, R17, RZ ;  /* 0x00000011ff13723e */ /* 0x000fe200048070ff */
[----:B------:R-:W-:-:S02]  /*8e270*/  FMUL R17, R222, UR8 ;  /* 0x00000008de117c20 */ /* 0x000fc40008400000 */
[----:B------:R-:W4:Y:S04]  /*8e280*/  LDL.LU R222, [R1+0x1420] ;  /* 0x0014200001de7983 */ /* 0x000f280000300800 */
[----:B------:R0:W-:Y:S02]  /*8e290*/  @!P6 STG.E.U8 desc[UR26][R226.64+0x1b1], R21 ;  /* 0x0001b115e200e986 */ /* 0x0001e4000c10111a */
[----:B0-----:R-:W-:Y:S02]  /*8e2a0*/  F2FP.SATFINITE.E4M3.F32.PACK_AB_MERGE_C R21, RZ, R17, RZ ;  /* 0x00000011ff15723e */ /* 0x001fe400048070ff */
[----:B------:R-:W-:Y:S01]  /*8e2b0*/  ISETP.LT.OR P5, PT, R27, 0x1b9, !P2 ;  /* 0x000001b91b00780c */ /* 0x000fe200057a1670 */
[----:B---3--:R-:W-:Y:S02]  /*8e2c0*/  FMUL R17, R223, UR8 ;  /* 0x00000008df117c20 */ /* 0x008fe40008400000 */
[----:B------:R-:W3:Y:S10]  /*8e2d0*/  LDL.LU R223, [R1+0x1424] ;  /* 0x0014240001df7983 */ /* 0x000ef40000300800 */
[----:B------:R-:W-:Y:S01]  /*8e2e0*/  @!P5 STG.E.U8 desc[UR26][R60.64+0x1b8], R63 ;  /* 0x0001b83f3c00d986 */ /* 0x000fe2000c10111a */
[----:B------:R-:W-:-:S02]  /*8e2f0*/  ISETP.LT.OR P5, PT, R27, 0x1b9, !P1 ;  /* 0x000001b91b00780c */ /* 0x000fc40004fa1670 */
[----:B------:R-:W-:-:S11]  /*8e300*/  ISETP.LT.OR P6, PT, R27, 0x1ba, !P2 ;  /* 0x000001ba1b00780c */ /* 0x000fd600057c1670 */
[----:B------:R-:W0:Y:S02]  /*8e310*/  @!P5 LDC.64 R64, c[0x0][0x5c0] ;  /* 0x00017000ff40db82 */ /* 0x000e240000000a00 */
[----:B------:R1:W-:Y:S01]  /*8e320*/  @!P6 STG.E.U8 desc[UR26][R58.64+0x1b9], R19 ;  /* 0x0001b9133a00e986 */ /* 0x0003e2000c10111a */
[----:B0-----:R-:W-:-:S05]  /*8e330*/  @!P5 IADD3 R224, P6, R224, R64, RZ ;  /* 0x00000040e0e0d210 */ /* 0x001fca0007fde0ff */
[----:B------:R-:W-:Y:S01]  /*8e340*/  @!P5 IMAD.X R225, R221, 0x1, R65, P6 ;  /* 0x00000001dde1d824 */ /* 0x000fe200030e0641 */
[C---:B------:R-:W-:Y:S02]  /*8e350*/  ISETP.LT.OR P5, PT, R27.reuse, 0x1ba, !P1 ;  /* 0x000001ba1b00780c */ /* 0x040fe40004fa1670 */
[----:B------:R-:W-:-:S11]  /*8e360*/  ISETP.LT.OR P6, PT, R27, 0x1b9, !P1 ;  /* 0x000001b91b00780c */ /* 0x000fd60004fc1670 */
[----:B------:R-:W0:Y:S02]  /*8e370*/  @!P5 LDC.64 R64, c[0x0][0x5c0] ;  /* 0x00017000ff40db82 */ /* 0x000e240000000a00 */
[----:B------:R4:W-:Y:S01]  /*8e380*/  @!P6 STG.E.U8 desc[UR26][R224.64+0x1b8], R21 ;  /* 0x0001b815e000e986 */ /* 0x0009e2000c10111a */
[----:B-1----:R-:W-:Y:S01]  /*8e390*/  F2FP.SATFINITE.E4M3.F32.PACK_AB_MERGE_C R19, RZ, R17, RZ ;  /* 0x00000011ff13723e */ /* 0x002fe200048070ff */
[----:B--2---:R-:W-:Y:S02]  /*8e3a0*/  FMUL R17, R26, UR8 ;  /* 0x000000081a117c20 */ /* 0x004fe40008400000 */
[----:B------:R-:W2:Y:S01]  /*8e3b0*/  LDL.LU R26, [R1+0x1428] ;  /* 0x00142800011a7983 */ /* 0x000ea20000300800 */
[----:B0-----:R-:W-:-:S05]  /*8e3c0*/  @!P5 IADD3 R220, P6, R220, R64, RZ ;  /* 0x00000040dcdcd210 */ /* 0x001fca0007fde0ff */
[----:B------:R-:W-:Y:S01]  /*8e3d0*/  @!P5 IMAD.X R221, R219, 0x1, R65, P6 ;  /* 0x00000001dbddd824 */ /* 0x000fe200030e0641 */
[C---:B------:R-:W-:Y:S02]  /*8e3e0*/  ISETP.LT.OR P6, PT, R27.reuse, 0x1ba, !P1 ;  /* 0x000001ba1b00780c */ /* 0x040fe40004fc1670 */
[----:B------:R-:W-:Y:S01]  /*8e3f0*/  F2FP.SATFINITE.E4M3.F32.PACK_AB_MERGE_C R59, RZ, R17, RZ ;  /* 0x00000011ff3b723e */ /* 0x000fe200048070ff */
[----:B----4-:R-:W-:Y:S01]  /*8e400*/  FMUL R17, R150, UR8 ;  /* 0x0000000896117c20 */ /* 0x010fe20008400000 */
[----:B------:R-:W-:Y:S01]  /*8e410*/  ISETP.LT.OR P5, PT, R27, 0x1c1, !P2 ;  /* 0x000001c11b00780c */ /* 0x000fe200057a1670 */
[----:B------:R-:W4:Y:S03]  /*8e420*/  LDL.LU R150, [R1+0x142c] ;  /* 0x00142c0001967983 */ /* 0x000f260000300800 */
[----:B------:R-:W-:Y:S01]  /*8e430*/  F2FP.SATFINITE.E4M3.F32.PACK_AB_MERGE_C R21, RZ, R17, RZ ;  /* 0x00000011ff15723e */ /* 0x000fe200048070ff */
[----:B------:R-:W-:-:S02]  /*8e440*/  FMUL R17, R151, UR8 ;  /* 0x0000000897117c20 */ /* 0x000fc40008400000 */
[----:B------:R-:W4:Y:S04]  /*8e450*/  LDL.LU R151, [R1+0x1430] ;  /* 0x0014300001977983 */ /* 0x000f280000300800 */
[----:B------:R0:W-:Y:S01]  /*8e460*/  @!P6 STG.E.U8 desc[UR26][R220.64+0x1b9], R19 ;  /* 0x0001b913dc00e986 */ /* 0x0001e2000c10111a */
[----:B------:R-:W-:-:S03]  /*8e470*/  ISETP.LT.OR P6, PT, R27, 0x1c2, !P2 ;  /* 0x000001c21b00780c */ /* 0x000fc600057c1670 */
[----:B------:R-:W-:Y:S01]  /*8e480*/  @!P5 STG.E.U8 desc[UR26][R56.64+0x1c0], R59 ;  /* 0x0001c03b3800d986 */ /* 0x000fe2000c10111a */
[----:B0-----:R-:W-:Y:S01]  /*8e490*/  F2FP.SATFINITE.E4M3.F32.PACK_AB_MERGE_C R19, RZ, R17, RZ ;  /* 0x00000011ff13723e */ /* 0x001fe200048070ff */
[----:B------:R-:W-:Y:S02]  /*8e4a0*/  FMUL R17, R222, UR8 ;  /* 0x00000008de117c20 */ /* 0x000fe40008400000 */
[----:B------:R-:W4:Y:S06]  /*8e4b0*/  LDL.LU R222, [R1+0x1434] ;  /* 0x0014340001de7983 */ /* 0x000f2c0000300800 */
[----:B------:R0:W-:Y:S02]  /*8e4c0*/  @!P6 STG.E.U8 desc[UR26][R54.64+0x1c1], R21 ;  /* 0x0001c1153600e986 */ /* 0x0001e4000c10111a */
[----:B0-----:R-:W-:Y:S01]  /*8e4d0*/  F2FP.SATFINITE.E4M3.F32.PACK_AB_MERGE_C R21, RZ, R17, RZ ;  /* 0x00000011ff15723e */ /* 0x001fe200048070ff */
[----:B---3--:R-:W-:-:S02]  /*8e4e0*/  FMUL R17, R223, UR8 ;  /* 0x00000008df117c20 */ /* 0x008fc40008400000 */
[----:B------:R-:W3:Y:S01]  /*8e4f0*/  LDL.LU R223, [R1+0x1438] ;  /* 0x0014380001df7983 */ /* 0x000ee20000300800 */
[----:B------:R-:W-:-:S13]  /*8e500*/  ISETP.LT.OR P5, PT, R27, 0x1c1, !P1 ;  /* 0x000001c11b00780c */ /* 0x000fda0004fa1670 */
[----:B------:R-:W0:Y:S02]  /*8e510*/  @!P5 LDC.64 R60, c[0x0][0x5c0] ;  /* 0x00017000ff3cdb82 */ /* 0x000e240000000a00 */
[----:B0-----:R-:W-:-:S05]  /*8e520*/  @!P5 IADD3 R218, P6, R218, R60, RZ ;  /* 0x0000003cdadad210 */ /* 0x001fca0007fde0ff */
[----:B------:R-:W-:Y:S01]  /*8e530*/  @!P5 IMAD.X R219, R217, 0x1, R61, P6 ;  /* 0x00000001d9dbd824 */ /* 0x000fe200030e063d */
[C---:B------:R-:W-:Y:S02]  /*8e540*/  ISETP.LT.OR P5, PT, R27.reuse, 0x1c2, !P1 ;  /* 0x000001c21b00780c */ /* 0x040fe40004fa1670 */
[----:B------:R-:W-:-:S11]  /*8e550*/  ISETP.LT.OR P6, PT, R27, 0x1c1, !P1 ;  /* 0x000001c11b00780c */ /* 0x000fd60004fc1670 */
[----:B------:R-:W0:Y:S02]  /*8e560*/  @!P5 LDC.64 R60, c[0x0][0x5c0] ;  /* 0x00017000ff3cdb82 */ /* 0x000e240000000a00 */
[----:B------:R1:W-:Y:S01]  /*8e570*/  @!P6 STG.E.U8 desc[UR26][R218.64+0x1c0], R19 ;  /* 0x0001c013da00e986 */ /* 0x0003e2000c10111a */
[----:B------:R-:W-:Y:S01]  /*8e580*/  F2FP.SATFINITE.E4M3.F32.PACK_AB_MERGE_C R55, RZ, R17, RZ ;  /* 0x00000011ff37723e */ /* 0x000fe200048070ff */
[----:B--2---:R-:W-:Y:S02]  /*8e590*/  FMUL R17, R26, UR8 ;  /* 0x000000081a117c20 */ /* 0x004fe40008400000 */
[----:B------:R-:W2:Y:S01]  /*8e5a0*/  LDL.LU R26, [R1+0x143c] ;  /* 0x00143c00011a7983 */ /* 0x000ea20000300800 */
[----:B0-----:R-:W-:-:S05]  /*8e5b0*/  @!P5 IADD3 R216, P6, R216, R60, RZ ;  /* 0x0000003cd8d8d210 */ /* 0x001fca0007fde0ff */
[----:B------:R-:W-:Y:S01]  /*8e5c0*/  @!P5 IMAD.X R217, R215, 0x1, R61, P6 ;  /* 0x00000001d7d9d824 */ /* 0x000fe200030e063d */
[C---:B------:R-:W-:Y:S02]  /*8e5d0*/  ISETP.LT.OR P6, PT, R27.reuse, 0x1c2, !P1 ;  /* 0x000001c21b00780c */ /* 0x040fe40004fc1670 */
[C---:B------:R-:W-:Y:S02]  /*8e5e0*/  ISETP.LT.OR P5, PT, R27.reuse, 0x1c9, !P2 ;  /* 0x000001c91b00780c */ /* 0x040fe400057a1670 */
[----:B-1----:R-:W-:Y:S01]  /*8e5f0*/  F2FP.SATFINITE.E4M3.F32.PACK_AB_MERGE_C R19, RZ, R17, RZ ;  /* 0x00000011ff13723e */ /* 0x002fe200048070ff */
[----:B----4-:R-:W-:Y:S02]  /*8e600*/  FMUL R17, R150, UR8 ;  /* 0x0000000896117c20 */ /* 0x010fe40008400000 */
[----:B------:R-:W4:Y:S06]  /*8e610*/  LDL.LU R150, [R1+0x1440] ;  /* 0x0014400001967983 */ /* 0x000f2c0000300800 */
        /* <DEDUP_REMOVED lines=8> */
[----:B------:R-:W-:-:S02]  /*8e6a0*/  FMUL R17, R222, UR8 ;  /* 0x00000008de117c20 */ /* 0x000fc40008400000 */
[----:B------:R-:W4:Y:S03]  /*8e6b0*/  LDL.LU R222, [R1+0x1448] ;  /* 0x0014480001de7983 */ /* 0x000f260000300800 */
[----:B------:R-:W-:Y:S02]  /*8e6c0*/  F2FP.SATFINITE.E4M3.F32.PACK_AB_MERGE_C R51, RZ, R17, RZ ;  /* 0x00000011ff33723e */ /* 0x000fe400048070ff */
[----:B------:R-:W-:-:S13]  /*8e6d0*/  ISETP.LT.OR P5, PT, R27, 0x1c9, !P1 ;  /* 0x000001c91b00780c */ /* 0x000fda0004fa1670 */
[----:B------:R-:W0:Y:S01]  /*8e6e0*/  @!P5 LDC.64 R56, c[0x0][0x5c0] ;  /* 0x00017000ff38db82 */ /* 0x000e220000000a00 */
[----:B---3--:R-:W-:Y:S02]  /*8e6f0*/  FMUL R17, R223, UR8 ;  /* 0x00000008df117c20 */ /* 0x008fe40008400000 */
[----:B------:R-:W3:Y:S01]  /*8e700*/  LDL.LU R223, [R1+0x144c] ;  /* 0x00144c0001df7983 */ /* 0x000ee20000300800 */
[----:B0-----:R-:W-:-:S05]  /*8e710*/  @!P5 IADD3 R214, P6, R214, R56, RZ ;  /* 0x00000038d6d6d210 */ /* 0x001fca0007fde0ff */
[----:B------:R-:W-:Y:S01]  /*8e720*/  @!P5 IMAD.X R215, R213, 0x1, R57, P6 ;  /* 0x00000001d5d7d824 */ /* 0x000fe200030e0639 */
[C---:B------:R-:W-:Y:S02]  /*8e730*/  ISETP.LT.OR P5, PT, R27.reuse, 0x1ca, !P1 ;  /* 0x000001ca1b00780c */ /* 0x040fe40004fa1670 */
[----:B------:R-:W-:-:S11]  /*8e740*/  ISETP.LT.OR P6, PT, R27, 0x1c9, !P1 ;  /* 0x000001c91b00780c */ /* 0x000fd60004fc1670 */
[----:B------:R-:W0:Y:S02]  /*8e750*/  @!P5 LDC.64 R56, c[0x0][0x5c0] ;  /* 0x00017000ff38db82 */ /* 0x000e240000000a00 */
[----:B------:R1:W-:Y:S01]  /*8e760*/  @!P6 STG.E.U8 desc[UR26][R214.64+0x1c8], R21 ;  /* 0x0001c815d600e986 */ /* 0x0003e2000c10111a */
[----:B0-----:R-:W-:-:S05]  /*8e770*/  @!P5 IADD3 R212, P6, R212, R56, RZ ;  /* 0x00000038d4d4d210 */ /* 0x001fca0007fde0ff */
[----:B------:R-:W-:Y:S01]  /*8e780*/  @!P5 IMAD.X R213, R143, 0x1, R57, P6 ;  /* 0x000000018fd5d824 */ /* 0x000fe200030e0639 */
[C---:B------:R-:W-:Y:S02]  /*8e790*/  ISETP.LT.OR P6, PT, R27.reuse, 0x1ca, !P1 ;  /* 0x000001ca1b00780c */ /* 0x040fe40004fc1670 */
[----:B------:R-:W-:-:S11]  /*8e7a0*/  ISETP.LT.OR P5, PT, R27, 0x1d1, !P2 ;  /* 0x000001d11b00780c */ /* 0x000fd600057a1670 */
[----:B------:R0:W-:Y:S04]  /*8e7b0*/  @!P6 STG.E.U8 desc[UR26][R212.64+0x1c9], R19 ;  /* 0x0001c913d400e986 */ /* 0x0001e8000c10111a */
[----:B------:R-:W-:Y:S01]  /*8e7c0*/  @!P5 STG.E.U8 desc[UR26][R48.64+0x1d0], R51 ;  /* 0x0001d0333000d986 */ /* 0x000fe2000c10111a */
[C---:B------:R-:W-:Y:S02]  /*8e7d0*/  ISETP.LT.OR P5, PT, R27.reuse, 0x1d1, !P1 ;  /* 0x000001d11b00780c */ /* 0x040fe40004fa1670 */
[----:B------:R-:W-:-:S11]  /*8e7e0*/  ISETP.LT.OR P6, PT, R27, 0x1d2, !P2 ;  /* 0x000001d21b00780c */ /* 0x000fd600057c1670 */
[----:B------:R-:W4:Y:S01]  /*8e7f0*/  @!P5 LDC.64 R52, c[0x0][0x5c0] ;  /* 0x00017000ff34db82 */ /* 0x000f220000000a00 */
[----:B-1----:R-:W-:Y:S01]  /*8e800*/  F2FP.SATFINITE.E4M3.F32.PACK_AB_MERGE_C R21, RZ, R17, RZ ;  /* 0x00000011ff15723e */ /* 0x002fe200048070ff */
[----:B--2---:R-:W-:Y:S02]  /*8e810*/  FMUL R17, R26, UR8 ;  /* 0x000000081a117c20 */ /* 0x004fe40008400000 */
[----:B------:R-:W2:Y:S04]  /*8e820*/  LDL.LU R26, [R1+0x1450] ;  /* 0x00145000011a7983 */ /* 0x000ea80000300800 */
[----:B------:R1:W-:Y:S01]  /*8e830*/  @!P6 STG.E.U8 desc[UR26][R46.64+0x1d1], R21 ;  /* 0x0001d1152e00e986 */ /* 0x0003e2000c10111a */
[----:B0-----:R-:W-:Y:S01]  /*8e840*/  F2FP.SATFINITE.E4M3.F32.PACK_AB_MERGE_C R19, RZ, R17, RZ ;  /* 0x00000011ff13723e */ /* 0x001fe200048070ff */
[----:B----4-:R-:W-:-:S02]  /*8e850*/  FMUL R17, R150, UR8 ;  /* 0x0000000896117c20 */ /* 0x010fc40008400000 */
[----:B------:R-:W4:Y:S01]  /*8e860*/  LDL.LU R150, [R1+0x1454] ;  /* 0x0014540001967983 */ /* 0x000f220000300800 */
[----:B------:R-:W-:Y:S02]  /*8e870*/  @!P5 IADD3 R142, P6, R142, R52, RZ ;  /* 0x000000348e8ed210 */ /* 0x000fe40007fde0ff */
[----:B-1----:R-:W-:-:S03]  /*8e880*/  F2FP.SATFINITE.E4M3.F32.PACK_AB_MERGE_C R21, RZ, R17, RZ ;  /* 0x00000011ff15723e */ /* 0x002fc600048070ff */
[----:B------:R-:W-:Y:S01]  /*8e890*/  @!P5 IMAD.X R143, R141, 0x1, R53, P6 ;  /* 0x000000018d8fd824 */ /* 0x000fe200030e0635 */
[----:B------:R-:W-:Y:S01]  /*8e8a0*/  ISETP.LT.OR P6, PT, R27, 0x1d1, !P1 ;  /* 0x000001d11b00780c */ /* 0x000fe20004fc1670 */
[----:B------:R-:W-:Y:S02]  /*8e8b0*/  FMUL R17, R151, UR8 ;  /* 0x0000000897117c20 */ /* 0x000fe40008400000 */
[----:B------:R-:W4:Y:S03]  /*8e8c0*/  LDL.LU R151, [R1+0x1458] ;  /* 0x0014580001977983 */ /* 0x000f260000300800 */
[----:B------:R-:W-:-:S07]  /*8e8d0*/  F2FP.SATFINITE.E4M3.F32.PACK_AB_MERGE_C R47, RZ, R17, RZ ;  /* 0x00000011ff2f723e */ /* 0x000fce00048070ff */
[----:B------:R0:W-:Y:S01]  /*8e8e0*/  @!P6 STG.E.U8 desc[UR26][R142.64+0x1d0], R19 ;  /* 0x0001d0138e00e986 */ /* 0x0001e2000c10111a */
[----:B------:R-:W-:-:S03]  /*8e8f0*/  FMUL R17, R222, UR8 ;  /* 0x00000008de117c20 */ /* 0x000fc60008400000 */
[----:B------:R-:W4:Y:S02]  /*8e900*/  LDL.LU R222, [R1+0x145c] ;  /* 0x00145c0001de7983 */ /* 0x000f240000300800 */
[----:B0-----:R-:W-:Y:S02]  /*8e910*/  F2FP.SATFINITE.E4M3.F32.PACK_AB_MERGE_C R19, RZ, R17, RZ ;  /* 0x00000011ff13723e */ /* 0x001fe400048070ff */
[----:B------:R-:W-:-:S13]  /*8e920*/  ISETP.LT.OR P5, PT, R27, 0x1d2, !P1 ;  /* 0x000001d21b00780c */ /* 0x000fda0004fa1670 */
[----:B------:R-:W0:Y:S01]  /*8e930*/  @!P5 LDC.64 R52, c[0x0][0x5c0] ;  /* 0x00017000ff34db82 */ /* 0x000e220000000a00 */
[----:B---3--:R-:W-:Y:S02]  /*8e940*/  FMUL R17, R223, UR8 ;  /* 0x00000008df117c20 */ /* 0x008fe40008400000 */
[----:B------:R-:W3:Y:S01]  /*8e950*/  LDL.LU R223, [R1+0x1460] ;  /* 0x0014600001df7983 */ /* 0x000ee20000300800 */
[----:B0-----:R-:W-:-:S03]  /*8e960*/  @!P5 IADD3 R140, P6, R140, R52, RZ ;  /* 0x000000348c8cd210 */ /* 0x001fc60007fde0ff */
[----:B------:R-:W3:Y:S02]  /*8e970*/  LDL.LU R157, [R1+0x1464] ;  /* 0x00146400019d7983 */ /* 0x000ee40000300800 */
[----:B------:R-:W-:Y:S01]  /*8e980*/  @!P5 IMAD.X R141, R139, 0x1, R53, P6 ;  /* 0x000000018b8dd824 */ /* 0x000fe200030e0635 */
[C---:B------:R-:W-:Y:S02]  /*8e990*/  ISETP.LT.OR P6, PT, R27.reuse, 0x1d2, !P1 ;  /* 0x000001d21b00780c */ /* 0x040fe40004fc1670 */
[----:B------:R-:W-:-:S11]  /*8e9a0*/  ISETP.LT.OR P5, PT, R27, 0x1d9, !P2 ;  /* 0x000001d91b00780c */ /* 0x000fd600057a1670 */
[----:B------:R0:W-:Y:S04]  /*8e9b0*/  @!P6 STG.E.U8 desc[UR26][R140.64+0x1d1], R21 ;  /* 0x0001d1158c00e986 */ /* 0x0001e8000c10111a */
[----:B------:R-:W-:Y:S01]  /*8e9c0*/  @!P5 STG.E.U8 desc[UR26][R44.64+0x1d8], R47 ;  /* 0x0001d82f2c00d986 */ /* 0x000fe2000c10111a */
[C---:B------:R-:W-:Y:S02]  /*8e9d0*/  ISETP.LT.OR P5, PT, R27.reuse, 0x1d9, !P1 ;  /* 0x000001d91b00780c */ /* 0x040fe40004fa1670 */
[----:B------:R-:W-:-:S11]  /*8e9e0*/  ISETP.LT.OR P6, PT, R27, 0x1da, !P2 ;  /* 0x000001da1b00780c */ /* 0x000fd600057c1670 */
[----:B------:R-:W1:Y:S02]  /*8e9f0*/  @!P5 LDC.64 R48, c[0x0][0x5c0] ;  /* 0x00017000ff30db82 */ /* 0x000e640000000a00 */
[----:B------:R2:W-:Y:S01]  /*8ea00*/  @!P6 STG.E.U8 desc[UR26][R42.64+0x1d9], R19 ;  /* 0x0001d9132a00e986 */ /* 0x0005e2000c10111a */
[----:B-1----:R-:W-:-:S05]  /*8ea10*/  @!P5 IADD3 R138, P6, R138, R48, RZ ;  /* 0x000000308a8ad210 */ /* 0x002fca0007fde0ff */
[----:B------:R-:W-:Y:S01]  /*8ea20*/  @!P5 IMAD.X R139, R135, 0x1, R49, P6 ;  /* 0x00000001878bd824 */ /* 0x000fe200030e0631 */
[C---:B------:R-:W-:Y:S02]  /*8ea30*/  ISETP.LT.OR P5, PT, R27.reuse, 0x1da, !P1 ;  /* 0x000001da1b00780c */ /* 0x040fe40004fa1670 */
[----:B------:R-:W-:-:S11]  /*8ea40*/  ISETP.LT.OR P6, PT, R27, 0x1d9, !P1 ;  /* 0x000001d91b00780c */ /* 0x000fd60004fc1670 */
[----:B------:R-:W1:Y:S01]  /*8ea50*/  @!P5 LDC.64 R48, c[0x0][0x5c0] ;  /* 0x00017000ff30db82 */ /* 0x000e620000000a00 */
[----:B0-----:R-:W-:Y:S01]  /*8ea60*/  F2FP.SATFINITE.E4M3.F32.PACK_AB_MERGE_C R21, RZ, R17, RZ ;  /* 0x00000011ff15723e */ /* 0x001fe200048070ff */
[----:B--2---:R-:W-:Y:S02]  /*8ea70*/  FMUL R17, R26, UR8 ;  /* 0x000000081a117c20 */ /* 0x004fe40008400000 */
[----:B------:R-:W2:Y:S04]  /*8ea80*/  LDL.LU R26, [R1+0x1468] ;  /* 0x00146800011a7983 */ /* 0x000ea80000300800 */
[----:B------:R0:W-:Y:S01]  /*8ea90*/  @!P6 STG.E.U8 desc[UR26][R138.64+0x1d8], R21 ;  /* 0x0001d8158a00e986 */ /* 0x0001e2000c10111a */
[----:B------:R-:W-:Y:S01]  /*8eaa0*/  F2FP.SATFINITE.E4M3.F32.PACK_AB_MERGE_C R19, RZ, R17, RZ ;  /* 0x00000011ff13723e */ /* 0x000fe200048070ff */
[----:B----4-:R-:W-:-:S02]  /*8eab0*/  FMUL R17, R150, UR8 ;  /* 0x0000000896117c20 */ /* 0x010fc40008400000 */
[----:B------:R-:W4:Y:S01]  /*8eac0*/  LDL.LU R150, [R1+0x146c] ;  /* 0x00146c0001967983 */ /* 0x000f220000300800 */
[----:B-1----:R-:W-:Y:S02]  /*8ead0*/  @!P5 IADD3 R134, P6, R134, R48, RZ ;  /* 0x000000308686d210 */ /* 0x002fe40007fde0ff */
[----:B------:R-:W-:-:S03]  /*8eae0*/  F2FP.SATFINITE.E4M3.F32.PACK_AB_MERGE_C R43, RZ, R17, RZ ;  /* 0x00000011ff2b723e */ /* 0x000fc600048070ff */
[----:B------:R-:W-:Y:S01]  /*8eaf0*/  @!P5 IMAD.X R135, R133, 0x1, R49, P6 ;  /* 0x000000018587d824 */ /* 0x000fe200030e0631 */
[----:B------:R-:W-:Y:S01]  /*8eb00*/  ISETP.LT.OR P6, PT, R27, 0x1da, !P1 ;  /* 0x000001da1b00780c */ /* 0x000fe20004fc1670 */
[----:B------:R-:W-:Y:S02]  /*8eb10*/  FMUL R17, R151, UR8 ;  /* 0x0000000897117c20 */ /* 0x000fe40008400000 */
[----:B------:R-:W4:Y:S03]  /*8eb20*/  LDL.LU R151, [R1+0x1470] ;  /* 0x0014700001977983 */ /* 0x000f260000300800 */
[----:B0-----:R-:W-:-:S07]  /*8eb30*/  F2FP.SATFINITE.E4M3.F32.PACK_AB_MERGE_C R21, RZ, R17, RZ ;  /* 0x00000011ff15723e */ /* 0x001fce00048070ff */
[----:B------:R0:W-:Y:S01]  /*8eb40*/  @!P6 STG.E.U8 desc[UR26][R134.64+0x1d9], R19 ;  /* 0x0001d9138600e986 */ /* 0x0001e2000c10111a */
[----:B------:R-:W-:-:S03]  /*8eb50*/  FMUL R17, R222, UR8 ;  /* 0x00000008de117c20 */ /* 0x000fc60008400000 */
[----:B------:R-:W4:Y:S02]  /*8eb60*/  LDL.LU R222, [R1+0x1474] ;  /* 0x0014740001de7983 */ /* 0x000f240000300800 */
[----:B0-----:R-:W-:Y:S01]  /*8eb70*/  F2FP.SATFINITE.E4M3.F32.PACK_AB_MERGE_C R19, RZ, R17, RZ ;  /* 0x00000011ff13723e */ /* 0x001fe200048070ff */
[----:B---3--:R-:W-:Y:S02]  /*8eb80*/  FMUL R17, R223, UR8 ;  /* 0x00000008df117c20 */ /* 0x008fe40008400000 */
[----:B------:R-:W3:Y:S01]  /*8eb90*/  LDL.LU R223, [R1+0x1478] ;  /* 0x0014780001df7983 */ /* 0x000ee20000300800 */
[----:B------:R-:W-:-:S13]  /*8eba0*/  ISETP.LT.OR P5, PT, R27, 0x1e1, !P2 ;  /* 0x000001e11b00780c */ /* 0x000fda00057a1670 */
[----:B------:R-:W-:Y:S01]  /*8ebb0*/  @!P5 STG.E.U8 desc[UR26][R40.64+0x1e0], R43 ;  /* 0x0001e02b2800d986 */ /* 0x000fe2000c10111a */
        /* <DEDUP_REMOVED lines=8> */
[----:B------:R-:W0:Y:S01]  /*8ec40*/  @!P5 LDC.64 R44, c[0x0][0x5c0] ;  /* 0x00017000ff2cdb82 */ /* 0x000e220000000a00 */
[----:B-1----:R-:W-:Y:S01]  /*8ec50*/  F2FP.SATFINITE.E4M3.F32.PACK_AB_MERGE_C R21, RZ, R17, RZ ;  /* 0x00000011ff15723e */ /* 0x002fe200048070ff */
[----:B------:R-:W-:Y:S02]  /*8ec60*/  FMUL R17, R157, UR8 ;  /* 0x000000089d117c20 */ /* 0x000fe40008400000 */
[----:B------:R-:W3:Y:S04]  /*8ec70*/  LDL.LU R157, [R1+0x147c] ;  /* 0x00147c00019d7983 */ /* 0x000ee80000300800 */
[----:B------:R1:W-:Y:S01]  /*8ec80*/  @!P6 STG.E.U8 desc[UR26][R132.64+0x1e0], R19 ;  /* 0x0001e0138400e986 */ /* 0x0003e2000c10111a */
[----:B------:R-:W-:Y:S01]  /*8ec90*/  F2FP.SATFINITE.E4M3.F32.PACK_AB_MERGE_C R39, RZ, R17, RZ ;  /* 0x00000011ff27723e */ /* 0x000fe200048070ff */
[----:B--2---:R-:W-:-:S02]  /*8eca0*/  FMUL R17, R26, UR8 ;  /* 0x000000081a117c20 */ /* 0x004fc40008400000 */
[----:B------:R-:W2:Y:S01]  /*8ecb0*/  LDL.LU R26, [R1+0x1480] ;  /* 0x00148000011a7983 */ /* 0x000ea20000300800 */
[----:B0-----:R-:W-:-:S05]  /*8ecc0*/  @!P5 IADD3 R128, P6, R128, R44, RZ ;  /* 0x0000002c8080d210 */ /* 0x001fca0007fde0ff */
[----:B------:R-:W-:Y:S01]  /*8ecd0*/  @!P5 IMAD.X R129, R127, 0x1, R45, P6 ;  /* 0x000000017f81d824 */ /* 0x000fe200030e062d */
[----:B------:R-:W-:-:S04]  /*8ece0*/  ISETP.LT.OR P6, PT, R27, 0x1ea, !P2 ;  /* 0x000001ea1b00780c */ /* 0x000fc800057c1670 */
[----:B------:R0:W-:Y:S01]  /*8ecf0*/  @!P5 STG.E.U8 desc[UR26][R128.64+0x1e1], R21 ;  /* 0x0001e1158000d986 */ /* 0x0001e2000c10111a */
[----:B------:R-:W-:Y:S02]  /*8ed00*/  ISETP.LT.OR P5, PT, R27, 0x1e9, !P2 ;  /* 0x000001e91b00780c */ /* 0x000fe400057a1670 */
[----:B-1----:R-:W-:Y:S01]  /*8ed10*/  F2FP.SATFINITE.E4M3.F32.PACK_AB_MERGE_C R19, RZ, R17, RZ ;  /* 0x00000011ff13723e */ /* 0x002fe200048070ff */
[----:B----4-:R-:W-:Y:S02]  /*8ed20*/  FMUL R17, R150, UR8 ;  /* 0x0000000896117c20 */ /* 0x010fe40008400000 */
[----:B------:R-:W4:Y:S03]  /*8ed30*/  LDL.LU R150, [R1+0x1484] ;  /* 0x0014840001967983 */ /* 0x000f260000300800 */
[----:B0-----:R-:W-:Y:S01]  /*8ed40*/  F2FP.SATFINITE.E4M3.F32.PACK_AB_MERGE_C R21, RZ, R17, RZ ;  /* 0x00000011ff15723e */ /* 0x001fe200048070ff */
[----:B------:R-:W-:-:S04]  /*8ed50*/  FMUL R17, R151, UR8 ;  /* 0x0000000897117c20 */ /* 0x000fc80008400000 */
[----:B------:R-:W-:Y:S04]  /*8ed60*/  @!P5 STG.E.U8 desc[UR26][R36.64+0x1e8], R39 ;  /* 0x0001e8272400d986 */ /* 0x000fe8000c10111a */
[----:B------:R0:W-:Y:S04]  /*8ed70*/  @!P6 STG.E.U8 desc[UR26][R34.64+0x1e9], R19 ;  /* 0x0001e9132200e986 */ /* 0x0001e8000c10111a */
[----:B------:R-:W4:Y:S01]  /*8ed80*/  LDL.LU R151, [R1+0x1488] ;  /* 0x0014880001977983 */ /* 0x000f220000300800 */
[----:B0-----:R-:W-:Y:S01]  /*8ed90*/  F2FP.SATFINITE.E4M3.F32.PACK_AB_MERGE_C R19, RZ, R17, RZ ;  /* 0x00000011ff13723e */ /* 0x001fe200048070ff */
[----:B------:R-:W-:-:S02]  /*8eda0*/  FMUL R17, R222, UR8 ;  /* 0x00000008de117c20 */ /* 0x000fc40008400000 */
[----:B------:R-:W4:Y:S03]  /*8edb0*/  LDL.LU R222, [R1+0x148c] ;  /* 0x00148c0001de7983 */ /* 0x000f260000300800 */
[----:B------:R-:W-:Y:S01]  /*8edc0*/  F2FP.SATFINITE.E4M3.F32.PACK_AB_MERGE_C R35, RZ, R17, RZ ;  /* 0x00000011ff23723e */ /* 0x000fe200048070ff */
[----:B---3--:R-:W-:Y:S02]  /*8edd0*/  FMUL R17, R223, UR8 ;  /* 0x00000008df117c20 */ /* 0x008fe40008400000 */
[----:B------:R-:W3:Y:S01]  /*8ede0*/  LDL.LU R223, [R1+0x1490] ;  /* 0x0014900001df7983 */ /* 0x000ee20000300800 */
[----:B------:R-:W-:-:S13]  /*8edf0*/  LOP3.LUT P5, RZ, R15, 0x8, RZ, 0xc0, !PT ;  /* 0x000000080fff7812 */ /* 0x000fda00078ac0ff */
[----:B------:R-:W0:Y:S01]  /*8ee00*/  @!P5 LDC.64 R40, c[0x0][0x5c0] ;  /* 0x00017000ff28db82 */ /* 0x000e220000000a00 */
[C---:B------:R-:W-:Y:S02]  /*8ee10*/  LOP3.LUT P4, RZ, R15.reuse, 0x10, RZ, 0xc0, !PT ;  /* 0x000000100fff7812 */ /* 0x040fe4000788c0ff */
[C---:B------:R-:W-:Y:S02]  /*8ee20*/  LOP3.LUT P0, RZ, R15.reuse, 0x40, RZ, 0xc0, !PT ;  /* 0x000000400fff7812 */ /* 0x040fe4000780c0ff */
[----:B------:R-:W-:-:S11]  /*8ee30*/  LOP3.LUT P3, RZ, R15, 0x100, RZ, 0xc0, !PT ;  /* 0x000001000fff7812 */ /* 0x000fd6000786c0ff */
[----:B------:R-:W1:Y:S01]  /*8ee40*/  @!P0 LDC.64 R38, c[0x0][0x5c0] ;  /* 0x00017000ff268b82 */ /* 0x000e620000000a00 */
[----:B0-----:R-:W-:-:S05]  /*8ee50*/  @!P5 IADD3 R126, P6, R126, R40, RZ ;  /* 0x000000287e7ed210 */ /* 0x001fca0007fde0ff */
[----:B------:R-:W-:Y:S02]  /*8ee60*/  @!P5 IMAD.X R127, R117, 0x1, R41, P6 ;  /* 0x00000001757fd824 */ /* 0x000fe400030e0629 */
[----:B------:R-:W0:Y:S01]  /*8ee70*/  @!P4 LDC.64 R40, c[0x0][0x5c0] ;  /* 0x00017000ff28cb82 */ /* 0x000e220000000a00 */
[----:B------:R-:W-:Y:S02]  /*8ee80*/  ISETP.LT.OR P6, PT, R27, 0x1f1, !P2 ;  /* 0x000001f11b00780c */ /* 0x000fe400057c1670 */
[----:B------:R1:W-:Y:S05]  /*8ee90*/  @!P5 STG.E.U8 desc[UR26][R126.64+0x1e8], R21 ;  /* 0x0001e8157e00d986 */ /* 0x0003ea000c10111a */
[----:B-1----:R-:W1:Y:S01]  /*8eea0*/  @!P3 LDC.64 R20, c[0x0][0x5c0] ;  /* 0x00017000ff14bb82 */ /* 0x002e620000000a00 */
[----:B0-----:R-:W-:-:S05]  /*8eeb0*/  @!P4 IADD3 R116, P5, R116, R40, RZ ;  /* 0x000000287474c210 */ /* 0x001fca0007fbe0ff */
[----:B------:R-:W-:-:S05]  /*8eec0*/  @!P4 IMAD.X R117, R28, 0x1, R41, P5 ;  /* 0x000000011c75c824 */ /* 0x000fca00028e0629 */
[----:B------:R0:W-:Y:S01]  /*8eed0*/  @!P4 STG.E.U8 desc[UR26][R116.64+0x1e9], R19 ;  /* 0x0001e9137400c986 */ /* 0x0001e2000c10111a */
[----:B------:R-:W-:-:S03]  /*8eee0*/  ISETP.LT.OR P4, PT, R27, 0x1f9, !P2 ;  /* 0x000001f91b00780c */ /* 0x000fc60005781670 */
[----:B------:R2:W-:Y:S01]  /*8eef0*/  @!P6 STG.E.U8 desc[UR26][R32.64+0x1f0], R35 ;  /* 0x0001f0232000e986 */ /* 0x0005e2000c10111a */
[C---:B------:R-:W-:Y:S02]  /*8ef00*/  ISETP.LT.OR P6, PT, R27.reuse, 0x1f2, !P2 ;  /* 0x000001f21b00780c */ /* 0x040fe400057c1670 */
[----:B------:R-:W-:Y:S02]  /*8ef10*/  ISETP.LT.OR P2, PT, R27, 0x1fa, !P2 ;  /* 0x000001fa1b00780c */ /* 0x000fe40005741670 */
[----:B------:R-:W-:Y:S02]  /*8ef20*/  @!P0 IADD3 R18, P5, R25, R38, RZ ;  /* 0x0000002619128210 */ /* 0x000fe40007fbe0ff */
[----:B------:R-:W-:Y:S01]  /*8ef30*/  F2FP.SATFINITE.E4M3.F32.PACK_AB_MERGE_C R37, RZ, R17, RZ ;  /* 0x00000011ff25723e */ /* 0x000fe200048070ff */
[----:B------:R-:W-:Y:S02]  /*8ef40*/  FMUL R17, R157, UR8 ;  /* 0x000000089d117c20 */ /* 0x000fe40008400000 */
[----:B------:R-:W4:Y:S01]  /*8ef50*/  @!P4 LDC.64 R40, c[0x0][0x5c0] ;  /* 0x00017000ff28cb82 */ /* 0x000f220000000a00 */
[----:B0-----:R-:W-:Y:S01]  /*8ef60*/  @!P0 IMAD.X R19, R24, 0x1, R39, P5 ;  /* 0x0000000118138824 */ /* 0x001fe200028e0627 */
[----:B------:R-:W-:-:S02]  /*8ef70*/  ISETP.LT.OR P5, PT, R27, 0x1f9, !P1 ;  /* 0x000001f91b00780c */ /* 0x000fc40004fa1670 */
[----:B--2---:R-:W-:Y:S02]  /*8ef80*/  F2FP.SATFINITE.E4M3.F32.PACK_AB_MERGE_C R33, RZ, R17, RZ ;  /* 0x00000011ff21723e */ /* 0x004fe400048070ff */
[----:B------:R-:W-:Y:S02]  /*8ef90*/  ISETP.LT.OR P1, PT, R27, 0x1fa, !P1 ;  /* 0x000001fa1b00780c */ /* 0x000fe40004f21670 */
[----:B------:R-:W0:Y:S01]  /*8efa0*/  @!P2 LDC.64 R24, c[0x0][0x5c0] ;  /* 0x00017000ff18ab82 */ /* 0x000e220000000a00 */
[----:B------:R2:W-:Y:S01]  /*8efb0*/  @!P6 STG.E.U8 desc[UR26][R30.64+0x1f1], R37 ;  /* 0x0001f1251e00e986 */ /* 0x0005e2000c10111a */
[----:B------:R-:W-:-:S03]  /*8efc0*/  FMUL R17, R26, UR8 ;  /* 0x000000081a117c20 */ /* 0x000fc60008400000 */
[----:B------:R0:W-:Y:S01]  /*8efd0*/  @!P0 STG.E.U8 desc[UR26][R18.64+0x1f0], R33 ;  /* 0x0001f02112008986 */ /* 0x0001e2000c10111a */
[----:B-1----:R-:W-:Y:S02]  /*8efe0*/  @!P3 IADD3 R20, P0, R23, R20, RZ ;  /* 0x000000141714b210 */ /* 0x002fe40007f1e0ff */
[----:B------:R-:W1:Y:S01]  /*8eff0*/  @!P5 LDC.64 R34, c[0x0][0x5c0] ;  /* 0x00017000ff22db82 */ /* 0x000e620000000a00 */
[----:B------:R-:W-:Y:S02]  /*8f000*/  F2FP.SATFINITE.E4M3.F32.PACK_AB_MERGE_C R27, RZ, R17, RZ ;  /* 0x00000011ff1b723e */ /* 0x000fe400048070ff */
[----:B------:R-:W-:-:S05]  /*8f010*/  @!P3 IMAD.X R21, R22, 0x1, R21, P0 ;  /* 0x000000011615b824 */ /* 0x000fca00000e0615 */
[----:B--2---:R-:W2:Y:S01]  /*8f020*/  @!P1 LDC.64 R36, c[0x0][0x5c0] ;  /* 0x00017000ff249b82 */ /* 0x004ea20000000a00 */
[----:B------:R1:W-:Y:S01]  /*8f030*/  @!P3 STG.E.U8 desc[UR26][R20.64+0x1f1], R27 ;  /* 0x0001f11b1400b986 */ /* 0x0003e2000c10111a */
[----:B----4-:R-:W-:Y:S01]  /*8f040*/  @!P4 IADD3 R22, P0, P3, R16, R40, R7 ;  /* 0x000000281016c210 */ /* 0x010fe20007b1e007 */
[----:B------:R-:W-:-:S03]  /*8f050*/  FMUL R17, R150, UR8 ;  /* 0x0000000896117c20 */ /* 0x000fc60008400000 */
[C-C-:B------:R-:W-:Y:S02]  /*8f060*/  @!P4 IADD3.X R23, R29.reuse, R41, R6.reuse, P0, P3 ;  /* 0x000000291d17c210 */ /* 0x140fe400007e6406 */
[--C-:B0-----:R-:W-:Y:S02]  /*8f070*/  @!P2 IADD3 R24, P0, P3, R16, R24, R7.reuse ;  /* 0x000000181018a210 */ /* 0x101fe40007b1e007 */
[----:B------:R-:W-:Y:S02]  /*8f080*/  F2FP.SATFINITE.E4M3.F32.PACK_AB_MERGE_C R31, RZ, R17, RZ ;  /* 0x00000011ff1f723e */ /* 0x000fe400048070ff */
[--C-:B------:R-:W-:Y:S02]  /*8f090*/  @!P2 IADD3.X R25, R29, R25, R6.reuse, P0, P3 ;  /* 0x000000191d19a210 */ /* 0x100fe400007e6406 */
[----:B------:R-:W-:Y:S01]  /*8f0a0*/  @!P5 IADD3 R19, P0, P3, R3, R16, R7 ;  /* 0x000000100313d210 */ /* 0x000fe20007b1e007 */
[----:B------:R0:W-:Y:S03]  /*8f0b0*/  @!P4 STG.E.U8 desc[UR26][R22.64+0x1f8], R31 ;  /* 0x0001f81f1600c986 */ /* 0x0001e6000c10111a */
[----:B------:R-:W-:-:S02]  /*8f0c0*/  @!P5 IADD3.X R26, R2, R29, R6, P0, P3 ;  /* 0x0000001d021ad210 */ /* 0x000fc400007e6406 */
[----:B------:R-:W-:Y:S02]  /*8f0d0*/  @!P1 IADD3 R17, P0, P3, R3, R16, R7 ;  /* 0x0000001003119210 */ /* 0x000fe40007b1e007 */
[----:B-1----:R-:W-:Y:S01]  /*8f0e0*/  @!P5 IADD3 R16, P4, R19, R34, RZ ;  /* 0x000000221310d210 */ /* 0x002fe20007f9e0ff */
[----:B------:R-:W-:Y:S01]  /*8f0f0*/  FMUL R19, R151, UR8 ;  /* 0x0000000897137c20 */ /* 0x000fe20008400000 */
[----:B------:R-:W-:Y:S01]  /*8f100*/  @!P1 IADD3.X R28, R2, R29, R6, P0, P3 ;  /* 0x0000001d021c9210 */ /* 0x000fe200007e6406 */
[----:B------:R-:W-:Y:S01]  /*8f110*/  FMUL R20, R222, UR8 ;  /* 0x00000008de147c20 */ /* 0x000fe20008400000 */
[----:B--2---:R-:W-:Y:S01]  /*8f120*/  @!P1 IADD3 R18, P0, R17, R36, RZ ;  /* 0x0000002411129210 */ /* 0x004fe20007f1e0ff */
[----:B------:R-:W-:Y:S01]  /*8f130*/  @!P5 IMAD.X R17, R26, 0x1, R35, P4 ;  /* 0x000000011a11d824 */ /* 0x000fe200020e0623 */
[----:B------:R-:W-:Y:S02]  /*8f140*/  F2FP.SATFINITE.E4M3.F32.PACK_AB_MERGE_C R27, RZ, R19, RZ ;  /* 0x00000013ff1b723e */ /* 0x000fe400048070ff */
[----:B------:R-:W-:Y:S01]  /*8f150*/  F2FP.SATFINITE.E4M3.F32.PACK_AB_MERGE_C R29, RZ, R20, RZ ;  /* 0x00000014ff1d723e */ /* 0x000fe200048070ff */
[----:B------:R-:W-:-:S02]  /*8f160*/  @!P1 IMAD.X R19, R28, 0x1, R37, P0 ;  /* 0x000000011c139824 */ /* 0x000fc400000e0625 */
[----:B------:R0:W-:Y:S04]  /*8f170*/  @!P2 STG.E.U8 desc[UR26][R24.64+0x1f9], R27 ;  /* 0x0001f91b1800a986 */ /* 0x0001e8000c10111a */
[----:B------:R0:W-:Y:S01]  /*8f180*/  @!P5 STG.E.U8 desc[UR26][R16.64+0x1f8], R29 ;  /* 0x0001f81d1000d986 */ /* 0x0001e2000c10111a */
[----:B---3--:R-:W-:-:S05]  /*8f190*/  FMUL R21, R223, UR8 ;  /* 0x00000008df157c20 */ /* 0x008fca0008400000 */
[----:B------:R-:W-:-:S05]  /*8f1a0*/  F2FP.SATFINITE.E4M3.F32.PACK_AB_MERGE_C R21, RZ, R21, RZ ;  /* 0x00000015ff15723e */ /* 0x000fca00048070ff */
[----:B------:R0:W-:Y:S02]  /*8f1b0*/  @!P1 STG.E.U8 desc[UR26][R18.64+0x1f9], R21 ;  /* 0x0001f91512009986 */ /* 0x0001e4000c10111a */
.L_x_39:
[----:B------:R-:W-:Y:S05]  /*8f1c0*/  BSYNC B0 ;  /* 0x0000000000007941 */ /* 0x000fea0003800000 */
.L_x_35:
[----:B0-2---:R-:W2:Y:S04]  /*8f1d0*/  LDL.LU R17, [R1+0x14a4] ;  /* 0x0014a40001117983 */ /* 0x005ea80000300800 */
[----:B------:R-:W2:Y:S01]  /*8f1e0*/  LDL.LU R16, [R1+0x14a8] ;  /* 0x0014a80001107983 */ /* 0x000ea20000300800 */
[----:B------:R-:W-:Y:S01]  /*8f1f0*/  ULDC UR12, c[0x0][0xc] ;  /* 0x00000300000c7ab9 */ /* 0x000fe20000000800 */
[----:B------:R-:W-:Y:S01]  /*8f200*/  ULDC UR13, c[0x0][0x10] ;  /* 0x00000400000d7ab9 */ /* 0x000fe20000000800 */
[----:B------:R-:W2:Y:S01]  /*8f210*/  LDC R19, c[0x0][0x14] ;  /* 0x00000500ff137b82 */ /* 0x000ea20000000800 */
[----:B------:R-:W-:Y:S01]  /*8f220*/  UIMAD.WIDE.U32 UR12, UR12, UR13, URZ ;  /* 0x0000000d0c0c72a5 */ /* 0x000fe2000f8e003f */
[----:B------:R0:W5:Y:S01]  /*8f230*/  LDL R40, [R1+0x4e0] ;  /* 0x0004e00001287983 */ /* 0x0001620000100800 */
[----:B------:R-:W-:-:S04]  /*8f240*/  UMOV UR25, 0xffffffff ;  /* 0xffffffff00197882 */ /* 0x000fc80000000000 */
[----:B--2---:R-:W-:-:S04]  /*8f250*/  IMAD.WIDE.U32 R16, R19, UR12, R16 ;  /* 0x0000000c13107c25 */ /* 0x004fc8000f8e0010 */
[----:B------:R-:W-:Y:S01]  /*8f260*/  IMAD R19, R19, UR13, RZ ;  /* 0x0000000d13137c24 */ /* 0x000fe2000f8e02ff */
[----:B------:R-:W-:Y:S01]  /*8f270*/  ULDC.64 UR12, c[0x0][0x650] ;  /* 0x00019400000c7ab9 */ /* 0x000fe20000000a00 */
[----:B-1----:R-:W-:Y:S01]  /*8f280*/  IMAD.MOV.U32 R33, RZ, RZ, R16 ;  /* 0x000000ffff217224 */ /* 0x002fe200078e0010 */
[----:B------:R-:W-:Y:S01]  /*8f290*/  ISETP.GE.U32.AND P0, PT, R16, UR12, PT ;  /* 0x0000000c10007c0c */ /* 0x000fe2000bf06070 */
[----:B------:R-:W-:Y:S01]  /*8f2a0*/  IMAD.IADD R35, R17, 0x1, R19 ;  /* 0x0000000111237824 */ /* 0x000fe200078e0213 */
[----:B------:R-:W-:Y:S01]  /*8f2b0*/  PRMT R17, RZ, 0x7610, R17 ;  /* 0x00007610ff117816 */ /* 0x000fe20000000011 */
[----:B------:R-:W-:-:S03]  /*8f2c0*/  IMAD.MOV.U32 R16, RZ, RZ, -0x1 ;  /* 0xffffffffff107424 */ /* 0x000fc600078e00ff */
[----:B------:R0:W-:Y:S01]  /*8f2d0*/  STL [R1+0x14a4], R35 ;  /* 0x0014a42301007387 */ /* 0x0001e20000100800 */
[----:B------:R-:W-:-:S03]  /*8f2e0*/  ISETP.GE.U32.AND.EX P0, PT, R35, UR13, PT, P0 ;  /* 0x0000000d23007c0c */ /* 0x000fc6000bf06100 */
[----:B------:R0:W-:Y:S04]  /*8f2f0*/  STL [R1+0x14a8], R33 ;  /* 0x0014a82101007387 */ /* 0x0001e80000100800 */
[----:B------:R0:W-:Y:S06]  /*8f300*/  STL [R1+0x1498], R16 ;  /* 0x0014981001007387 */ /* 0x0001ec0000100800 */
[----:B------:R-:W-:Y:S05]  /*8f310*/  @P0 BRA `(.L_x_40) ;  /* 0x00000004007c0947 */ /* 0x000fea0003800000 */
[----:B------:R-:W0:Y:S01]  /*8f320*/  S2R R28, SR_CTAID.X ;  /* 0x00000000001c7919 */ /* 0x000e220000002500 */
[----:B------:R-:W1:Y:S01]  /*8f330*/  LDC.64 R22, c[0x0][0x628] ;  /* 0x00018a00ff167b82 */ /* 0x000e620000000a00 */
[----:B------:R-:W-:Y:S01]  /*8f340*/  ULDC UR6, c[0x0][0x150] ;  /* 0x0000540000067ab9 */ /* 0x000fe20000000800 */
[----:B-----5:R-:W-:Y:S01]  /*8f350*/  IMAD.MOV.U32 R20, RZ, RZ, R33 ;  /* 0x000000ffff147224 */ /* 0x020fe200078e0021 */
[----:B------:R-:W2:Y:S01]  /*8f360*/  S2R R30, SR_CTAID.Y ;  /* 0x00000000001e7919 */ /* 0x000ea20000002600 */
[----:B------:R-:W-:-:S04]  /*8f370*/  IMAD.MOV.U32 R21, RZ, RZ, R35 ;  /* 0x000000ffff157224 */ /* 0x000fc800078e0023 */
[----:B------:R-:W3:Y:S08]  /*8f380*/  LDC R31, c[0x0][0x144] ;  /* 0x00005100ff1f7b82 */ /* 0x000ef00000000800 */
[----:B------:R-:W4:Y:S08]  /*8f390*/  LDC R24, c[0x0][0x630] ;  /* 0x00018c00ff187b82 */ /* 0x000f300000000800 */
[----:B------:R-:W2:Y:S01]  /*8f3a0*/  LDC.64 R26, c[0x0][0x620] ;  /* 0x00018800ff1a7b82 */ /* 0x000ea20000000a00 */
[----:B-1----:R-:W-:-:S04]  /*8f3b0*/  ISETP.NE.U32.AND P0, PT, R22, RZ, PT ;  /* 0x000000ff1600720c */ /* 0x002fc80003f05070 */
[----:B------:R-:W-:Y:S02]  /*8f3c0*/  ISETP.NE.AND.EX P0, PT, R23, RZ, PT, P0 ;  /* 0x000000ff1700720c */ /* 0x000fe40003f05300 */
[----:B0-----:R-:W-:-:S05]  /*8f3d0*/  I2FP.F32.U32 R16, R28 ;  /* 0x0000001c00107245 */ /* 0x001fca0000201000 */
[----:B------:R-:W-:-:S04]  /*8f3e0*/  FMUL R16, R16, UR6 ;  /* 0x0000000610107c20 */ /* 0x000fc80008400000 */
[----:B------:R0:W1:Y:S02]  /*8f3f0*/  F2I.U32.TRUNC.NTZ R29, R16 ;  /* 0x00000010001d7305 */ /* 0x000064000020f000 */
[----:B---34-:R-:W-:Y:S05]  /*8f400*/  @!P0 BRA `(.L_x_41) ;  /* 0x0000000000288947 */ /* 0x018fea0003800000 */
[----:B0-----:R-:W0:Y:S02]  /*8f410*/  LDC R16, c[0x0][0x634] ;  /* 0x00018d00ff107b82 */ /* 0x001e240000000800 */
[----:B0-----:R-:W-:-:S05]  /*8f420*/  IADD3 R21, P0, R33, R16, RZ ;  /* 0x0000001021157210 */ /* 0x001fca0007f1e0ff */
        /* <DEDUP_REMOVED lines=8> */
.L_x_41:
[-CC-:B------:R-:W-:Y:S01]  /*8f4b0*/  SHF.R.U64 R39, R20, R24.reuse, R21.reuse ;  /* 0x0000001814277219 */ /* 0x180fe20000001215 */
[----:B------:R-:W3:Y:S01]  /*8f4c0*/  LDC.64 R36, c[0x0][0x640] ;  /* 0x00019000ff247b82 */ /* 0x000ee20000000a00 */
[----:B0-----:R-:W-:Y:S01]  /*8f4d0*/  SHF.R.U32.HI R16, RZ, R24, R21 ;  /* 0x00000018ff107219 */ /* 0x001fe20000011615 */
[----:B-1----:R-:W-:Y:S01]  /*8f4e0*/  IMAD.MOV R29, RZ, RZ, -R29 ;  /* 0x000000ffff1d7224 */ /* 0x002fe200078e0a1d */
[----:B------:R-:W-:Y:S01]  /*8f4f0*/  IADD3 R19, P0, RZ, -R39, RZ ;  /* 0x80000027ff137210 */ /* 0x000fe20007f1e0ff */
[----:B------:R-:W-:Y:S01]  /*8f500*/  ULDC UR6, c[0x0][0x154] ;  /* 0x0000550000067ab9 */ /* 0x000fe20000000800 */
[----:B------:R-:W-:Y:S02]  /*8f510*/  IMAD.MOV.U32 R21, RZ, RZ, 0x1 ;  /* 0x00000001ff157424 */ /* 0x000fe400078e00ff */
[----:B------:R-:W-:Y:S01]  /*8f520*/  IMAD R29, R31, R29, R28 ;  /* 0x0000001d1f1d7224 */ /* 0x000fe200078e021c */
[----:B------:R-:W0:Y:S01]  /*8f530*/  LDC R20, c[0x0][0x618] ;  /* 0x00018600ff147b82 */ /* 0x000e220000000800 */
[----:B------:R-:W-:-:S02]  /*8f540*/  IMAD.X R17, RZ, RZ, ~R16, P0 ;  /* 0x000000ffff117224 */ /* 0x000fc400000e0e10 */
[----:B------:R-:W-:Y:S02]  /*8f550*/  IMAD.MOV.U32 R16, RZ, RZ, R33 ;  /* 0x000000ffff107224 */ /* 0x000fe400078e0021 */
[-C--:B--2---:R-:W-:Y:S02]  /*8f560*/  IMAD R18, R17, R26.reuse, RZ ;  /* 0x0000001a11127224 */ /* 0x084fe400078e02ff */
[----:B------:R-:W-:Y:S01]  /*8f570*/  IMAD.MOV.U32 R17, RZ, RZ, R35 ;  /* 0x000000ffff117224 */ /* 0x000fe200078e0023 */
[----:B------:R-:W1:Y:S01]  /*8f580*/  LDC R32, c[0x0][0x608] ;  /* 0x00018200ff207b82 */ /* 0x000e620000000800 */
[----:B------:R-:W-:-:S04]  /*8f590*/  IMAD.WIDE.U32 R16, R19, R26, R16 ;  /* 0x0000001a13107225 */ /* 0x000fc800078e0010 */
[----:B------:R-:W-:-:S03]  /*8f5a0*/  IMAD R19, R19, R27, R18 ;  /* 0x0000001b13137224 */ /* 0x000fc600078e0212 */
[----:B------:R-:W2:Y:S01]  /*8f5b0*/  LDC R34, c[0x0][0x658] ;  /* 0x00019600ff227b82 */ /* 0x000ea20000000800 */
[----:B------:R-:W-:Y:S01]  /*8f5c0*/  I2FP.F32.U32 R18, R30 ;  /* 0x0000001e00127245 */ /* 0x000fe20000201000 */
[----:B------:R-:W-:Y:S01]  /*8f5d0*/  IMAD.IADD R17, R17, 0x1, R19 ;  /* 0x0000000111117824 */ /* 0x000fe200078e0213 */
[----:B---3--:R-:W-:Y:S01]  /*8f5e0*/  ISETP.NE.U32.AND P0, PT, R36, RZ, PT ;  /* 0x000000ff2400720c */ /* 0x008fe20003f05070 */
[----:B------:R-:W-:Y:S02]  /*8f5f0*/  IMAD.MOV.U32 R19, RZ, RZ, -0x1 ;  /* 0xffffffffff137424 */ /* 0x000fe400078e00ff */
[----:B------:R-:W-:Y:S02]  /*8f600*/  FMUL R18, R18, UR6 ;  /* 0x0000000612127c20 */ /* 0x000fe40008400000 */
[----:B------:R-:W3:Y:S01]  /*8f610*/  LDC R27, c[0x0][0x148] ;  /* 0x00005200ff1b7b82 */ /* 0x000ee20000000800 */
[----:B0-----:R-:W-:Y:S01]  /*8f620*/  SHF.R.U64 R24, R16, R20, R17 ;  /* 0x0000001410187219 */ /* 0x001fe20000001211 */
[----:B------:R0:W4:Y:S01]  /*8f630*/  F2I.U32.TRUNC.NTZ R25, R18 ;  /* 0x0000001200197305 */ /* 0x000122000020f000 */
[----:B------:R-:W-:-:S02]  /*8f640*/  ISETP.NE.AND.EX P0, PT, R37, RZ, PT, P0 ;  /* 0x000000ff2500720c */ /* 0x000fc40003f05300 */
[----:B------:R-:W-:-:S03]  /*8f650*/  SHF.R.U32.HI R17, RZ, R20, R17 ;  /* 0x00000014ff117219 */ /* 0x000fc60000011611 */
[----:B------:R-:W0:Y:S01]  /*8f660*/  LDC R28, c[0x0][0x600] ;  /* 0x00018000ff1c7b82 */ /* 0x000e220000000800 */
[-CC-:B-1----:R-:W-:Y:S02]  /*8f670*/  SHF.R.U64 R22, R24, R32.reuse, R17.reuse ;  /* 0x0000002018167219 */ /* 0x182fe40000001211 */
[----:B------:R-:W-:-:S05]  /*8f680*/  SHF.R.U32.HI R17, RZ, R32, R17 ;  /* 0x00000020ff117219 */ /* 0x000fca0000011611 */
[----:B------:R-:W1:Y:S01]  /*8f690*/  LDC R33, c[0x0][0x648] ;  /* 0x00019200ff217b82 */ /* 0x000e620000000800 */
[-CC-:B--2---:R-:W-:Y:S02]  /*8f6a0*/  SHF.R.U64 R26, R22, R34.reuse, R17.reuse ;  /* 0x00000022161a7219 */ /* 0x184fe40000001211 */
[-C--:B------:R-:W-:Y:S02]  /*8f6b0*/  SHF.L.U32 R19, R19, R34.reuse, RZ ;  /* 0x0000002213137219 */ /* 0x080fe400000006ff */
[-C--:B------:R-:W-:Y:S01]  /*8f6c0*/  SHF.R.U32.HI R17, RZ, R34.reuse, R17 ;  /* 0x00000022ff117219 */ /* 0x080fe20000011611 */
[----:B------:R-:W-:Y:S01]  /*8f6d0*/  IMAD.MOV.U32 R16, RZ, RZ, R26 ;  /* 0x000000ffff107224 */ /* 0x000fe200078e001a */
[----:B------:R-:W-:Y:S01]  /*8f6e0*/  SHF.L.U32 R34, R21, R34, RZ ;  /* 0x0000002215227219 */ /* 0x000fe200000006ff */
[----:B------:R-:W2:Y:S01]  /*8f6f0*/  LDC R35, c[0x0][0x638] ;  /* 0x00018e00ff237b82 */ /* 0x000ea20000000800 */
[----:B------:R-:W-:-:S07]  /*8f700*/  LOP3.LUT R31, RZ, R19, RZ, 0x33, !PT ;  /* 0x00000013ff1f7212 */ /* 0x000fce00078e33ff */
[----:B------:R-:W0:Y:S01]  /*8f710*/  LDC R38, c[0x0][0x610] ;  /* 0x00018400ff267b82 */ /* 0x000e220000000800 */
[----:B----4-:R-:W-:Y:S05]  /*8f720*/  @!P0 BRA `(.L_x_42) ;  /* 0x0000000000288947 */ /* 0x010fea0003800000 */
[----:B------:R-:W4:Y:S02]  /*8f730*/  LDC R21, c[0x0][0x64c] ;  /* 0x00019300ff157b82 */ /* 0x000f240000000800 */
[----:B----4-:R-:W-:-:S05]  /*8f740*/  IADD3 R21, P0, R26, R21, RZ ;  /* 0x000000151a157210 */ /* 0x010fca0007f1e0ff */
[----:B------:R-:W-:-:S04]  /*8f750*/  IMAD.X R23, RZ, RZ, R17, P0 ;  /* 0x000000ffff177224 */ /* 0x000fc800000e0611 */
[----:B------:R-:W-:-:S04]  /*8f760*/  IMAD.WIDE.U32 R16, R23, R36, RZ ;  /* 0x0000002417107225 */ /* 0x000fc800078e00ff */
[----:B0-----:R-:W-:-:S04]  /*8f770*/  IMAD.WIDE.U32 R18, P0, R21, R37, R16 ;  /* 0x0000002515127225 */ /* 0x001fc80007800010 */
[----:B------:R-:W-:-:S04]  /*8f780*/  IMAD.WIDE.U32 R16, R21, R36, RZ ;  /* 0x0000002415107225 */ /* 0x000fc800078e00ff */
[----:B------:R-:W-:Y:S01]  /*8f790*/  IMAD.X R21, RZ, RZ, RZ, P0 ;  /* 0x000000ffff157224 */ /* 0x000fe200000e06ff */
[----:B------:R-:W-:Y:S01]  /*8f7a0*/  IADD3 RZ, P0, R17, R18, RZ ;  /* 0x0000001211ff7210 */ /* 0x000fe20007f1e0ff */
[----:B------:R-:W-:-:S04]  /*8f7b0*/  IMAD.MOV.U32 R20, RZ, RZ, R19 ;  /* 0x000000ffff147224 */ /* 0x000fc800078e0013 */
[----:B------:R-:W-:-:S08]  /*8f7c0*/  IMAD.WIDE.U32.X R16, R23, R37, R20, P0 ;  /* 0x0000002517107225 */ /* 0x000fd000000e0414 */
.L_x_42:
[----:B0-----:R-:W0:Y:S01]  /*8f7d0*/  LDC R18, c[0x0][0x65c] ;  /* 0x00019700ff127b82 */ /* 0x001e220000000800 */
[----:B-1----:R-:W-:Y:S01]  /*8f7e0*/  SHF.R.U64 R16, R16, R33, R17 ;  /* 0x0000002110107219 */ /* 0x002fe20000001211 */
[----:B------:R-:W-:Y:S01]  /*8f7f0*/  VIADD R21, R28, 0xffffffff ;  /* 0xffffffff1c157836 */ /* 0x000fe20000000000 */
[----:B------:R-:W-:Y:S01]  /*8f800*/  LOP3.LUT R19, R22, R31, RZ, 0xc0, !PT ;  /* 0x0000001f16137212 */ /* 0x000fe200078ec0ff */
[----:B------:R-:W-:Y:S01]  /*8f810*/  IMAD.MOV R25, RZ, RZ, -R25 ;  /* 0x000000ffff197224 */ /* 0x000fe200078e0a19 */
[----:B------:R-:W-:Y:S01]  /*8f820*/  R2UR UR25, R39 ;  /* 0x00000000271972ca */ /* 0x000fe200000e0000 */
[----:B------:R-:W-:Y:S01]  /*8f830*/  IMAD.MOV R17, RZ, RZ, -R16 ;  /* 0x000000ffff117224 */ /* 0x000fe200078e0a10 */
[----:B------:R-:W-:Y:S01]  /*8f840*/  LOP3.LUT R24, R24, R21, RZ, 0xc0, !PT ;  /* 0x0000001518187212 */ /* 0x000fe200078ec0ff */
[----:B------:R-:W-:Y:S02]  /*8f850*/  IMAD R16, R34, R16, R19 ;  /* 0x0000001022107224 */ /* 0x000fe400078e0213 */
[----:B--2---:R-:W-:-:S04]  /*8f860*/  IMAD R17, R17, R35, R26 ;  /* 0x0000002311117224 */ /* 0x004fc800078e021a */
[----:B------:R-:W-:Y:S01]  /*8f870*/  IMAD R17, R17, R28, R24 ;  /* 0x0000001c11117224 */ /* 0x000fe200078e0218 */
[----:B0-----:R-:W-:Y:S01]  /*8f880*/  ISETP.NE.AND P0, PT, R18, 0x1, PT ;  /* 0x000000011200780c */ /* 0x001fe20003f05270 */
[----:B------:R-:W-:-:S12]  /*8f890*/  IMAD.MOV.U32 R18, RZ, RZ, 0x1 ;  /* 0x00000001ff127424 */ /* 0x000fd800078e00ff */
[----:B---3--:R-:W-:-:S04]  /*8f8a0*/  @P0 IMAD R29, R27, R25, R30 ;  /* 0x000000191b1d0224 */ /* 0x008fc800078e021e */
[----:B------:R-:W-:-:S05]  /*8f8b0*/  IMAD R16, R16, R38, R29 ;  /* 0x0000002610107224 */ /* 0x000fca00078e021d */
[----:B------:R-:W-:Y:S02]  /*8f8c0*/  SEL R19, R17, R16, !P0 ;  /* 0x0000001011137207 */ /* 0x000fe40004000000 */
[----:B------:R-:W-:Y:S02]  /*8f8d0*/  SEL R40, R16, R17, !P0 ;  /* 0x0000001110287207 */ /* 0x000fe40004000000 */
[----:B------:R-:W-:Y:S01]  /*8f8e0*/  PRMT R17, R18, 0x7610, R17 ;  /* 0x0000761012117816 */ /* 0x000fe20000000011 */
[----:B------:R1:W-:Y:S04]  /*8f8f0*/  STL [R1+0x1498], R19 ;  /* 0x0014981301007387 */ /* 0x0003e80000100800 */
[----:B------:R1:W-:Y:S02]  /*8f900*/  STL [R1+0x4e0], R40 ;  /* 0x0004e02801007387 */ /* 0x0003e40000100800 */
.L_x_40:
[----:B------:R-:W-:Y:S01]  /*8f910*/  UIADD3 UR5, UR11, UR5, URZ ;  /* 0x000000050b057290 */ /* 0x000fe2000fffe03f */
[----:B0----5:R-:W-:Y:S01]  /*8f920*/  IMAD.MOV.U32 R16, RZ, RZ, R40 ;  /* 0x000000ffff107224 */ /* 0x021fe200078e0028 */
[----:B------:R-:W-:Y:S02]  /*8f930*/  LOP3.LUT P0, RZ, R17, 0xff, RZ, 0xc0, !PT ;  /* 0x000000ff11ff7812 */ /* 0x000fe4000780c0ff */
[----:B------:R-:W-:Y:S02]  /*8f940*/  USHF.R.U32.HI UR6, URZ, 0x2, UR5 ;  /* 0x000000023f067899 */ /* 0x000fe40008011605 */
[----:B------:R2:W-:Y:S01]  /*8f950*/  STL [R1+0x1494], R16 ;  /* 0x0014941001007387 */ /* 0x0005e20000100800 */
[----:B------:R-:W-:Y:S02]  /*8f960*/  UISETP.GT.U32.AND UP1, UPT, UR5, 0x3, UPT ;  /* 0x000000030500788c */ /* 0x000fe4000bf24070 */
[----:B------:R-:W-:Y:S02]  /*8f970*/  ULOP3.LUT UR6, UR6, 0x1, URZ, 0xc0, !UPT ;  /* 0x0000000106067892 */ /* 0x000fe4000f8ec03f */
[----:B------:R-:W-:-:S02]  /*8f980*/  UISETP.LT.U32.AND UP1, UPT, UR11, 0x4, UP1 ;  /* 0x000000040b00788c */ /* 0x000fc40008f21070 */
[----:B------:R-:W-:Y:S02]  /*8f990*/  UISETP.NE.U32.AND UP0, UPT, UR6, 0x1, UPT ;  /* 0x000000010600788c */ /* 0x000fe4000bf05070 */
[----:B------:R-:W-:Y:S02]  /*8f9a0*/  USEL UR12, URZ, 0x1, !UP1 ;  /* 0x000000013f0c7887 */ /* 0x000fe4000c800000 */
[----:B------:R-:W-:Y:S02]  /*8f9b0*/  UISETP.GT.U32.AND UP0, UPT, UR11, 0x3, !UP0 ;  /* 0x000000030b00788c */ /* 0x000fe4000c704070 */
[----:B------:R-:W-:Y:S02]  /*8f9c0*/  ULOP3.LUT UR5, UR5, 0x3, URZ, 0xc0, !UPT ;  /* 0x0000000305057892 */ /* 0x000fe4000f8ec03f */
[----:B------:R-:W-:-:S04]  /*8f9d0*/  USEL UR6, URZ, 0x1, !UP0 ;  /* 0x000000013f067887 */ /* 0x000fc8000c000000 */
[----:B------:R-:W-:Y:S01]  /*8f9e0*/  ULOP3.LUT UR4, UR6, UR4, UR12, 0x96, !UPT ;  /* 0x0000000406047292 */ /* 0x000fe2000f8e960c */
[----:B--2---:R-:W-:Y:S11]  /*8f9f0*/  @P0 BRA `(.L_x_43) ;  /* 0xfffff71800600947 */ /* 0x004ff6000383ffff */
[----:B------:R-:W-:Y:S05]  /*8fa00*/  EXIT ;  /* 0x000000000000794d */ /* 0x000fea0003800000 */
.L_x_7:
[----:B------:R-:W2:Y:S01]  /*8fa10*/  LDL R17, [R1+0x14a8] ;  /* 0x0014a80001117983 */ /* 0x000ea20000100800 */
[----:B------:R-:W-:-:S03]  /*8fa20*/  ULDC.64 UR4, c[0x0][0x650] ;  /* 0x0001940000047ab9 */ /* 0x000fc60000000a00 */
[----:B------:R-:W3:Y:S01]  /*8fa30*/  LDL R20, [R1+0x14a4] ;  /* 0x0014a40001147983 */ /* 0x000ee20000100800 */
[----:B------:R-:W-:Y:S01]  /*8fa40*/  PRMT R6, RZ, 0x7610, R6 ;  /* 0x00007610ff067816 */ /* 0x000fe20000000006 */
[----:B------:R-:W-:Y:S02]  /*8fa50*/  IMAD.MOV.U32 R4, RZ, RZ, -0x1 ;  /* 0xffffffffff047424 */ /* 0x000fe400078e00ff */
[----:B------:R-:W-:Y:S02]  /*8fa60*/  IMAD.MOV.U32 R5, RZ, RZ, -0x1 ;  /* 0xffffffffff057424 */ /* 0x000fe400078e00ff */
[----:B------:R-:W-:Y:S01]  /*8fa70*/  IMAD.MOV.U32 R11, RZ, RZ, -0x1 ;  /* 0xffffffffff0b7424 */ /* 0x000fe200078e00ff */
[----:B--2---:R-:W-:-:S04]  /*8fa80*/  ISETP.GE.U32.AND P0, PT, R17, UR4, PT ;  /* 0x0000000411007c0c */ /* 0x004fc8000bf06070 */
[----:B---3--:R-:W-:-:S13]  /*8fa90*/  ISETP.GE.U32.AND.EX P0, PT, R20, UR5, PT, P0 ;  /* 0x0000000514007c0c */ /* 0x008fda000bf06100 */
[----:B------:R-:W-:Y:S05]  /*8faa0*/  @P0 BRA `(.L_x_44) ;  /* 0x0000000400340947 */ /* 0x000fea0003800000 */
        /* <DEDUP_REMOVED lines=18> */
.L_x_45:
[----:B0-----:R-:W0:Y:S01]  /*8fbd0*/  LDC.64 R22, c[0x0][0x640] ;  /* 0x00019000ff167b82 */ /* 0x001e220000000a00 */
[-CC-:B------:R-:W-:Y:S02]  /*8fbe0*/  SHF.R.U64 R14, R8, R16.reuse, R9.reuse ;  /* 0x00000010080e7219 */ /* 0x180fe40000001209 */
[----:B------:R-:W-:Y:S02]  /*8fbf0*/  SHF.R.U32.HI R4, RZ, R16, R9 ;  /* 0x00000010ff047219 */ /* 0x000fe40000011609 */
[----:B------:R-:W-:-:S03]  /*8fc00*/  IADD3 R7, P0, RZ, -R14, RZ ;  /* 0x8000000eff077210 */ /* 0x000fc60007f1e0ff */
[----:B------:R-:W1:Y:S02]  /*8fc10*/  LDC R8, c[0x0][0x618] ;  /* 0x00018600ff087b82 */ /* 0x000e640000000800 */
[----:B------:R-:W-:Y:S02]  /*8fc20*/  IMAD.X R5, RZ, RZ, ~R4, P0 ;  /* 0x000000ffff057224 */ /* 0x000fe400000e0e04 */
[----:B------:R-:W-:Y:S02]  /*8fc30*/  IMAD.MOV.U32 R4, RZ, RZ, R17 ;  /* 0x000000ffff047224 */ /* 0x000fe400078e0011 */
[----:B------:R-:W-:Y:S02]  /*8fc40*/  IMAD R6, R5, R18, RZ ;  /* 0x0000001205067224 */ /* 0x000fe400078e02ff */
[----:B------:R-:W2:Y:S01]  /*8fc50*/  LDC R16, c[0x0][0x608] ;  /* 0x00018200ff107b82 */ /* 0x000ea20000000800 */
[----:B------:R-:W-:Y:S02]  /*8fc60*/  IMAD.MOV.U32 R5, RZ, RZ, R20 ;  /* 0x000000ffff057224 */ /* 0x000fe400078e0014 */
[----:B------:R-:W-:-:S02]  /*8fc70*/  IMAD.MOV.U32 R20, RZ, RZ, 0x1 ;  /* 0x00000001ff147424 */ /* 0x000fc400078e00ff */
[----:B------:R-:W-:-:S03]  /*8fc80*/  IMAD.WIDE.U32 R4, R7, R18, R4 ;  /* 0x0000001207047225 */ /* 0x000fc600078e0004 */
[----:B------:R-:W3:Y:S01]  /*8fc90*/  LDC R21, c[0x0][0x658] ;  /* 0x00019600ff157b82 */ /* 0x000ee20000000800 */
[----:B------:R-:W-:Y:S01]  /*8fca0*/  IMAD R7, R7, R19, R6 ;  /* 0x0000001307077224 */ /* 0x000fe200078e0206 */
[----:B0-----:R-:W-:Y:S01]  /*8fcb0*/  ISETP.NE.U32.AND P0, PT, R22, RZ, PT ;  /* 0x000000ff1600720c */ /* 0x001fe20003f05070 */
[----:B------:R-:W-:Y:S02]  /*8fcc0*/  IMAD.MOV.U32 R6, RZ, RZ, -0x1 ;  /* 0xffffffffff067424 */ /* 0x000fe400078e00ff */
[----:B------:R-:W-:Y:S01]  /*8fcd0*/  IMAD.IADD R5, R5, 0x1, R7 ;  /* 0x0000000105057824 */ /* 0x000fe200078e0207 */
[----:B------:R-:W-:Y:S02]  /*8fce0*/  ISETP.NE.AND.EX P0, PT, R23, RZ, PT, P0 ;  /* 0x000000ff1700720c */ /* 0x000fe40003f05300 */
[----:B------:R-:W0:Y:S02]  /*8fcf0*/  LDC R17, c[0x0][0x600] ;  /* 0x00018000ff117b82 */ /* 0x000e240000000800 */
[----:B-1----:R-:W-:-:S02]  /*8fd00*/  SHF.R.U64 R10, R4, R8, R5 ;  /* 0x00000008040a7219 */ /* 0x002fc40000001205 */
[----:B------:R-:W-:-:S04]  /*8fd10*/  SHF.R.U32.HI R5, RZ, R8, R5 ;  /* 0x00000008ff057219 */ /* 0x000fc80000011605 */
[----:B------:R-:W1:Y:S01]  /*8fd20*/  LDC R18, c[0x0][0x648] ;  /* 0x00019200ff127b82 */ /* 0x000e620000000800 */
[-CC-:B--2---:R-:W-:Y:S02]  /*8fd30*/  SHF.R.U64 R15, R10, R16.reuse, R5.reuse ;  /* 0x000000100a0f7219 */ /* 0x184fe40000001205 */
[----:B------:R-:W-:-:S05]  /*8fd40*/  SHF.R.U32.HI R4, RZ, R16, R5 ;  /* 0x00000010ff047219 */ /* 0x000fca0000011605 */
[----:B------:R-:W2:Y:S01]  /*8fd50*/  LDC R19, c[0x0][0x638] ;  /* 0x00018e00ff137b82 */ /* 0x000ea20000000800 */
[-CC-:B---3--:R-:W-:Y:S02]  /*8fd60*/  SHF.R.U64 R16, R15, R21.reuse, R4.reuse ;  /* 0x000000150f107219 */ /* 0x188fe40000001204 */
[-C--:B------:R-:W-:Y:S02]  /*8fd70*/  SHF.L.U32 R6, R6, R21.reuse, RZ ;  /* 0x0000001506067219 */ /* 0x080fe400000006ff */
[----:B------:R-:W-:Y:S01]  /*8fd80*/  SHF.R.U32.HI R5, RZ, R21, R4 ;  /* 0x00000015ff057219 */ /* 0x000fe20000011604 */
[----:B------:R-:W-:Y:S01]  /*8fd90*/  IMAD.MOV.U32 R4, RZ, RZ, R16 ;  /* 0x000000ffff047224 */ /* 0x000fe200078e0010 */
[----:B------:R-:W-:Y:S01]  /*8fda0*/  LOP3.LUT R24, RZ, R6, RZ, 0x33, !PT ;  /* 0x00000006ff187212 */ /* 0x000fe200078e33ff */
[----:B------:R-:W3:Y:S01]  /*8fdb0*/  LDC R25, c[0x0][0x610] ;  /* 0x00018400ff197b82 */ /* 0x000ee20000000800 */
[----:B------:R-:W-:Y:S05]  /*8fdc0*/  @!P0 BRA `(.L_x_46) ;  /* 0x0000000000288947 */ /* 0x000fea0003800000 */
        /* <DEDUP_REMOVED lines=10> */
.L_x_46:
[----:B------:R-:W4:Y:S01]  /*8fe70*/  LDC R6, c[0x0][0x65c] ;  /* 0x00019700ff067b82 */ /* 0x000f220000000800 */
[----:B-1----:R-:W-:Y:S01]  /*8fe80*/  SHF.R.U64 R4, R4, R18, R5 ;  /* 0x0000001204047219 */ /* 0x002fe20000001205 */
[----:B0-----:R-:W-:Y:S01]  /*8fe90*/  VIADD R7, R17, 0xffffffff ;  /* 0xffffffff11077836 */ /* 0x001fe20000000000 */
[----:B------:R-:W-:Y:S01]  /*8fea0*/  SHF.L.U32 R20, R20, R21, RZ ;  /* 0x0000001514147219 */ /* 0x000fe200000006ff */
[----:B------:R-:W-:Y:S01]  /*8feb0*/  IMAD.MOV.U32 R11, RZ, RZ, R14 ;  /* 0x000000ffff0b7224 */ /* 0x000fe200078e000e */
[----:B------:R-:W-:Y:S01]  /*8fec0*/  LOP3.LUT R3, R15, R24, RZ, 0xc0, !PT ;  /* 0x000000180f037212 */ /* 0x000fe200078ec0ff */
[----:B------:R-:W-:Y:S01]  /*8fed0*/  IMAD.MOV R5, RZ, RZ, -R4 ;  /* 0x000000ffff057224 */ /* 0x000fe200078e0a04 */
[----:B------:R-:W-:-:S03]  /*8fee0*/  LOP3.LUT R7, R10, R7, RZ, 0xc0, !PT ;  /* 0x000000070a077212 */ /* 0x000fc600078ec0ff */
[----:B------:R-:W-:Y:S01]  /*8fef0*/  IMAD R3, R20, R4, R3 ;  /* 0x0000000414037224 */ /* 0x000fe200078e0203 */
[----:B----4-:R-:W-:Y:S01]  /*8ff00*/  ISETP.NE.AND P0, PT, R6, 0x1, PT ;  /* 0x000000010600780c */ /* 0x010fe20003f05270 */
[----:B------:R-:W-:-:S12]  /*8ff10*/  IMAD.MOV.U32 R6, RZ, RZ, 0x1 ;  /* 0x00000001ff067424 */ /* 0x000fd800078e00ff */
[----:B------:R-:W-:Y:S02]  /*8ff20*/  @P0 IMAD R0, R13, R12, R2 ;  /* 0x0000000c0d000224 */ /* 0x000fe400078e0202 */
[----:B--2---:R-:W-:Y:S02]  /*8ff30*/  IMAD R2, R5, R19, R16 ;  /* 0x0000001305027224 */ /* 0x004fe400078e0210 */
[----:B---3--:R-:W-:Y:S02]  /*8ff40*/  IMAD R0, R3, R25, R0 ;  /* 0x0000001903007224 */ /* 0x008fe400078e0200 */
[----:B------:R-:W-:-:S05]  /*8ff50*/  IMAD R3, R2, R17, R7 ;  /* 0x0000001102037224 */ /* 0x000fca00078e0207 */
[----:B------:R-:W-:Y:S02]  /*8ff60*/  SEL R5, R3, R0, !P0 ;  /* 0x0000000003057207 */ /* 0x000fe40004000000 */
[----:B------:R-:W-:-:S07]  /*8ff70*/  SEL R4, R0, R3, !P0 ;  /* 0x0000000300047207 */ /* 0x000fce0004000000 */
.L_x_44:
[----:B------:R-:W-:-:S08]  /*8ff80*/  NOP ;  /* 0x0000000000007918 */ /* 0x000fd00000000000 */
[----:B0-----:R-:W0:-:S00]  /*8ff90*/  USETMAXREG.DEALLOC.CTAPOOL 0x18 ;  /* 0x00000018000079c8 */ /* 0x001e0000080e0500 */
[----:B------:R-:W-:-:S13]  /*8ffa0*/  ISETP.NE.AND P0, PT, RZ, UR6, PT ;  /* 0x00000006ff007c0c */ /* 0x000fda000bf05270 */
[----:B------:R-:W-:Y:S05]  /*8ffb0*/  @P0 EXIT ;  /* 0x000000000000094d */ /* 0x000fea0003800000 */
[----:B0-----:R-:W-:Y:S01]  /*8ffc0*/  LOP3.LUT P0, RZ, R6, 0xff, RZ, 0xc0, !PT ;  /* 0x000000ff06ff7812 */ /* 0x001fe2000780c0ff */
[----:B------:R-:W-:Y:S02]  /*8ffd0*/  IMAD.MOV.U32 R0, RZ, RZ, 0x1 ;  /* 0x00000001ff007424 */ /* 0x000fe400078e00ff */
[----:B------:R-:W-:-:S10]  /*8ffe0*/  IMAD.MOV.U32 R6, RZ, RZ, RZ ;  /* 0x000000ffff067224 */ /* 0x000fd400078e00ff */
[----:B------:R-:W-:Y:S05]  /*8fff0*/  @!P0 BRA `(.L_x_47) ;  /* 0x0000000c00608947 */ /* 0x000fea0003800000 */
[----:B------:R-:W0:Y:S01]  /*90000*/  LDC R0, c[0x0][0x28c] ;  /* 0x0000a300ff007b82 */ /* 0x000e220000000800 */
[----:B------:R-:W1:Y:S01]  /*90010*/  S2R R10, SR_CgaCtaId ;  /* 0x00000000000a7919 */ /* 0x000e620000008800 */
[----:B------:R-:W-:Y:S01]  /*90020*/  ULDC UR8, c[0x0][0xc] ;  /* 0x0000030000087ab9 */ /* 0x000fe20000000800 */
[----:B------:R-:W-:Y:S01]  /*90030*/  ULDC UR9, c[0x0][0x10] ;  /* 0x0000040000097ab9 */ /* 0x000fe20000000800 */
[----:B------:R-:W-:Y:S01]  /*90040*/  ULDC UR5, c[0x0][0x658] ;  /* 0x0001960000057ab9 */ /* 0x000fe20000000800 */
[----:B------:R-:W-:Y:S01]  /*90050*/  UMOV UR6, 0xffffffff ;  /* 0xffffffff00067882 */ /* 0x000fe20000000000 */
[----:B------:R-:W-:Y:S01]  /*90060*/  UIMAD.WIDE.U32 UR8, UR8, UR9, URZ ;  /* 0x00000009080872a5 */ /* 0x000fe2000f8e003f */
[----:B------:R-:W-:Y:S01]  /*90070*/  BSSY B0, `(.L_x_47) ;  /* 0x00000d0000007945 */ /* 0x000fe20003800000 */
[----:B------:R-:W-:Y:S01]  /*90080*/  USHF.L.U32 UR10, UR6, UR5, URZ ;  /* 0x00000005060a7299 */ /* 0x000fe2000800063f */
[----:B------:R-:W-:Y:S01]  /*90090*/  IMAD.MOV.U32 R9, RZ, RZ, 0x1 ;  /* 0x00000001ff097424 */ /* 0x000fe200078e00ff */
[----:B------:R-:W-:Y:S01]  /*900a0*/  ULDC UR4, c[0x0][0x600] ;  /* 0x0001800000047ab9 */ /* 0x000fe20000000800 */
[----:B------:R-:W-:Y:S01]  /*900b0*/  ULDC UR6, c[0x0][0x14] ;  /* 0x0000050000067ab9 */ /* 0x000fe20000000800 */
[----:B------:R-:W-:Y:S01]  /*900c0*/  IMAD.MOV.U32 R6, RZ, RZ, RZ ;  /* 0x000000ffff067224 */ /* 0x000fe200078e00ff */
[----:B------:R-:W-:-:S02]  /*900d0*/  UIMAD.WIDE.U32 UR22, UR8, UR6, URZ ;  /* 0x00000006081672a5 */ /* 0x000fc4000f8e003f */
[----:B------:R-:W-:Y:S01]  /*900e0*/  UIMAD UR13, UR9, UR6, URZ ;  /* 0x00000006090d72a4 */ /* 0x000fe2000f8e023f */
[----:B------:R-:W-:Y:S01]  /*900f0*/  UMOV UR11, 0x1 ;  /* 0x00000001000b7882 */ /* 0x000fe20000000000 */
[----:B------:R-:W-:Y:S02]  /*90100*/  ULOP3.LUT UR21, UR7, 0x2, URZ, 0xfc, !UPT ;  /* 0x0000000207157892 */ /* 0x000fe4000f8efc3f */
[----:B------:R-:W-:Y:S02]  /*90110*/  UIADD3 UR4, UR4, -0x1, URZ ;  /* 0xffffffff04047890 */ /* 0x000fe4000fffe03f */
[----:B------:R-:W-:Y:S01]  /*90120*/  USHF.L.U32 UR5, UR11, UR5, URZ ;  /* 0x000000050b057299 */ /* 0x000fe2000800063f */
[----:B0-----:R-:W-:Y:S01]  /*90130*/  VIADD R0, R0, 0x3f ;  /* 0x0000003f00007836 */ /* 0x001fe20000000000 */
[----:B------:R-:W-:Y:S02]  /*90140*/  ULOP3.LUT UR19, URZ, UR10, URZ, 0x33, !UPT ;  /* 0x0000000a3f137292 */ /* 0x000fe4000f8e333f */
[----:B------:R-:W-:-:S02]  /*90150*/  UIADD3 UR13, UR23, UR13, URZ ;  /* 0x0000000d170d7290 */ /* 0x000fc4000fffe03f */
[----:B------:R-:W-:Y:S01]  /*90160*/  SHF.R.S32.HI R3, RZ, 0x1f, R0 ;  /* 0x0000001fff037819 */ /* 0x000fe20000011400 */
[----:B------:R-:W-:-:S03]  /*90170*/  ULDC.64 UR24, c[0x0][0x198] ;  /* 0x0000660000187ab9 */ /* 0x000fc60000000a00 */
[----:B------:R-:W-:Y:S01]  /*90180*/  LEA.HI R3, R3, R0, RZ, 0x6 ;  /* 0x0000000003037211 */ /* 0x000fe200078f30ff */
[C---:B-1----:R-:W-:Y:S02]  /*90190*/  IMAD.SHL.U32 R16, R10.reuse, 0x100, RZ ;  /* 0x000001000a107824 */ /* 0x042fe400078e00ff */
[----:B------:R-:W-:Y:S01]  /*901a0*/  IMAD.SHL.U32 R10, R10, 0x4000, RZ ;  /* 0x000040000a0a7824 */ /* 0x000fe200078e00ff */
[----:B------:R-:W-:Y:S01]  /*901b0*/  SHF.R.S32.HI R7, RZ, 0x6, R3 ;  /* 0x00000006ff077819 */ /* 0x000fe20000011403 */
[----:B------:R-:W-:Y:S01]  /*901c0*/  IMAD.MOV.U32 R0, RZ, RZ, 0x1 ;  /* 0x00000001ff007424 */ /* 0x000fe200078e00ff */
[----:B------:R-:W-:Y:S02]  /*901d0*/  LOP3.LUT R16, R16, 0x100, RZ, 0xc0, !PT ;  /* 0x0000010010107812 */ /* 0x000fe400078ec0ff */
[----:B------:R-:W-:Y:S01]  /*901e0*/  LOP3.LUT R10, R10, 0x4000, RZ, 0xc0, !PT ;  /* 0x000040000a0a7812 */ /* 0x000fe200078ec0ff */
[----:B------:R-:W-:-:S07]  /*901f0*/  VIADD R17, R7, 0x1 ;  /* 0x0000000107117836 */ /* 0x000fce0000000000 */
.L_x_58:
[----:B------:R-:W-:-:S03]  /*90200*/  UMOV UR6, 0xffffffff ;  /* 0xffffffff00067882 */ /* 0x000fc60000000000 */
[----:B------:R-:W-:Y:S05]  /*90210*/  BRA.DIV UR6, `(.L_x_48) ;  /* 0x0000000e06d47947 */ /* 0x000fea000b800000 */
[----:B------:R-:W-:-:S13]  /*90220*/  ELECT P0, URZ, PT ;  /* 0x00000000003f782f */ /* 0x000fda0003800000 */
.L_x_69:
[----:B------:R-:W0:Y:S01]  /*90230*/  LDC R2, c[0x0][0x28c] ;  /* 0x0000a300ff027b82 */ /* 0x000e220000000800 */
[----:B------:R-:W-:Y:S01]  /*90240*/  BSSY B1, `(.L_x_49) ;  /* 0x000003a000017945 */ /* 0x000fe20003800000 */
[----:B0-----:R-:W-:-:S13]  /*90250*/  ISETP.LT.OR P0, PT, R2, 0x1, !P0 ;  /* 0x000000010200780c */ /* 0x001fda0004701670 */
[----:B------:R-:W-:Y:S05]  /*90260*/  @P0 BRA `(.L_x_50) ;  /* 0x0000000000dc0947 */ /* 0x000fea0003800000 */
[----:B------:R-:W-:Y:S02]  /*90270*/  IMAD R5, R5, 0x200, R16 ;  /* 0x0000020005057824 */ /* 0x000fe400078e0210 */
[----:B------:R-:W-:Y:S02]  /*90280*/  IMAD R4, R4, 0x180, RZ ;  /* 0x0000018004047824 */ /* 0x000fe400078e02ff */
[----:B------:R-:W-:Y:S02]  /*90290*/  IMAD.MOV.U32 R14, RZ, RZ, RZ ;  /* 0x000000ffff0e7224 */ /* 0x000fe400078e00ff */
[----:B------:R-:W-:Y:S02]  /*902a0*/  IMAD.MOV.U32 R2, RZ, RZ, R17 ;  /* 0x000000ffff027224 */ /* 0x000fe400078e0011 */
[----:B------:R-:W-:Y:S02]  /*902b0*/  IMAD.MOV.U32 R3, RZ, RZ, R0 ;  /* 0x000000ffff037224 */ /* 0x000fe400078e0000 */
[----:B------:R-:W-:-:S07]  /*902c0*/  IMAD.MOV.U32 R13, RZ, RZ, R6 ;  /* 0x000000ffff0d7224 */ /* 0x000fce00078e0006 */
.L_x_53:
[----:B------:R-:W0:Y:S01]  /*902d0*/  S2R R15, SR_CgaCtaId ;  /* 0x00000000000f7919 */ /* 0x000e220000008800 */
[----:B------:R-:W-:-:S04]  /*902e0*/  MOV R8, 0x400 ;  /* 0x0000040000087802 */ /* 0x000fc80000000f00 */
[----:B0-----:R-:W-:Y:S02]  /*902f0*/  LEA R8, R15, R8, 0x18 ;  /* 0x000000080f087211 */ /* 0x001fe400078ec0ff */
[----:B------:R-:W-:-:S03]  /*90300*/  SHF.L.U32 R15, R3, 0x1f, RZ ;  /* 0x0000001f030f7819 */ /* 0x000fc600000006ff */
[----:B------:R-:W-:-:S04]  /*90310*/  IMAD R12, R13, 0x8, R8 ;  /* 0x000000080d0c7824 */ /* 0x000fc800078e0208 */
[----:B------:R-:W0:Y:S02]  /*90320*/  SYNCS.PHASECHK.TRANS64.TRYWAIT P0, [R12+URZ+0x20], R15 ;  /* 0x0000200f0c0075a7 */ /* 0x000e24000800017f */
[----:B0-----:R-:W-:Y:S05]  /*90330*/  @!P0 BRA `(.L_x_51) ;  /* 0x0000000c00ac8947 */ /* 0x001fea0003800000 */
.L_x_70:
[----:B------:R-:W1:Y:S01]  /*90340*/  S2R R18, SR_TID.X ;  /* 0x0000000000127919 */ /* 0x000e620000002100 */
[----:B------:R-:W-:-:S04]  /*90350*/  UPRMT UR6, UR21, 0x9910, URZ ;  /* 0x0000991015067896 */ /* 0x000fc8000800003f */
[----:B------:R-:W-:Y:S01]  /*90360*/  UISETP.NE.AND UP0, UPT, UR6, 0x2, UPT ;  /* 0x000000020600788c */ /* 0x000fe2000bf05270 */
[----:B-1----:R-:W-:-:S13]  /*90370*/  LOP3.LUT P0, RZ, R18, 0x7f, RZ, 0xc0, !PT ;  /* 0x0000007f12ff7812 */ /* 0x002fda000780c0ff */
[----:B0-----:R-:W0:Y:S02]  /*90380*/  @!P0 LDC R15, c[0x0][0x500] ;  /* 0x00014000ff0f8b82 */ /* 0x001e240000000800 */
[----:B0-----:R0:W-:Y:S01]  /*90390*/  @!P0 SYNCS.ARRIVE.TRANS64 RZ, [R12+URZ], R15 ;  /* 0x0000000f0cff89a7 */ /* 0x0011e2000800003f */
[----:B------:R-:W-:-:S13]  /*903a0*/  PLOP3.LUT P0, PT, PT, PT, UP0, 0x80, 0x0 ;  /* 0x000000000000781c */ /* 0x000fda0003f0f008 */
[----:B0-----:R-:W-:Y:S05]  /*903b0*/  @P0 BRA `(.L_x_52) ;  /* 0x0000000000040947 */ /* 0x001fea0003800000 */
[----:B------:R-:W-:Y:S01]  /*903c0*/  BPT.TRAP 0x1 ;  /* 0x000000040000795c */ /* 0x000fe20000300000 */
.L_x_52:
[----:B------:R-:W-:Y:S01]  /*903d0*/  R2UR UR9, R12 ;  /* 0x000000000c0972ca */ /* 0x000fe200000e0000 */
[C---:B------:R-:W-:Y:S01]  /*903e0*/  IMAD R12, R13.reuse, 0x6000, R8 ;  /* 0x000060000d0c7824 */ /* 0x040fe200078e0208 */
[----:B------:R-:W-:Y:S01]  /*903f0*/  R2UR UR18, R8 ;  /* 0x00000000081272ca */ /* 0x000fe200000e0000 */
[C---:B------:R-:W-:Y:S01]  /*90400*/  IMAD R8, R13.reuse, 0x8000, R10 ;  /* 0x000080000d087824 */ /* 0x040fe200078e020a */
[----:B------:R-:W-:Y:S01]  /*90410*/  UIADD3 UR14, UP0, UR24, 0xf0, URZ ;  /* 0x000000f0180e7890 */ /* 0x000fe2000ff1e03f */
[----:B------:R-:W-:Y:S01]  /*90420*/  VIADD R2, R2, 0xffffffff ;  /* 0xffffffff02027836 */ /* 0x000fe20000000000 */
[----:B------:R-:W-:Y:S01]  /*90430*/  R2UR UR6, R12 ;  /* 0x000000000c0672ca */ /* 0x000fe200000e0000 */
[----:B------:R-:W-:Y:S01]  /*90440*/  UIADD3 UR26, UP1, UR24, 0x1f0, URZ ;  /* 0x000001f0181a7890 */ /* 0x000fe2000ff3e03f */
[----:B------:R-:W-:Y:S01]  /*90450*/  R2UR UR8, R8 ;  /* 0x00000000080872ca */ /* 0x000fe200000e0000 */
[----:B------:R-:W-:Y:S01]  /*90460*/  UIADD3.X UR15, URZ, UR25, URZ, UP0, !UPT ;  /* 0x000000193f0f7290 */ /* 0x000fe200087fe43f */
[----:B------:R-:W-:Y:S01]  /*90470*/  R2UR UR11, R4 ;  /* 0x00000000040b72ca */ /* 0x000fe200000e0000 */
[----:B------:R-:W-:Y:S01]  /*90480*/  VIADD R13, R13, 0x1 ;  /* 0x000000010d0d7836 */ /* 0x000fe20000000000 */
[----:B------:R-:W-:Y:S01]  /*90490*/  R2UR UR10, R14 ;  /* 0x000000000e0a72ca */ /* 0x000fe200000e0000 */
[----:B------:R-:W-:Y:S01]  /*904a0*/  UIADD3.X UR27, URZ, UR25, URZ, UP1, !UPT ;  /* 0x000000193f1b7290 */ /* 0x000fe20008ffe43f */
[----:B------:R-:W-:Y:S01]  /*904b0*/  R2UR UR12, R11 ;  /* 0x000000000b0c72ca */ /* 0x000fe200000e0000 */
[----:B------:R-:W-:Y:S01]  /*904c0*/  UMOV UR16, 0x0 ;  /* 0x0000000000107882 */ /* 0x000fe20000000000 */
[----:B------:R-:W-:Y:S01]  /*904d0*/  R2UR UR20, R5 ;  /* 0x00000000051472ca */ /* 0x000fe200000e0000 */
[----:B------:R-:W-:Y:S01]  /*904e0*/  UMOV UR17, 0x10000000 ;  /* 0x1000000000117882 */ /* 0x000fe20000000000 */
[----:B------:R-:W-:Y:S01]  /*904f0*/  ISETP.GT.AND P1, PT, R2, 0x1, PT ;  /* 0x000000010200780c */ /* 0x000fe20003f24270 */
[----:B------:R-:W-:Y:S01]  /*90500*/  UIADD3 UR6, UR6, 0x100, URZ ;  /* 0x0000010006067890 */ /* 0x000fe2000fffe03f */
[----:B------:R-:W-:Y:S01]  /*90510*/  ISETP.NE.AND P0, PT, R13, 0x4, PT ;  /* 0x000000040d00780c */ /* 0x000fe20003f05270 */
[----:B------:R-:W-:Y:S01]  /*90520*/  UIADD3 UR18, UR18, 0x18100, UR8 ;  /* 0x0001810012127890 */ /* 0x000fe2000fffe008 */
[----:B------:R-:W-:Y:S01]  /*90530*/  VIADD R14, R14, 0x40 ;  /* 0x000000400e0e7836 */ /* 0x000fe20000000000 */
[----:B------:R-:W-:Y:S01]  /*90540*/  UMOV UR28, 0x30000 ;  /* 0x00030000001c7882 */ /* 0x000fe20000000000 */
[----:B------:R-:W-:-:S02]  /*90550*/  SEL R8, RZ, 0x1, P0 ;  /* 0x00000001ff087807 */ /* 0x000fc40000000000 */
[----:B------:R-:W-:Y:S01]  /*90560*/  UMOV UR8, UR6 ;  /* 0x0000000600087c82 */ /* 0x000fe20008000000 */
[----:B------:R-:W-:Y:S01]  /*90570*/  SEL R13, R13, RZ, P0 ;  /* 0x000000ff0d0d7207 */ /* 0x000fe20000000000 */
[----:B------:R0:W-:Y:S01]  /*90580*/  UTMALDG.3D [UR8], [UR14], desc[UR16] ;  /* 0x000010080e0075b4 */ /* 0x0001e20008011000 */
[----:B------:R-:W-:Y:S01]  /*90590*/  LOP3.LUT R3, R3, R8, RZ, 0x3c, !PT ;  /* 0x0000000803037212 */ /* 0x000fe200078e3cff */
[----:B0-----:R-:W-:Y:S01]  /*905a0*/  UMOV UR11, UR20 ;  /* 0x00000014000b7c82 */ /* 0x001fe20008000000 */
[----:B------:R-:W-:Y:S02]  /*905b0*/  UMOV UR8, UR18 ;  /* 0x0000001200087c82 */ /* 0x000fe40008000000 */
[----:B------:R0:W-:Y:S02]  /*905c0*/  UTMALDG.3D.MULTICAST [UR8], [UR26], UR28, desc[UR16] ;  /* 0x000010081a0073b4 */ /* 0x0001e4000801181c */
[----:B0-----:R-:W-:Y:S05]  /*905d0*/  @P1 BRA `(.L_x_53) ;  /* 0xfffffffc003c1947 */ /* 0x001fea000383ffff */
.L_x_50:
[----:B------:R-:W-:Y:S05]  /*905e0*/  BSYNC B1 ;  /* 0x0000000000017941 */ /* 0x000fea0003800000 */
.L_x_49:
[----:B------:R-:W2:Y:S01]  /*905f0*/  LDL.LU R15, [R1+0x14a4] ;  /* 0x0014a400010f7983 */ /* 0x000ea20000300800 */
[----:B------:R-:W-:Y:S01]  /*90600*/  LOP3.LUT P2, RZ, R9, 0xff, RZ, 0xc0, !PT ;  /* 0x000000ff09ff7812 */ /* 0x000fe2000784c0ff */
[----:B------:R-:W-:Y:S01]  /*90610*/  IMAD.IADD R6, R7, 0x1, R6 ;  /* 0x0000000107067824 */ /* 0x000fe200078e0206 */
[----:B------:R-:W-:Y:S01]  /*90620*/  ULDC.64 UR8, c[0x0][0x650] ;  /* 0x0001940000087ab9 */ /* 0x000fe20000000a00 */
[----:B------:R-:W3:Y:S01]  /*90630*/  LDL.LU R12, [R1+0x14a8] ;  /* 0x0014a800010c7983 */ /* 0x000ee20000300800 */
[----:B------:R-:W-:Y:S01]  /*90640*/  BSSY B1, `(.L_x_54) ;  /* 0x0000070000017945 */ /* 0x000fe20003800000 */
[----:B------:R-:W-:Y:S01]  /*90650*/  IMAD.MOV.U32 R4, RZ, RZ, -0x1 ;  /* 0xffffffffff047424 */ /* 0x000fe200078e00ff */
[----:B------:R-:W-:Y:S01]  /*90660*/  SHF.R.U32.HI R2, RZ, 0x2, R6 ;  /* 0x00000002ff027819 */ /* 0x000fe20000011606 */
[----:B------:R-:W-:Y:S01]  /*90670*/  IMAD.MOV.U32 R5, RZ, RZ, -0x1 ;  /* 0xffffffffff057424 */ /* 0x000fe200078e00ff */
[----:B------:R-:W-:Y:S01]  /*90680*/  ISETP.GT.U32.AND P0, PT, R6, 0x3, PT ;  /* 0x000000030600780c */ /* 0x000fe20003f04070 */
[----:B------:R-:W-:Y:S01]  /*90690*/  IMAD.MOV.U32 R11, RZ, RZ, -0x1 ;  /* 0xffffffffff0b7424 */ /* 0x000fe200078e00ff */
[----:B------:R-:W-:-:S02]  /*906a0*/  LOP3.LUT R2, R2, 0x1, RZ, 0xc0, !PT ;  /* 0x0000000102027812 */ /* 0x000fc400078ec0ff */
[C---:B------:R-:W-:Y:S01]  /*906b0*/  ISETP.LT.U32.AND P0, PT, R7.reuse, 0x4, P0 ;  /* 0x000000040700780c */ /* 0x040fe20000701070 */
[----:B------:R-:W0:Y:S01]  /*906c0*/  @P2 S2R R3, SR_CgaCtaId ;  /* 0x0000000000032919 */ /* 0x000e220000008800 */
[----:B------:R-:W-:Y:S02]  /*906d0*/  ISETP.NE.U32.AND P1, PT, R2, 0x1, PT ;  /* 0x000000010200780c */ /* 0x000fe40003f25070 */
[----:B------:R-:W-:Y:S02]  /*906e0*/  @P2 MOV R2, 0x400 ;  /* 0x0000040000022802 */ /* 0x000fe40000000f00 */
[----:B------:R-:W-:Y:S02]  /*906f0*/  ISETP.GT.U32.AND P1, PT, R7, 0x3, !P1 ;  /* 0x000000030700780c */ /* 0x000fe40004f24070 */
[----:B------:R-:W-:Y:S02]  /*90700*/  LOP3.LUT R6, R6, 0x3, RZ, 0xc0, !PT ;  /* 0x0000000306067812 */ /* 0x000fe400078ec0ff */
[----:B------:R-:W-:-:S02]  /*90710*/  PRMT R9, RZ, 0x7610, R9 ;  /* 0x00007610ff097816 */ /* 0x000fc40000000009 */
[----:B0-----:R-:W-:Y:S02]  /*90720*/  @P2 LEA R2, R3, R2, 0x18 ;  /* 0x0000000203022211 */ /* 0x001fe400078ec0ff */
[----:B------:R-:W-:Y:S02]  /*90730*/  SEL R3, RZ, 0x1, !P0 ;  /* 0x00000001ff037807 */ /* 0x000fe40004000000 */
[----:B------:R0:W-:Y:S02]  /*90740*/  @P2 SYNCS.ARRIVE.TRANS64.A1T0 RZ, [R2+URZ+0x58], RZ ;  /* 0x000058ff02ff29a7 */ /* 0x0001e4000810003f */
[----:B0-----:R-:W-:-:S04]  /*90750*/  SEL R2, RZ, 0x1, !P1 ;  /* 0x00000001ff027807 */ /* 0x001fc80004800000 */
[----:B------:R-:W-:Y:S02]  /*90760*/  LOP3.LUT R0, R2, R0, R3, 0x96, !PT ;  /* 0x0000000002007212 */ /* 0x000fe400078e9603 */
[----:B------:R-:W-:Y:S02]  /*90770*/  PRMT R2, RZ, 0x7610, R2 ;  /* 0x00007610ff027816 */ /* 0x000fe40000000002 */
[----:B---3--:R-:W-:-:S04]  /*90780*/  IADD3 R12, P0, R12, UR22, RZ ;  /* 0x000000160c0c7c10 */ /* 0x008fc8000ff1e0ff */
[----:B--2---:R-:W-:Y:S01]  /*90790*/  IADD3.X R15, R15, UR13, RZ, P0, !PT ;  /* 0x0000000d0f0f7c10 */ /* 0x004fe200087fe4ff */
[----:B------:R0:W-:Y:S01]  /*907a0*/  STL [R1+0x14a8], R12 ;  /* 0x0014a80c01007387 */ /* 0x0001e20000100800 */
[----:B------:R-:W-:-:S03]  /*907b0*/  ISETP.GE.U32.AND P0, PT, R12, UR8, PT ;  /* 0x000000080c007c0c */ /* 0x000fc6000bf06070 */
[----:B------:R0:W-:Y:S01]  /*907c0*/  STL [R1+0x14a4], R15 ;  /* 0x0014a40f01007387 */ /* 0x0001e20000100800 */
[----:B------:R-:W-:-:S13]  /*907d0*/  ISETP.GE.U32.AND.EX P0, PT, R15, UR9, PT, P0 ;  /* 0x000000090f007c0c */ /* 0x000fda000bf06100 */
[----:B0-----:R-:W-:Y:S05]  /*907e0*/  @P0 BRA `(.L_x_55) ;  /* 0x0000000400540947 */ /* 0x001fea0003800000 */
[----:B------:R-:W0:Y:S01]  /*907f0*/  S2R R8, SR_CTAID.X ;  /* 0x0000000000087919 */ /* 0x000e220000002500 */
[----:B------:R-:W1:Y:S01]  /*90800*/  LDC R18, c[0x0][0x65c] ;  /* 0x00019700ff127b82 */ /* 0x000e620000000800 */
[----:B------:R-:W-:Y:S01]  /*90810*/  ULDC UR6, c[0x0][0x150] ;  /* 0x0000540000067ab9 */ /* 0x000fe20000000800 */
[----:B------:R-:W-:Y:S01]  /*90820*/  ULDC.64 UR8, c[0x0][0x628] ;  /* 0x00018a0000087ab9 */ /* 0x000fe20000000a00 */
[----:B------:R-:W2:Y:S01]  /*90830*/  S2R R2, SR_CTAID.Y ;  /* 0x0000000000027919 */ /* 0x000ea20000002600 */
[----:B------:R-:W-:Y:S01]  /*90840*/  ISETP.NE.U32.AND P0, PT, RZ, UR8, PT ;  /* 0x00000008ff007c0c */ /* 0x000fe2000bf05070 */
[----:B------:R-:W-:-:S03]  /*90850*/  ULDC UR10, c[0x0][0x630] ;  /* 0x00018c00000a7ab9 */ /* 0x000fc60000000800 */
[----:B------:R-:W3:Y:S01]  /*90860*/  LDC R5, c[0x0][0x144] ;  /* 0x00005100ff057b82 */ /* 0x000ee20000000800 */
[----:B------:R-:W-:-:S07]  /*90870*/  ISETP.NE.AND.EX P0, PT, RZ, UR9, PT, P0 ;  /* 0x00000009ff007c0c */ /* 0x000fce000bf05300 */
[----:B------:R-:W4:Y:S01]  /*90880*/  LDC R13, c[0x0][0x148] ;  /* 0x00005200ff0d7b82 */ /* 0x000f220000000800 */
[----:B-1----:R-:W-:Y:S02]  /*90890*/  ISETP.NE.AND P3, PT, R18, 0x1, PT ;  /* 0x000000011200780c */ /* 0x002fe40003f65270 */
[----:B0-----:R-:W-:Y:S02]  /*908a0*/  I2FP.F32.U32 R3, R8 ;  /* 0x0000000800037245 */ /* 0x001fe40000201000 */
[----:B--2---:R-:W-:-:S03]  /*908b0*/  I2FP.F32.U32 R4, R2 ;  /* 0x0000000200047245 */ /* 0x004fc60000201000 */
[----:B------:R-:W-:Y:S01]  /*908c0*/  FMUL R3, R3, UR6 ;  /* 0x0000000603037c20 */ /* 0x000fe20008400000 */
[----:B------:R-:W-:Y:S02]  /*908d0*/  ULDC UR6, c[0x0][0x154] ;  /* 0x0000550000067ab9 */ /* 0x000fe40000000800 */
[----:B------:R-:W-:-:S03]  /*908e0*/  FMUL R11, R4, UR6 ;  /* 0x00000006040b7c20 */ /* 0x000fc60008400000 */
[----:B------:R-:W0:Y:S08]  /*908f0*/  F2I.U32.TRUNC.NTZ R3, R3 ;  /* 0x0000000300037305 */ /* 0x000e30000020f000 */
[----:B------:R-:W1:Y:S01]  /*90900*/  F2I.U32.TRUNC.NTZ R11, R11 ;  /* 0x0000000b000b7305 */ /* 0x000e62000020f000 */
[----:B0-----:R-:W-:Y:S02]  /*90910*/  IMAD.MOV R4, RZ, RZ, -R3 ;  /* 0x000000ffff047224 */ /* 0x001fe400078e0a03 */
[----:B------:R-:W-:-:S02]  /*90920*/  IMAD.MOV.U32 R3, RZ, RZ, R15 ;  /* 0x000000ffff037224 */ /* 0x000fc400078e000f */
[----:B---3--:R-:W-:Y:S02]  /*90930*/  IMAD R8, R5, R4, R8 ;  /* 0x0000000405087224 */ /* 0x008fe400078e0208 */
[----:B-1----:R-:W-:-:S04]  /*90940*/  IMAD.MOV R4, RZ, RZ, -R11 ;  /* 0x000000ffff047224 */ /* 0x002fc800078e0a0b */
[----:B----4-:R-:W-:Y:S02]  /*90950*/  @P3 IMAD R8, R13, R4, R2 ;  /* 0x000000040d083224 */ /* 0x010fe400078e0202 */
[----:B------:R-:W-:Y:S01]  /*90960*/  IMAD.MOV.U32 R2, RZ, RZ, R12 ;  /* 0x000000ffff027224 */ /* 0x000fe200078e000c */
[----:B------:R-:W-:Y:S06]  /*90970*/  @!P0 BRA `(.L_x_56) ;  /* 0x0000000000288947 */ /* 0x000fec0003800000 */
[----:B------:R-:W-:Y:S02]  /*90980*/  ULDC UR6, c[0x0][0x634] ;  /* 0x00018d0000067ab9 */ /* 0x000fe40000000800 */
[----:B------:R-:W-:-:S05]  /*90990*/  IADD3 R3, P0, R12, UR6, RZ ;  /* 0x000000060c037c10 */ /* 0x000fca000ff1e0ff */
[----:B------:R-:W-:-:S04]  /*909a0*/  IMAD.X R11, RZ, RZ, R15, P0 ;  /* 0x000000ffff0b7224 */ /* 0x000fc800000e060f */
[----:B------:R-:W-:-:S04]  /*909b0*/  IMAD.WIDE.U32 R4, R11, UR8, RZ ;  /* 0x000000080b047c25 */ /* 0x000fc8000f8e00ff */
[----:B------:R-:W-:-:S04]  /*909c0*/  IMAD.WIDE.U32 R4, P0, R3, UR9, R4 ;  /* 0x0000000903047c25 */ /* 0x000fc8000f800004 */
[----:B------:R-:W-:-:S04]  /*909d0*/  IMAD.WIDE.U32 R2, R3, UR8, RZ ;  /* 0x0000000803027c25 */ /* 0x000fc8000f8e00ff */
[----:B------:R-:W-:Y:S01]  /*909e0*/  IMAD.MOV.U32 R2, RZ, RZ, R5 ;  /* 0x000000ffff027224 */ /* 0x000fe200078e0005 */
[----:B------:R-:W-:Y:S01]  /*909f0*/  IADD3 RZ, P1, R3, R4, RZ ;  /* 0x0000000403ff7210 */ /* 0x000fe20007f3e0ff */
[----:B------:R-:W-:-:S04]  /*90a00*/  IMAD.X R3, RZ, RZ, RZ, P0 ;  /* 0x000000ffff037224 */ /* 0x000fc800000e06ff */
[----:B------:R-:W-:-:S08]  /*90a10*/  IMAD.WIDE.U32.X R2, R11, UR9, R2, P1 ;  /* 0x000000090b027c25 */ /* 0x000fd000088e0402 */
.L_x_56:
[--C-:B------:R-:W-:Y:S01]  /*90a20*/  SHF.R.U64 R11, R2, UR10, R3.reuse ;  /* 0x0000000a020b7c19 */ /* 0x100fe20008001203 */
[----:B------:R-:W-:Y:S01]  /*90a30*/  ULDC.64 UR8, c[0x0][0x620] ;  /* 0x0001880000087ab9 */ /* 0x000fe20000000a00 */
[----:B------:R-:W-:Y:S01]  /*90a40*/  SHF.R.U32.HI R2, RZ, UR10, R3 ;  /* 0x0000000aff027c19 */ /* 0x000fe20008011603 */
[----:B------:R-:W-:Y:S01]  /*90a50*/  IMAD.MOV.U32 R3, RZ, RZ, R15 ;  /* 0x000000ffff037224 */ /* 0x000fe200078e000f */
[----:B------:R-:W-:Y:S01]  /*90a60*/  IADD3 R13, P0, RZ, -R11, RZ ;  /* 0x8000000bff0d7210 */ /* 0x000fe20007f1e0ff */
[----:B------:R-:W-:-:S04]  /*90a70*/  ULDC UR6, c[0x0][0x618] ;  /* 0x0001860000067ab9 */ /* 0x000fc80000000800 */
[----:B------:R-:W-:-:S04]  /*90a80*/  IMAD.X R2, RZ, RZ, ~R2, P0 ;  /* 0x000000ffff027224 */ /* 0x000fc800000e0e02 */
[----:B------:R-:W-:-:S04]  /*90a90*/  IMAD R2, R2, UR8, RZ ;  /* 0x0000000802027c24 */ /* 0x000fc8000f8e02ff */
[----:B------:R-:W-:Y:S02]  /*90aa0*/  IMAD R5, R13, UR9, R2 ;  /* 0x000000090d057c24 */ /* 0x000fe4000f8e0202 */
[----:B------:R-:W-:-:S04]  /*90ab0*/  IMAD.MOV.U32 R2, RZ, RZ, R12 ;  /* 0x000000ffff027224 */ /* 0x000fc800078e000c */
[----:B------:R-:W-:Y:S01]  /*90ac0*/  IMAD.WIDE.U32 R2, R13, UR8, R2 ;  /* 0x000000080d027c25 */ /* 0x000fe2000f8e0002 */
[----:B------:R-:W-:Y:S02]  /*90ad0*/  ULDC.64 UR8, c[0x0][0x640] ;  /* 0x0001900000087ab9 */ /* 0x000fe40000000a00 */
[----:B------:R-:W-:Y:S01]  /*90ae0*/  ISETP.NE.U32.AND P0, PT, RZ, UR8, PT ;  /* 0x00000008ff007c0c */ /* 0x000fe2000bf05070 */
[----:B------:R-:W-:-:S03]  /*90af0*/  IMAD.IADD R3, R3, 0x1, R5 ;  /* 0x0000000103037824 */ /* 0x000fc600078e0205 */
[----:B------:R-:W-:Y:S02]  /*90b00*/  ISETP.NE.AND.EX P0, PT, RZ, UR9, PT, P0 ;  /* 0x00000009ff007c0c */ /* 0x000fe4000bf05300 */
[--C-:B------:R-:W-:Y:S02]  /*90b10*/  SHF.R.U64 R12, R2, UR6, R3.reuse ;  /* 0x00000006020c7c19 */ /* 0x100fe40008001203 */
[----:B------:R-:W-:Y:S01]  /*90b20*/  SHF.R.U32.HI R3, RZ, UR6, R3 ;  /* 0x00000006ff037c19 */ /* 0x000fe20008011603 */
[----:B------:R-:W-:-:S03]  /*90b30*/  ULDC UR6, c[0x0][0x608] ;  /* 0x0001820000067ab9 */ /* 0x000fc60000000800 */
[--C-:B------:R-:W-:Y:S02]  /*90b40*/  SHF.R.U64 R13, R12, UR6, R3.reuse ;  /* 0x000000060c0d7c19 */ /* 0x100fe40008001203 */
[----:B------:R-:W-:Y:S01]  /*90b50*/  SHF.R.U32.HI R2, RZ, UR6, R3 ;  /* 0x00000006ff027c19 */ /* 0x000fe20008011603 */
[----:B------:R-:W-:-:S03]  /*90b60*/  ULDC UR6, c[0x0][0x658] ;  /* 0x0001960000067ab9 */ /* 0x000fc60000000800 */
[--C-:B------:R-:W-:Y:S02]  /*90b70*/  SHF.R.U64 R14, R13, UR6, R2.reuse ;  /* 0x000000060d0e7c19 */ /* 0x100fe40008001202 */
[----:B------:R-:W-:-:S03]  /*90b80*/  SHF.R.U32.HI R3, RZ, UR6, R2 ;  /* 0x00000006ff037c19 */ /* 0x000fc60008011602 */
        /* <DEDUP_REMOVED lines=12> */
.L_x_57:
[----:B------:R-:W-:Y:S01]  /*90c50*/  ULDC UR6, c[0x0][0x648] ;  /* 0x0001920000067ab9 */ /* 0x000fe20000000800 */
[----:B------:R-:W-:Y:S02]  /*90c60*/  LOP3.LUT R13, R13, UR19, RZ, 0xc0, !PT ;  /* 0x000000130d0d7c12 */ /* 0x000fe4000f8ec0ff */
[----:B------:R-:W-:Y:S01]  /*90c70*/  SHF.R.U64 R2, R2, UR6, R3 ;  /* 0x0000000602027c19 */ /* 0x000fe20008001203 */
[----:B------:R-:W-:-:S04]  /*90c80*/  ULDC UR6, c[0x0][0x638] ;  /* 0x00018e0000067ab9 */ /* 0x000fc80000000800 */
[----:B------:R-:W-:Y:S02]  /*90c90*/  IMAD.MOV R3, RZ, RZ, -R2 ;  /* 0x000000ffff037224 */ /* 0x000fe400078e0a02 */
[----:B------:R-:W-:Y:S02]  /*90ca0*/  IMAD R13, R2, UR5, R13 ;  /* 0x00000005020d7c24 */ /* 0x000fe4000f8e020d */
[----:B------:R-:W-:Y:S01]  /*90cb0*/  IMAD R14, R3, UR6, R14 ;  /* 0x00000006030e7c24 */ /* 0x000fe2000f8e020e */
[----:B------:R-:W-:Y:S01]  /*90cc0*/  ULDC UR6, c[0x0][0x610] ;  /* 0x0001840000067ab9 */ /* 0x000fe20000000800 */
[----:B------:R-:W-:Y:S01]  /*90cd0*/  LOP3.LUT R3, R12, UR4, RZ, 0xc0, !PT ;  /* 0x000000040c037c12 */ /* 0x000fe2000f8ec0ff */
[----:B------:R-:W-:Y:S01]  /*90ce0*/  IMAD R8, R13, UR6, R8 ;  /* 0x000000060d087c24 */ /* 0x000fe2000f8e0208 */
[----:B------:R-:W-:Y:S01]  /*90cf0*/  ULDC UR6, c[0x0][0x600] ;  /* 0x0001800000067ab9 */ /* 0x000fe20000000800 */
[----:B------:R-:W-:Y:S02]  /*90d00*/  IMAD.MOV.U32 R2, RZ, RZ, 0x1 ;  /* 0x00000001ff027424 */ /* 0x000fe400078e00ff */
[----:B------:R-:W-:-:S05]  /*90d10*/  IMAD R3, R14, UR6, R3 ;  /* 0x000000060e037c24 */ /* 0x000fca000f8e0203 */
[----:B------:R-:W-:Y:S02]  /*90d20*/  SEL R5, R3, R8, !P3 ;  /* 0x0000000803057207 */ /* 0x000fe40005800000 */
[----:B------:R-:W-:-:S07]  /*90d30*/  SEL R4, R8, R3, !P3 ;  /* 0x0000000308047207 */ /* 0x000fce0005800000 */
.L_x_55:
[----:B------:R-:W-:Y:S05]  /*90d40*/  BSYNC B1 ;  /* 0x0000000000017941 */ /* 0x000fea0003800000 */
.L_x_54:
[----:B------:R-:W-:-:S13]  /*90d50*/  LOP3.LUT P0, RZ, R2, 0xff, RZ, 0xc0, !PT ;  /* 0x000000ff02ff7812 */ /* 0x000fda000780c0ff */
[----:B------:R-:W-:Y:S05]  /*90d60*/  @P0 BRA `(.L_x_58) ;  /* 0xfffffff400240947 */ /* 0x000fea000383ffff */
[----:B------:R-:W-:Y:S05]  /*90d70*/  BSYNC B0 ;  /* 0x0000000000007941 */ /* 0x000fea0003800000 */
.L_x_47:
[----:B------:R-:W-:-:S03]  /*90d80*/  UMOV UR6, 0xffffffff ;  /* 0xffffffff00067882 */ /* 0x000fc60000000000 */
[----:B------:R-:W-:Y:S05]  /*90d90*/  BRA.DIV UR6, `(.L_x_59) ;  /* 0x0000000606287947 */ /* 0x000fea000b800000 */
[----:B------:R-:W-:-:S13]  /*90da0*/  ELECT P0, URZ, PT ;  /* 0x00000000003f782f */ /* 0x000fda0003800000 */
.L_x_73:
[----:B------:R-:W-:Y:S04]  /*90db0*/  BSSY B0, `(.L_x_60) ;  /* 0x000002c000007945 */ /* 0x000fe80003800000 */
[----:B------:R-:W-:Y:S05]  /*90dc0*/  @!P0 BRA `(.L_x_61) ;  /* 0x0000000000a88947 */ /* 0x000fea0003800000 */
[----:B------:R-:W-:-:S04]  /*90dd0*/  ULOP3.LUT UR6, UR7, 0x2, URZ, 0xfc, !UPT ;  /* 0x0000000207067892 */ /* 0x000fc8000f8efc3f */
[----:B------:R-:W-:-:S06]  /*90de0*/  UISETP.NE.AND UP0, UPT, UR6, 0x3, UPT ;  /* 0x000000030600788c */ /* 0x000fcc000bf05270 */
[----:B------:R-:W-:-:S13]  /*90df0*/  PLOP3.LUT P0, PT, PT, PT, UP0, 0x80, 0x0 ;  /* 0x000000000000781c */ /* 0x000fda0003f0f008 */
[----:B------:R-:W-:Y:S05]  /*90e00*/  @!P0 BRA `(.L_x_62) ;  /* 0x0000000000048947 */ /* 0x000fea0003800000 */
[----:B------:R-:W-:Y:S01]  /*90e10*/  BPT.TRAP 0x1 ;  /* 0x000000040000795c */ /* 0x000fe20000300000 */
.L_x_62:
[----:B------:R-:W0:Y:S01]  /*90e20*/  S2R R3, SR_CgaCtaId ;  /* 0x0000000000037919 */ /* 0x000e220000008800 */
[----:B------:R-:W-:-:S04]  /*90e30*/  MOV R2, 0x400 ;  /* 0x0000040000027802 */ /* 0x000fc80000000f00 */
[----:B0-----:R-:W-:Y:S02]  /*90e40*/  LEA R3, R3, R2, 0x18 ;  /* 0x0000000203037211 */ /* 0x001fe400078ec0ff */
[----:B------:R-:W-:-:S03]  /*90e50*/  SHF.L.U32 R2, R0, 0x1f, RZ ;  /* 0x0000001f00027819 */ /* 0x000fc600000006ff */
[----:B------:R-:W-:-:S04]  /*90e60*/  VIADD R3, R3, 0x20 ;  /* 0x0000002003037836 */ /* 0x000fc80000000000 */
[----:B------:R-:W-:-:S04]  /*90e70*/  IMAD R5, R6, 0x8, R3 ;  /* 0x0000000806057824 */ /* 0x000fc800078e0203 */
[----:B------:R-:W0:Y:S02]  /*90e80*/  SYNCS.PHASECHK.TRANS64.TRYWAIT P0, [R5+URZ], R2 ;  /* 0x00000002050075a7 */ /* 0x000e24000800017f */
[----:B0-----:R-:W-:Y:S05]  /*90e90*/  @!P0 BRA `(.L_x_63) ;  /* 0x0000000400088947 */ /* 0x001fea0003800000 */
.L_x_74:
[----:B------:R-:W-:-:S05]  /*90ea0*/  VIADD R6, R6, 0x1 ;  /* 0x0000000106067836 */ /* 0x000fca0000000000 */
[----:B------:R-:W-:-:S04]  /*90eb0*/  ISETP.NE.AND P0, PT, R6, 0x4, PT ;  /* 0x000000040600780c */ /* 0x000fc80003f05270 */
[----:B0-----:R-:W-:Y:S02]  /*90ec0*/  SEL R5, RZ, 0x1, P0 ;  /* 0x00000001ff057807 */ /* 0x001fe40000000000 */
[----:B------:R-:W-:Y:S02]  /*90ed0*/  SEL R6, R6, RZ, P0 ;  /* 0x000000ff06067207 */ /* 0x000fe40000000000 */
[----:B------:R-:W-:-:S03]  /*90ee0*/  LOP3.LUT R5, R0, R5, RZ, 0x3c, !PT ;  /* 0x0000000500057212 */ /* 0x000fc600078e3cff */
[----:B------:R-:W-:Y:S01]  /*90ef0*/  IMAD R7, R6, 0x8, R3 ;  /* 0x0000000806077824 */ /* 0x000fe200078e0203 */
[----:B------:R-:W-:-:S04]  /*90f00*/  SHF.L.U32 R0, R5, 0x1f, RZ ;  /* 0x0000001f05007819 */ /* 0x000fc800000006ff */
[----:B------:R-:W0:Y:S02]  /*90f10*/  SYNCS.PHASECHK.TRANS64.TRYWAIT P0, [R7+URZ], R0 ;  /* 0x00000000070075a7 */ /* 0x000e24000800017f */
[----:B0-----:R-:W-:Y:S05]  /*90f20*/  @!P0 BRA `(.L_x_64) ;  /* 0x0000000000f88947 */ /* 0x001fea0003800000 */
.L_x_75:
[----:B0-----:R-:W-:-:S05]  /*90f30*/  VIADD R0, R6, 0x1 ;  /* 0x0000000106007836 */ /* 0x001fca0000000000 */
[----:B------:R-:W-:-:S04]  /*90f40*/  ISETP.NE.AND P0, PT, R0, 0x4, PT ;  /* 0x000000040000780c */ /* 0x000fc80003f05270 */
[----:B------:R-:W-:Y:S02]  /*90f50*/  SEL R2, RZ, 0x1, P0 ;  /* 0x00000001ff027807 */ /* 0x000fe40000000000 */
[----:B------:R-:W-:Y:S02]  /*90f60*/  SEL R4, R0, RZ, P0 ;  /* 0x000000ff00047207 */ /* 0x000fe40000000000 */
[----:B------:R-:W-:-:S03]  /*90f70*/  LOP3.LUT R5, R5, R2, RZ, 0x3c, !PT ;  /* 0x0000000205057212 */ /* 0x000fc600078e3cff */
[----:B------:R-:W-:Y:S01]  /*90f80*/  IMAD R7, R4, 0x8, R3 ;  /* 0x0000000804077824 */ /* 0x000fe200078e0203 */
[----:B------:R-:W-:-:S04]  /*90f90*/  SHF.L.U32 R0, R5, 0x1f, RZ ;  /* 0x0000001f05007819 */ /* 0x000fc800000006ff */
[----:B------:R-:W0:Y:S02]  /*90fa0*/  SYNCS.PHASECHK.TRANS64.TRYWAIT P0, [R7+URZ], R0 ;  /* 0x00000000070075a7 */ /* 0x000e24000800017f */
[----:B0-----:R-:W-:Y:S05]  /*90fb0*/  @!P0 BRA `(.L_x_65) ;  /* 0x0000000000e88947 */ /* 0x001fea0003800000 */
.L_x_76:
[----:B0-----:R-:W-:-:S05]  /*90fc0*/  VIADD R0, R4, 0x1 ;  /* 0x0000000104007836 */ /* 0x001fca0000000000 */
[----:B------:R-:W-:-:S04]  /*90fd0*/  ISETP.NE.AND P0, PT, R0, 0x4, PT ;  /* 0x000000040000780c */ /* 0x000fc80003f05270 */
[----:B------:R-:W-:Y:S02]  /*90fe0*/  SEL R2, RZ, 0x1, P0 ;  /* 0x00000001ff027807 */ /* 0x000fe40000000000 */
[----:B------:R-:W-:Y:S02]  /*90ff0*/  SEL R0, R0, RZ, P0 ;  /* 0x000000ff00007207 */ /* 0x000fe40000000000 */
[----:B------:R-:W-:-:S03]  /*91000*/  LOP3.LUT R2, R5, R2, RZ, 0x3c, !PT ;  /* 0x0000000205027212 */ /* 0x000fc600078e3cff */
[----:B------:R-:W-:Y:S01]  /*91010*/  IMAD R3, R0, 0x8, R3 ;  /* 0x0000000800037824 */ /* 0x000fe200078e0203 */
[----:B------:R-:W-:-:S07]  /*91020*/  SHF.L.U32 R0, R2, 0x1f, RZ ;  /* 0x0000001f02007819 */ /* 0x000fce00000006ff */
.L_x_66:
[----:B0-----:R0:W1:Y:S02]  /*91030*/  SYNCS.PHASECHK.TRANS64.TRYWAIT P0, [R3+URZ], R0 ;  /* 0x00000000030075a7 */ /* 0x001064000800017f */
[----:B-1----:R-:W-:Y:S05]  /*91040*/  @!P0 NANOSLEEP.SYNCS 0x989680 ;  /* 0x009896800000895d */ /* 0x002fea0003900000 */
[----:B------:R-:W1:Y:S02]  /*91050*/  @!P0 SYNCS.PHASECHK.TRANS64 P0, [R3+URZ], R0 ;  /* 0x00000000030085a7 */ /* 0x000e64000800007f */
[----:B-1----:R-:W-:Y:S05]  /*91060*/  @!P0 BRA `(.L_x_66) ;  /* 0xfffffffc00f08947 */ /* 0x002fea000383ffff */
.L_x_61:
[----:B------:R-:W-:Y:S05]  /*91070*/  BSYNC B0 ;  /* 0x0000000000007941 */ /* 0x000fea0003800000 */
.L_x_60:
[----:B------:R-:W-:Y:S05]  /*91080*/  EXIT ;  /* 0x000000000000794d */ /* 0x000fea0003800000 */
.L_x_21:
[----:B--2---:R-:W-:-:S04]  /*91090*/  IMAD.U32 R17, RZ, RZ, UR12 ;  /* 0x0000000cff117e24 */ /* 0x004fc8000f8e00ff */
[----:B------:R2:W4:Y:S03]  /*910a0*/  SYNCS.PHASECHK.TRANS64.TRYWAIT P0, [R17+URZ], R16 ;  /* 0x00000010110075a7 */ /* 0x000526000800017f */
[----:B----4-:R-:W-:Y:S05]  /*910b0*/  @!P0 NANOSLEEP.SYNCS 0x989680 ;  /* 0x009896800000895d */ /* 0x010fea0003900000 */
[----:B------:R-:W4:Y:S02]  /*910c0*/  @!P0 SYNCS.PHASECHK.TRANS64 P0, [R17+URZ], R16 ;  /* 0x00000010110085a7 */ /* 0x000f24000800007f */
[----:B----4-:R-:W-:Y:S05]  /*910d0*/  @!P0 BRA `(.L_x_21) ;  /* 0xfffffffc00ec8947 */ /* 0x010fea000383ffff */
[----:B------:R-:W-:Y:S05]  /*910e0*/  BRA `(.L_x_20) ;  /* 0xfffff75c00887947 */ /* 0x000fea000383ffff */
.L_x_27:
[----:B-----5:R2:W-:Y:S02]  /*910f0*/  STL [R1+0x14b4], R0 ;  /* 0x0014b40001007387 */ /* 0x0205e40000100800 */
[----:B--2---:R-:W-:-:S04]  /*91100*/  IMAD.U32 R0, RZ, RZ, UR18 ;  /* 0x00000012ff007e24 */ /* 0x004fc8000f8e00ff */
[----:B------:R2:W3:Y:S03]  /*91110*/  SYNCS.PHASECHK.TRANS64.TRYWAIT P0, [R0+URZ], R18 ;  /* 0x00000012000075a7 */ /* 0x0004e6000800017f */
[----:B---3--:R-:W-:Y:S05]  /*91120*/  @!P0 NANOSLEEP.SYNCS 0x989680 ;  /* 0x009896800000895d */ /* 0x008fea0003900000 */
[----:B------:R2:W3:Y:S02]  /*91130*/  @!P0 SYNCS.PHASECHK.TRANS64 P0, [R0+URZ], R18 ;  /* 0x00000012000085a7 */ /* 0x0004e4000800007f */
[----:B--2---:R2:W5:Y:S02]  /*91140*/  LDL.LU R0, [R1+0x14b4] ;  /* 0x0014b40001007983 */ /* 0x0045640000300800 */
[----:B--23--:R-:W-:Y:S05]  /*91150*/  @!P0 BRA `(.L_x_27) ;  /* 0xfffffffc00e48947 */ /* 0x00cfea000383ffff */
[----:B------:R-:W-:Y:S05]  /*91160*/  BRA `(.L_x_26) ;  /* 0xfffff88000d87947 */ /* 0x000fea000383ffff */
.L_x_48:
[----:B------:R-:W-:Y:S01]  /*91170*/  BSSY B1, `(.L_x_67) ;  /* 0x0000006000017945 */ /* 0x000fe20003800000 */
[----:B------:R-:W-:-:S07]  /*91180*/  IMAD.MOV.U32 R2, RZ, RZ, -0x1 ;  /* 0xffffffffff027424 */ /* 0x000fce00078e00ff */
[----:B------:R-:W-:Y:S05]  /*91190*/  WARPSYNC.COLLECTIVE R2, `(.L_x_68) ;  /* 0x00000000020c7348 */ /* 0x000fea0003c00000 */
[----:B------:R-:W-:Y:S02]  /*911a0*/  ELECT P0, UR62, PT ;  /* 0x00000000003e782f */ /* 0x000fe40003800000 */
[----:B------:R-:W-:Y:S01]  /*911b0*/  MOV R2, UR62 ;  /* 0x0000003e00027c02 */ /* 0x000fe20008000f00 */
[----:B------:R-:W-:Y:S10]  /*911c0*/  ENDCOLLECTIVE ;  /* 0x000000000000791b */ /* 0x000ff40003800000 */
.L_x_68:
[----:B------:R-:W-:Y:S05]  /*911d0*/  BSYNC B1 ;  /* 0x0000000000017941 */ /* 0x000fea0003800000 */
.L_x_67:
[----:B------:R-:W-:Y:S05]  /*911e0*/  BRA `(.L_x_69) ;  /* 0xfffffff000107947 */ /* 0x000fea000383ffff */
.L_x_51:
[----:B0-----:R0:W1:Y:S02]  /*911f0*/  SYNCS.PHASECHK.TRANS64.TRYWAIT P0, [R12+URZ+0x20], R15 ;  /* 0x0000200f0c0075a7 */ /* 0x001064000800017f */
[----:B-1----:R-:W-:Y:S05]  /*91200*/  @!P0 NANOSLEEP.SYNCS 0x989680 ;  /* 0x009896800000895d */ /* 0x002fea0003900000 */
[----:B------:R-:W1:Y:S02]  /*91210*/  @!P0 SYNCS.PHASECHK.TRANS64 P0, [R12+URZ+0x20], R15 ;  /* 0x0000200f0c0085a7 */ /* 0x000e64000800007f */
[----:B-1----:R-:W-:Y:S05]  /*91220*/  @!P0 BRA `(.L_x_51) ;  /* 0xfffffffc00f08947 */ /* 0x002fea000383ffff */
[----:B------:R-:W-:Y:S05]  /*91230*/  BRA `(.L_x_70) ;  /* 0xfffffff000407947 */ /* 0x000fea000383ffff */
.L_x_59:
[----:B------:R-:W-:Y:S01]  /*91240*/  BSSY B0, `(.L_x_71) ;  /* 0x0000006000007945 */ /* 0x000fe20003800000 */
[----:B------:R-:W-:-:S07]  /*91250*/  IMAD.MOV.U32 R2, RZ, RZ, -0x1 ;  /* 0xffffffffff027424 */ /* 0x000fce00078e00ff */
[----:B------:R-:W-:Y:S05]  /*91260*/  WARPSYNC.COLLECTIVE R2, `(.L_x_72) ;  /* 0x00000000020c7348 */ /* 0x000fea0003c00000 */
[----:B------:R-:W-:Y:S02]  /*91270*/  ELECT P0, UR62, PT ;  /* 0x00000000003e782f */ /* 0x000fe40003800000 */
[----:B------:R-:W-:Y:S01]  /*91280*/  MOV R2, UR62 ;  /* 0x0000003e00027c02 */ /* 0x000fe20008000f00 */
[----:B------:R-:W-:Y:S10]  /*91290*/  ENDCOLLECTIVE ;  /* 0x000000000000791b */ /* 0x000ff40003800000 */
.L_x_72:
[----:B------:R-:W-:Y:S05]  /*912a0*/  BSYNC B0 ;  /* 0x0000000000007941 */ /* 0x000fea0003800000 */
.L_x_71:
[----:B------:R-:W-:Y:S05]  /*912b0*/  BRA `(.L_x_73) ;  /* 0xfffffff800bc7947 */ /* 0x000fea000383ffff */
.L_x_63:
[----:B0-----:R0:W1:Y:S02]  /*912c0*/  SYNCS.PHASECHK.TRANS64.TRYWAIT P0, [R5+URZ], R2 ;  /* 0x00000002050075a7 */ /* 0x001064000800017f */
[----:B-1----:R-:W-:Y:S05]  /*912d0*/  @!P0 NANOSLEEP.SYNCS 0x989680 ;  /* 0x009896800000895d */ /* 0x002fea0003900000 */
[----:B------:R-:W1:Y:S02]  /*912e0*/  @!P0 SYNCS.PHASECHK.TRANS64 P0, [R5+URZ], R2 ;  /* 0x00000002050085a7 */ /* 0x000e64000800007f */
[----:B-1----:R-:W-:Y:S05]  /*912f0*/  @!P0 BRA `(.L_x_63) ;  /* 0xfffffffc00f08947 */ /* 0x002fea000383ffff */
[----:B------:R-:W-:Y:S05]  /*91300*/  BRA `(.L_x_74) ;  /* 0xfffffff800e47947 */ /* 0x000fea000383ffff */
.L_x_64:
[----:B0-----:R0:W1:Y:S02]  /*91310*/  SYNCS.PHASECHK.TRANS64.TRYWAIT P0, [R7+URZ], R0 ;  /* 0x00000000070075a7 */ /* 0x001064000800017f */
[----:B-1----:R-:W-:Y:S05]  /*91320*/  @!P0 NANOSLEEP.SYNCS 0x989680 ;  /* 0x009896800000895d */ /* 0x002fea0003900000 */
[----:B------:R-:W1:Y:S02]  /*91330*/  @!P0 SYNCS.PHASECHK.TRANS64 P0, [R7+URZ], R0 ;  /* 0x00000000070085a7 */ /* 0x000e64000800007f */
[----:B-1----:R-:W-:Y:S05]  /*91340*/  @!P0 BRA `(.L_x_64) ;  /* 0xfffffffc00f08947 */ /* 0x002fea000383ffff */
[----:B------:R-:W-:Y:S05]  /*91350*/  BRA `(.L_x_75) ;  /* 0xfffffff800f47947 */ /* 0x000fea000383ffff */
.L_x_65:
[----:B0-----:R0:W1:Y:S02]  /*91360*/  SYNCS.PHASECHK.TRANS64.TRYWAIT P0, [R7+URZ], R0 ;  /* 0x00000000070075a7 */ /* 0x001064000800017f */
[----:B-1----:R-:W-:Y:S05]  /*91370*/  @!P0 NANOSLEEP.SYNCS 0x989680 ;  /* 0x009896800000895d */ /* 0x002fea0003900000 */
[----:B------:R-:W1:Y:S02]  /*91380*/  @!P0 SYNCS.PHASECHK.TRANS64 P0, [R7+URZ], R0 ;  /* 0x00000000070085a7 */ /* 0x000e64000800007f */
[----:B-1----:R-:W-:Y:S05]  /*91390*/  @!P0 BRA `(.L_x_65) ;  /* 0xfffffffc00f08947 */ /* 0x002fea000383ffff */
[----:B------:R-:W-:Y:S05]  /*913a0*/  BRA `(.L_x_76) ;  /* 0xfffffffc00047947 */ /* 0x000fea000383ffff */
.L_x_77:
[----:B------:R-:W-:-:S00]  /*913b0*/  BRA `(.L_x_77) ;  /* 0xfffffffc00fc7947 */ /* 0x000fc0000383ffff */
[----:B------:R-:W-:-:S00]  /*913c0*/  NOP ;  /* 0x0000000000007918 */ /* 0x000fc00000000000 */
        /* <DEDUP_REMOVED lines=11> */
.L_x_78:


//--------------------- .nv.shared._ZN7cutlass13device_kernelINS_4gemm6kernel13GemmUniversalIN4cute5tupleIJiiiiEEENS1_10collective13CollectiveMmaINS1_37MainloopSm90TmaGmmaWarpSpecializedFP8ILi4ENS5_IJNS4_1CILi2EEENSA_ILi1EEESC_EEENS1_35KernelTmaWarpSpecializedCooperativeEEENS5_IJNSA_ILi384EEENSA_ILi512EEENSA_ILi64EEEEEENS_12float_e4m3_tENS5_IJlSC_lEEESK_SL_NS4_8TiledMMAINS4_8MMA_AtomIJNS4_4SM904GMMA31MMA_64x256x32_F32E4M3E4M3_SS_TNILNSP_7ScaleInE1ELSR_1EEEEEENS4_6LayoutISD_NS5_IJSC_NSA_ILi0EEESV_EEEEENS5_IJNS4_10UnderscoreESY_SY_EEEEENS4_13SM90_TMA_LOADENS4_14ComposedLayoutINS4_7SwizzleILi2ELi4ELi3EEENS4_18smem_ptr_flag_bitsILi8EEENSU_INS5_IJNSA_ILi8EEESI_EEENS5_IJSI_SC_EEEEEEEvNS4_8identityENS4_23SM90_TMA_LOAD_MULTICASTES1B_vS1C_EENS_8epilogue10collective6detail29Sm90TmaWarpSpecializedAdapterINS1G_15DefaultEpilogueISK_SL_SL_NS1F_6thread17LinearCombinationISK_Li1EffLNS1K_9ScaleType4KindE0ELNS_15FloatRoundStyleE2ESK_EENS1_15EpilogueDefaultEEEEEvvEEEEvNT_6ParamsE --------------------------
	.section	.nv.shared._ZN7cutlass13device_kernelINS_4gemm6kernel13GemmUniversalIN4cute5tupleIJiiiiEEENS1_10collective13CollectiveMmaINS1_37MainloopSm90TmaGmmaWarpSpecializedFP8ILi4ENS5_IJNS4_1CILi2EEENSA_ILi1EEESC_EEENS1_35KernelTmaWarpSpecializedCooperativeEEENS5_IJNSA_ILi384EEENSA_ILi512EEENSA_ILi64EEEEEENS_12float_e4m3_tENS5_IJlSC_lEEESK_SL_NS4_8TiledMMAINS4_8MMA_AtomIJNS4_4SM904GMMA31MMA_64x256x32_F32E4M3E4M3_SS_TNILNSP_7ScaleInE1ELSR_1EEEEEENS4_6LayoutISD_NS5_IJSC_NSA_ILi0EEESV_EEEEENS5_IJNS4_10UnderscoreESY_SY_EEEEENS4_13SM90_TMA_LOADENS4_14ComposedLayoutINS4_7SwizzleILi2ELi4ELi3EEENS4_18smem_ptr_flag_bitsILi8EEENSU_INS5_IJNSA_ILi8EEESI_EEENS5_IJSI_SC_EEEEEEEvNS4_8identityENS4_23SM90_TMA_LOAD_MULTICASTES1B_vS1C_EENS_8epilogue10collective6detail29Sm90TmaWarpSpecializedAdapterINS1G_15DefaultEpilogueISK_SL_SL_NS1F_6thread17LinearCombinationISK_Li1EffLNS1K_9ScaleType4KindE0ELNS_15FloatRoundStyleE2ESK_EENS1_15EpilogueDefaultEEEEEvvEEEEvNT_6ParamsE,"aw",@nobits
	.sectionflags	@""
	.align	16
	.zero		1024


//--------------------- .nv.shared.reserved.0     --------------------------
	.section	.nv.shared.reserved.0,"aw",@nobits
	.weak		__nv_reservedSMEM_offset_0_alias
	.size		__nv_reservedSMEM_offset_0_alias, 0, 0
	.other		__nv_reservedSMEM_offset_0_alias,@"STO_CUDA_RESERVED_SHARED STV_DEFAULT"
__nv_reservedSMEM_offset_0_alias:
	.zero		0


//--------------------- .nv.global                --------------------------
	.section	.nv.global,"aw",@nobits
.nv.global:
	.type		_ZN39_INTERNAL_223525e2_4_k_cu_7a9d594a_44754cute1_E,@object
	.size		_ZN39_INTERNAL_223525e2_4_k_cu_7a9d594a_44754cute1_E,(_ZN39_INTERNAL_223525e2_4_k_cu_7a9d594a_44754cuda3std3__45__cpo6cbeginE - _ZN39_INTERNAL_223525e2_4_k_cu_7a9d594a_44754cute1_E)
_ZN39_INTERNAL_223525e2_4_k_cu_7a9d594a_44754cute1_E:
	.zero		1
	.type		_ZN39_INTERNAL_223525e2_4_k_cu_7a9d594a_44754cuda3std3__45__cpo6cbeginE,@object
	.size		_ZN39_INTERNAL_223525e2_4_k_cu_7a9d594a_44754cuda3std3__45__cpo6cbeginE,(_ZN39_INTERNAL_223525e2_4_k_cu_7a9d594a_44754cuda3std3__48in_placeE - _ZN39_INTERNAL_223525e2_4_k_cu_7a9d594a_44754cuda3std3__45__cpo6cbeginE)
_ZN39_INTERNAL_223525e2_4_k_cu_7a9d594a_44754cuda3std3__45__cpo6cbeginE:
	.zero		1
	.type		_ZN39_INTERNAL_223525e2_4_k_cu_7a9d594a_44754cuda3std3__48in_placeE,@object
	.size		_ZN39_INTERNAL_223525e2_4_k_cu_7a9d594a_44754cuda3std3__48in_placeE,(_ZN39_INTERNAL_223525e2_4_k_cu_7a9d594a_44754cuda3std6ranges3__45__cpo9iter_moveE - _ZN39_INTERNAL_223525e2_4_k_cu_7a9d594a_44754cuda3std3__48in_placeE)
_ZN39_INTERNAL_223525e2_4_k_cu_7a9d594a_44754cuda3std3__48in_placeE:
	.zero		1
	.type		_ZN39_INTERNAL_223525e2_4_k_cu_7a9d594a_44754cuda3std6ranges3__45__cpo9iter_moveE,@object
	.size		_ZN39_INTERNAL_223525e2_4_k_cu_7a9d594a_44754cuda3std6ranges3__45__cpo9iter_moveE,(_ZN39_INTERNAL_223525e2_4_k_cu_7a9d594a_44754cuda3std3__45__cpo5beginE - _ZN39_INTERNAL_223525e2_4_k_cu_7a9d594a_44754cuda3std6ranges3__45__cpo9iter_moveE)
_ZN39_INTERNAL_223525e2_4_k_cu_7a9d594a_44754cuda3std6ranges3__45__cpo9iter_moveE:
	.zero		1
	.type		_ZN39_INTERNAL_223525e2_4_k_cu_7a9d594a_44754cuda3std3__45__cpo5beginE,@object
	.size		_ZN39_INTERNAL_223525e2_4_k_cu_7a9d594a_44754cuda3std3__45__cpo5beginE,(_ZN39_INTERNAL_223525e2_4_k_cu_7a9d594a_44754cuda3std3__441_GLOBAL__N__223525e2_4_k_cu_7a9d594a_44756ignoreE - _ZN39_INTERNAL_223525e2_4_k_cu_7a9d594a_44754cuda3std3__45__cpo5beginE)
_ZN39_INTERNAL_223525e2_4_k_cu_7a9d594a_44754cuda3std3__45__cpo5beginE:
	.zero		1
	.type		_ZN39_INTERNAL_223525e2_4_k_cu_7a9d594a_44754cuda3std3__441_GLOBAL__N__223525e2_4_k_cu_7a9d594a_44756ignoreE,@object
	.size		_ZN39_INTERNAL_223525e2_4_k_cu_7a9d594a_44754cuda3std3__441_GLOBAL__N__223525e2_4_k_cu_7a9d594a_44756ignoreE,(_ZN39_INTERNAL_223525e2_4_k_cu_7a9d594a_44754cute7productE - _ZN39_INTERNAL_223525e2_4_k_cu_7a9d594a_44754cuda3std3__441_GLOBAL__N__223525e2_4_k_cu_7a9d594a_44756ignoreE)
_ZN39_INTERNAL_223525e2_4_k_cu_7a9d594a_44754cuda3std3__441_GLOBAL__N__223525e2_4_k_cu_7a9d594a_44756ignoreE:
	.zero		1
	.type		_ZN39_INTERNAL_223525e2_4_k_cu_7a9d594a_44754cute7productE,@object
	.size		_ZN39_INTERNAL_223525e2_4_k_cu_7a9d594a_44754cute7productE,(_ZN39_INTERNAL_223525e2_4_k_cu_7a9d594a_44754cuda3std3__45__cpo3endE - _ZN39_INTERNAL_223525e2_4_k_cu_7a9d594a_44754cute7productE)
_ZN39_INTERNAL_223525e2_4_k_cu_7a9d594a_44754cute7productE:
	.zero		1
	.type		_ZN39_INTERNAL_223525e2_4_k_cu_7a9d594a_44754cuda3std3__45__cpo3endE,@object
	.size		_ZN39_INTERNAL_223525e2_4_k_cu_7a9d594a_44754cuda3std3__45__cpo3endE,(_ZN39_INTERNAL_223525e2_4_k_cu_7a9d594a_44754cuda3std3__419piecewise_constructE - _ZN39_INTERNAL_223525e2_4_k_cu_7a9d594a_44754cuda3std3__45__cpo3endE)
_ZN39_INTERNAL_223525e2_4_k_cu_7a9d594a_44754cuda3std3__45__cpo3endE:
	.zero		1
	.type		_ZN39_INTERNAL_223525e2_4_k_cu_7a9d594a_44754cuda3std3__419piecewise_constructE,@object
	.size		_ZN39_INTERNAL_223525e2_4_k_cu_7a9d594a_44754cuda3std3__419piecewise_constructE,(_ZN39_INTERNAL_223525e2_4_k_cu_7a9d594a_44754cuda3std3__45__cpo4cendE - _ZN39_INTERNAL_223525e2_4_k_cu_7a9d594a_44754cuda3std3__419piecewise_constructE)
_ZN39_INTERNAL_223525e2_4_k_cu_7a9d594a_44754cuda3std3__419piecewise_constructE:
	.zero		1
	.type		_ZN39_INTERNAL_223525e2_4_k_cu_7a9d594a_44754cuda3std3__45__cpo4cendE,@object
	.size		_ZN39_INTERNAL_223525e2_4_k_cu_7a9d594a_44754cuda3std3__45__cpo4cendE,(_ZN39_INTERNAL_223525e2_4_k_cu_7a9d594a_44754cuda3std6ranges3__45__cpo4swapE - _ZN39_INTERNAL_223525e2_4_k_cu_7a9d594a_44754cuda3std3__45__cpo4cendE)
_ZN39_INTERNAL_223525e2_4_k_cu_7a9d594a_44754cuda3std3__45__cpo4cendE:
	.zero		1
	.type		_ZN39_INTERNAL_223525e2_4_k_cu_7a9d594a_44754cuda3std6ranges3__45__cpo4swapE,@object
	.size		_ZN39_INTERNAL_223525e2_4_k_cu_7a9d594a_44754cuda3std6ranges3__45__cpo4swapE,(.L_7 - _ZN39_INTERNAL_223525e2_4_k_cu_7a9d594a_44754cuda3std6ranges3__45__cpo4swapE)
_ZN39_INTERNAL_223525e2_4_k_cu_7a9d594a_44754cuda3std6ranges3__45__cpo4swapE:
	.zero		1
.L_7:


//--------------------- .nv.constant0._ZN7cutlass13device_kernelINS_4gemm6kernel13GemmUniversalIN4cute5tupleIJiiiiEEENS1_10collective13CollectiveMmaINS1_37MainloopSm90TmaGmmaWarpSpecializedFP8ILi4ENS5_IJNS4_1CILi2EEENSA_ILi1EEESC_EEENS1_35KernelTmaWarpSpecializedCooperativeEEENS5_IJNSA_ILi384EEENSA_ILi512EEENSA_ILi64EEEEEENS_12float_e4m3_tENS5_IJlSC_lEEESK_SL_NS4_8TiledMMAINS4_8MMA_AtomIJNS4_4SM904GMMA31MMA_64x256x32_F32E4M3E4M3_SS_TNILNSP_7ScaleInE1ELSR_1EEEEEENS4_6LayoutISD_NS5_IJSC_NSA_ILi0EEESV_EEEEENS5_IJNS4_10UnderscoreESY_SY_EEEEENS4_13SM90_TMA_LOADENS4_14ComposedLayoutINS4_7SwizzleILi2ELi4ELi3EEENS4_18smem_ptr_flag_bitsILi8EEENSU_INS5_IJNSA_ILi8EEESI_EEENS5_IJSI_SC_EEEEEEEvNS4_8identityENS4_23SM90_TMA_LOAD_MULTICASTES1B_vS1C_EENS_8epilogue10collective6detail29Sm90TmaWarpSpecializedAdapterINS1G_15DefaultEpilogueISK_SL_SL_NS1F_6thread17LinearCombinationISK_Li1EffLNS1K_9ScaleType4KindE0ELNS_15FloatRoundStyleE2ESK_EENS1_15EpilogueDefaultEEEEEvvEEEEvNT_6ParamsE --------------------------
	.section	.nv.constant0._ZN7cutlass13device_kernelINS_4gemm6kernel13GemmUniversalIN4cute5tupleIJiiiiEEENS1_10collective13CollectiveMmaINS1_37MainloopSm90TmaGmmaWarpSpecializedFP8ILi4ENS5_IJNS4_1CILi2EEENSA_ILi1EEESC_EEENS1_35KernelTmaWarpSpecializedCooperativeEEENS5_IJNSA_ILi384EEENSA_ILi512EEENSA_ILi64EEEEEENS_12float_e4m3_tENS5_IJlSC_lEEESK_SL_NS4_8TiledMMAINS4_8MMA_AtomIJNS4_4SM904GMMA31MMA_64x256x32_F32E4M3E4M3_SS_TNILNSP_7ScaleInE1ELSR_1EEEEEENS4_6LayoutISD_NS5_IJSC_NSA_ILi0EEESV_EEEEENS5_IJNS4_10UnderscoreESY_SY_EEEEENS4_13SM90_TMA_LOADENS4_14ComposedLayoutINS4_7SwizzleILi2ELi4ELi3EEENS4_18smem_ptr_flag_bitsILi8EEENSU_INS5_IJNSA_ILi8EEESI_EEENS5_IJSI_SC_EEEEEEEvNS4_8identityENS4_23SM90_TMA_LOAD_MULTICASTES1B_vS1C_EENS_8epilogue10collective6detail29Sm90TmaWarpSpecializedAdapterINS1G_15DefaultEpilogueISK_SL_SL_NS1F_6thread17LinearCombinationISK_Li1EffLNS1K_9ScaleType4KindE0ELNS_15FloatRoundStyleE2ESK_EENS1_15EpilogueDefaultEEEEEvvEEEEvNT_6ParamsE,"a",@progbits
	.sectionflags	@""
	.align	4
.nv.constant0._ZN7cutlass13device_kernelINS_4gemm6kernel13GemmUniversalIN4cute5tupleIJiiiiEEENS1_10collective13CollectiveMmaINS1_37MainloopSm90TmaGmmaWarpSpecializedFP8ILi4ENS5_IJNS4_1CILi2EEENSA_ILi1EEESC_EEENS1_35KernelTmaWarpSpecializedCooperativeEEENS5_IJNSA_ILi384EEENSA_ILi512EEENSA_ILi64EEEEEENS_12float_e4m3_tENS5_IJlSC_lEEESK_SL_NS4_8TiledMMAINS4_8MMA_AtomIJNS4_4SM904GMMA31MMA_64x256x32_F32E4M3E4M3_SS_TNILNSP_7ScaleInE1ELSR_1EEEEEENS4_6LayoutISD_NS5_IJSC_NSA_ILi0EEESV_EEEEENS5_IJNS4_10UnderscoreESY_SY_EEEEENS4_13SM90_TMA_LOADENS4_14ComposedLayoutINS4_7SwizzleILi2ELi4ELi3EEENS4_18smem_ptr_flag_bitsILi8EEENSU_INS5_IJNSA_ILi8EEESI_EEENS5_IJSI_SC_EEEEEEEvNS4_8identityENS4_23SM90_TMA_LOAD_MULTICASTES1B_vS1C_EENS_8epilogue10collective6detail29Sm90TmaWarpSpecializedAdapterINS1G_15DefaultEpilogueISK_SL_SL_NS1F_6thread17LinearCombinationISK_Li1EffLNS1K_9ScaleType4KindE0ELNS_15FloatRoundStyleE2ESK_EENS1_15EpilogueDefaultEEEEEvvEEEEvNT_6ParamsE:
	.zero		1664


//--------------------- SYMBOLS --------------------------

	.type		.nv.reservedSmem.offset0,@object
	.size		.nv.reservedSmem.offset0,0x4
